def attn_fwd(
    Q,
    K,
    V,
    Out,
    Lse,
    sm_scale,
    stride_qz,
    stride_qh,
    stride_qm,
    stride_qk,
    stride_kz,
    stride_kh,
    stride_kn,
    stride_kk,
    stride_vz,
    stride_vh,
    stride_vn,
    stride_vk,
    stride_oz,
    stride_oh,
    stride_om,
    stride_ok,
    seqlen_q,
    seqlen_k,
    BLOCK_M: tl.constexpr,
    BLOCK_N: tl.constexpr,
    HEAD_DIM: tl.constexpr,
    CAUSAL: tl.constexpr,
):
    start_m = tl.program_id(0)
    off_hz = tl.program_id(1)
    q_off = off_hz * stride_qh
    k_off = off_hz * stride_kh
    v_off = off_hz * stride_vh
    offs_m = start_m * BLOCK_M + tl.arange(0, BLOCK_M)
    offs_d = tl.arange(0, HEAD_DIM)
    offs_n = tl.arange(0, BLOCK_N)
    q_ptrs = Q + q_off + offs_m[:, None] * stride_qm + offs_d[None, :] * stride_qk
    k_ptrs = K + k_off + offs_d[:, None] * stride_kk + offs_n[None, :] * stride_kn
    v_ptrs = V + v_off + offs_n[:, None] * stride_vn + offs_d[None, :] * stride_vk
    m_i = tl.full([BLOCK_M], float("-inf"), dtype=tl.float32)
    l_i = tl.zeros([BLOCK_M], dtype=tl.float32) + 1.0
    acc = tl.zeros([BLOCK_M, HEAD_DIM], dtype=tl.float32)
    q = tl.load(q_ptrs)
    acc, l_i, m_i = _attn_fwd_inner(
        acc,
        l_i,
        m_i,
        q,
        k_ptrs,
        v_ptrs,
        sm_scale,
        stride_kn,
        stride_vn,
        start_m,
        seqlen_k,
        BLOCK_M,
        BLOCK_N,
        HEAD_DIM,
        CAUSAL,
    )
    acc = acc / l_i[:, None]
    lse = m_i + tl.math.log2(l_i) / 1.4426950408889634
    o_ptrs = (
        Out
        + off_hz * stride_oh
        + offs_m[:, None] * stride_om
        + offs_d[None, :] * stride_ok
    )
    tl.store(o_ptrs, acc.to(Out.dtype.element_ty))
    tl.store(Lse + off_hz * seqlen_q + offs_m, lse)

# config = {"BLOCK_M": 128, "BLOCK_N": 128, "HEAD_DIM": 512, "arch": "sm_90", "causal": true, "dtype": "bf16", "num_stages": 3, "num_warps": 8}
# arch = sm_90


// ===== COMPILED SASS (sm_90a) =====

	.target	sm_90a

	.elftype	@"ET_EXEC"


//--------------------- .note.nv.tkinfo           --------------------------
	.section	.note.nv.tkinfo,"",@"SHT_NOTE"
	.sectionflags	@"SHF_NOTE_NV_TKINFO"
	.tkinfo
        /*0018*/ 	.word	0x00000002
        /*0030*/ 	.string	""
        /*0030*/ 	.string	"ptxas"
        /*0030*/ 	.string	"Cuda compilation tools, release 13.0, V13.0.88"
        /*0030*/ 	.string	"Build cuda_13.0.r13.0/compiler.36424714_0"
        /*0030*/ 	.string	"-v  -suppress-debug-info  -lineinfo  -arch sm_90a "



//--------------------- .note.nv.cuinfo           --------------------------
	.section	.note.nv.cuinfo,"",@"SHT_NOTE"
	.sectionflags	@"SHF_NOTE_NV_CUINFO"
        /*0018*/ 	.short	0x0002
        /*001a*/ 	.short	0x005a
        /*001c*/ 	.short	0x0082
	.zero		2


//--------------------- .nv.info                  --------------------------
	.section	.nv.info,"",@"SHT_CUDA_INFO"
	.align	4


	//----- nvinfo : EIATTR_REGCOUNT
	.align		4
        /*0000*/ 	.byte	0x04, 0x2f
        /*0002*/ 	.short	(.L_2 - .L_1)
	.align		4
.L_1:
        /*0004*/ 	.word	index@(attn_fwd)
        /*0008*/ 	.word	0x000000ff


	//----- nvinfo : EIATTR_FRAME_SIZE
	.align		4
.L_2:
        /*000c*/ 	.byte	0x04, 0x11
        /*000e*/ 	.short	(.L_4 - .L_3)
	.align		4
.L_3:
        /*0010*/ 	.word	index@(attn_fwd)
        /*0014*/ 	.word	0x00000f70


	//----- nvinfo : EIATTR_MIN_STACK_SIZE
	.align		4
.L_4:
        /*0018*/ 	.byte	0x04, 0x12
        /*001a*/ 	.short	(.L_6 - .L_5)
	.align		4
.L_5:
        /*001c*/ 	.word	index@(attn_fwd)
        /*0020*/ 	.word	0x00000f70
.L_6:


//--------------------- .nv.compat                --------------------------
	.section	.nv.compat,"",@"SHT_CUDA_COMPAT_INFO"
	.align	4
        /*0000*/ 	.byte	0x02, 0x09, 0x01, 0x00, 0x02, 0x02, 0x04, 0x00, 0x02, 0x05, 0x05, 0x00, 0x03, 0x07, 0x01, 0x01
        /*0010*/ 	.byte	0x02, 0x03, 0x00, 0x00, 0x02, 0x06, 0x01, 0x00, 0x04, 0x0b, 0x08, 0x00, 0x00, 0x00, 0x00, 0x00
        /*0020*/ 	.byte	0x00, 0x00, 0x00, 0x00


//--------------------- .nv.info.attn_fwd         --------------------------
	.section	.nv.info.attn_fwd,"",@"SHT_CUDA_INFO"
	.sectionflags	@""
	.align	4


	//----- nvinfo : EIATTR_CUDA_API_VERSION
	.align		4
        /*0000*/ 	.byte	0x04, 0x37
        /*0002*/ 	.short	(.L_8 - .L_7)
.L_7:
        /*0004*/ 	.word	0x00000082


	//----- nvinfo : EIATTR_KPARAM_INFO
	.align		4
.L_8:
        /*0008*/ 	.byte	0x04, 0x17
        /*000a*/ 	.short	(.L_10 - .L_9)
.L_9:
        /*000c*/ 	.word	0x00000000
        /*0010*/ 	.short	0x0019
        /*0012*/ 	.short	0x0080
        /*0014*/ 	.byte	0x00, 0xf4, 0x21, 0x00


	//----- nvinfo : EIATTR_KPARAM_INFO
	.align		4
.L_10:
        /*0018*/ 	.byte	0x04, 0x17
        /*001a*/ 	.short	(.L_12 - .L_11)
.L_11:
        /*001c*/ 	.word	0x00000000
        /*0020*/ 	.short	0x0018
        /*0022*/ 	.short	0x0078
        /*0024*/ 	.byte	0x00, 0xf4, 0x21, 0x00


	//----- nvinfo : EIATTR_KPARAM_INFO
	.align		4
.L_12:
        /*0028*/ 	.byte	0x04, 0x17
        /*002a*/ 	.short	(.L_14 - .L_13)
.L_13:
        /*002c*/ 	.word	0x00000000
        /*0030*/ 	.short	0x0017
        /*0032*/ 	.short	0x0070
        /*0034*/ 	.byte	0x00, 0xf0, 0x11, 0x00


	//----- nvinfo : EIATTR_KPARAM_INFO
	.align		4
.L_14:
        /*0038*/ 	.byte	0x04, 0x17
        /*003a*/ 	.short	(.L_16 - .L_15)
.L_15:
        /*003c*/ 	.word	0x00000000
        /*0040*/ 	.short	0x0016
        /*0042*/ 	.short	0x006c
        /*0044*/ 	.byte	0x00, 0xf0, 0x11, 0x00


	//----- nvinfo : EIATTR_KPARAM_INFO
	.align		4
.L_16:
        /*0048*/ 	.byte	0x04, 0x17
        /*004a*/ 	.short	(.L_18 - .L_17)
.L_17:
        /*004c*/ 	.word	0x00000000
        /*0050*/ 	.short	0x0015
        /*0052*/ 	.short	0x0068
        /*0054*/ 	.byte	0x00, 0xf0, 0x11, 0x00


	//----- nvinfo : EIATTR_KPARAM_INFO
	.align		4
.L_18:
        /*0058*/ 	.byte	0x04, 0x17
        /*005a*/ 	.short	(.L_20 - .L_19)
.L_19:
        /*005c*/ 	.word	0x00000000
        /*0060*/ 	.short	0x0014
        /*0062*/ 	.short	0x0064
        /*0064*/ 	.byte	0x00, 0xf0, 0x11, 0x00


	//----- nvinfo : EIATTR_KPARAM_INFO
	.align		4
.L_20:
        /*0068*/ 	.byte	0x04, 0x17
        /*006a*/ 	.short	(.L_22 - .L_21)
.L_21:
        /*006c*/ 	.word	0x00000000
        /*0070*/ 	.short	0x0013
        /*0072*/ 	.short	0x0060
        /*0074*/ 	.byte	0x00, 0xf0, 0x11, 0x00


	//----- nvinfo : EIATTR_KPARAM_INFO
	.align		4
.L_22:
        /*0078*/ 	.byte	0x04, 0x17
        /*007a*/ 	.short	(.L_24 - .L_23)
.L_23:
        /*007c*/ 	.word	0x00000000
        /*0080*/ 	.short	0x0012
        /*0082*/ 	.short	0x005c
        /*0084*/ 	.byte	0x00, 0xf0, 0x11, 0x00


	//----- nvinfo : EIATTR_KPARAM_INFO
	.align		4
.L_24:
        /*0088*/ 	.byte	0x04, 0x17
        /*008a*/ 	.short	(.L_26 - .L_25)
.L_25:
        /*008c*/ 	.word	0x00000000
        /*0090*/ 	.short	0x0011
        /*0092*/ 	.short	0x0058
        /*0094*/ 	.byte	0x00, 0xf0, 0x11, 0x00


	//----- nvinfo : EIATTR_KPARAM_INFO
	.align		4
.L_26:
        /*0098*/ 	.byte	0x04, 0x17
        /*009a*/ 	.short	(.L_28 - .L_27)
.L_27:
        /*009c*/ 	.word	0x00000000
        /*00a0*/ 	.short	0x0010
        /*00a2*/ 	.short	0x0054
        /*00a4*/ 	.byte	0x00, 0xf0, 0x11, 0x00


	//----- nvinfo : EIATTR_KPARAM_INFO
	.align		4
.L_28:
        /*00a8*/ 	.byte	0x04, 0x17
        /*00aa*/ 	.short	(.L_30 - .L_29)
.L_29:
        /*00ac*/ 	.word	0x00000000
        /*00b0*/ 	.short	0x000f
        /*00b2*/ 	.short	0x0050
        /*00b4*/ 	.byte	0x00, 0xf0, 0x11, 0x00


	//----- nvinfo : EIATTR_KPARAM_INFO
	.align		4
.L_30:
        /*00b8*/ 	.byte	0x04, 0x17
        /*00ba*/ 	.short	(.L_32 - .L_31)
.L_31:
        /*00bc*/ 	.word	0x00000000
        /*00c0*/ 	.short	0x000e
        /*00c2*/ 	.short	0x004c
        /*00c4*/ 	.byte	0x00, 0xf0, 0x11, 0x00


	//----- nvinfo : EIATTR_KPARAM_INFO
	.align		4
.L_32:
        /*00c8*/ 	.byte	0x04, 0x17
        /*00ca*/ 	.short	(.L_34 - .L_33)
.L_33:
        /*00cc*/ 	.word	0x00000000
        /*00d0*/ 	.short	0x000d
        /*00d2*/ 	.short	0x0048
        /*00d4*/ 	.byte	0x00, 0xf0, 0x11, 0x00


	//----- nvinfo : EIATTR_KPARAM_INFO
	.align		4
.L_34:
        /*00d8*/ 	.byte	0x04, 0x17
        /*00da*/ 	.short	(.L_36 - .L_35)
.L_35:
        /*00dc*/ 	.word	0x00000000
        /*00e0*/ 	.short	0x000c
        /*00e2*/ 	.short	0x0044
        /*00e4*/ 	.byte	0x00, 0xf0, 0x11, 0x00


	//----- nvinfo : EIATTR_KPARAM_INFO
	.align		4
.L_36:
        /*00e8*/ 	.byte	0x04, 0x17
        /*00ea*/ 	.short	(.L_38 - .L_37)
.L_37:
        /*00ec*/ 	.word	0x00000000
        /*00f0*/ 	.short	0x000b
        /*00f2*/ 	.short	0x0040
        /*00f4*/ 	.byte	0x00, 0xf0, 0x11, 0x00


	//----- nvinfo : EIATTR_KPARAM_INFO
	.align		4
.L_38:
        /*00f8*/ 	.byte	0x04, 0x17
        /*00fa*/ 	.short	(.L_40 - .L_39)
.L_39:
        /*00fc*/ 	.word	0x00000000
        /*0100*/ 	.short	0x000a
        /*0102*/ 	.short	0x003c
        /*0104*/ 	.byte	0x00, 0xf0, 0x11, 0x00


	//----- nvinfo : EIATTR_KPARAM_INFO
	.align		4
.L_40:
        /*0108*/ 	.byte	0x04, 0x17
        /*010a*/ 	.short	(.L_42 - .L_41)
.L_41:
        /*010c*/ 	.word	0x00000000
        /*0110*/ 	.short	0x0009
        /*0112*/ 	.short	0x0038
        /*0114*/ 	.byte	0x00, 0xf0, 0x11, 0x00


	//----- nvinfo : EIATTR_KPARAM_INFO
	.align		4
.L_42:
        /*0118*/ 	.byte	0x04, 0x17
        /*011a*/ 	.short	(.L_44 - .L_43)
.L_43:
        /*011c*/ 	.word	0x00000000
        /*0120*/ 	.short	0x0008
        /*0122*/ 	.short	0x0034
        /*0124*/ 	.byte	0x00, 0xf0, 0x11, 0x00


	//----- nvinfo : EIATTR_KPARAM_INFO
	.align		4
.L_44:
        /*0128*/ 	.byte	0x04, 0x17
        /*012a*/ 	.short	(.L_46 - .L_45)
.L_45:
        /*012c*/ 	.word	0x00000000
        /*0130*/ 	.short	0x0007
        /*0132*/ 	.short	0x0030
        /*0134*/ 	.byte	0x00, 0xf0, 0x11, 0x00


	//----- nvinfo : EIATTR_KPARAM_INFO
	.align		4
.L_46:
        /*0138*/ 	.byte	0x04, 0x17
        /*013a*/ 	.short	(.L_48 - .L_47)
.L_47:
        /*013c*/ 	.word	0x00000000
        /*0140*/ 	.short	0x0006
        /*0142*/ 	.short	0x002c
        /*0144*/ 	.byte	0x00, 0xf0, 0x11, 0x00


	//----- nvinfo : EIATTR_KPARAM_INFO
	.align		4
.L_48:
        /*0148*/ 	.byte	0x04, 0x17
        /*014a*/ 	.short	(.L_50 - .L_49)
.L_49:
        /*014c*/ 	.word	0x00000000
        /*0150*/ 	.short	0x0005
        /*0152*/ 	.short	0x0028
        /*0154*/ 	.byte	0x00, 0xf0, 0x11, 0x00


	//----- nvinfo : EIATTR_KPARAM_INFO
	.align		4
.L_50:
        /*0158*/ 	.byte	0x04, 0x17
        /*015a*/ 	.short	(.L_52 - .L_51)
.L_51:
        /*015c*/ 	.word	0x00000000
        /*0160*/ 	.short	0x0004
        /*0162*/ 	.short	0x0020
        /*0164*/ 	.byte	0x00, 0xf4, 0x21, 0x00


	//----- nvinfo : EIATTR_KPARAM_INFO
	.align		4
.L_52:
        /*0168*/ 	.byte	0x04, 0x17
        /*016a*/ 	.short	(.L_54 - .L_53)
.L_53:
        /*016c*/ 	.word	0x00000000
        /*0170*/ 	.short	0x0003
        /*0172*/ 	.short	0x0018
        /*0174*/ 	.byte	0x00, 0xf4, 0x21, 0x00


	//----- nvinfo : EIATTR_KPARAM_INFO
	.align		4
.L_54:
        /*0178*/ 	.byte	0x04, 0x17
        /*017a*/ 	.short	(.L_56 - .L_55)
.L_55:
        /*017c*/ 	.word	0x00000000
        /*0180*/ 	.short	0x0002
        /*0182*/ 	.short	0x0010
        /*0184*/ 	.byte	0x00, 0xf4, 0x21, 0x00


	//----- nvinfo : EIATTR_KPARAM_INFO
	.align		4
.L_56:
        /*0188*/ 	.byte	0x04, 0x17
        /*018a*/ 	.short	(.L_58 - .L_57)
.L_57:
        /*018c*/ 	.word	0x00000000
        /*0190*/ 	.short	0x0001
        /*0192*/ 	.short	0x0008
        /*0194*/ 	.byte	0x00, 0xf4, 0x21, 0x00


	//----- nvinfo : EIATTR_KPARAM_INFO
	.align		4
.L_58:
        /*0198*/ 	.byte	0x04, 0x17
        /*019a*/ 	.short	(.L_60 - .L_59)
.L_59:
        /*019c*/ 	.word	0x00000000
        /*01a0*/ 	.short	0x0000
        /*01a2*/ 	.short	0x0000
        /*01a4*/ 	.byte	0x00, 0xf4, 0x21, 0x00


	//----- nvinfo : EIATTR_SPARSE_MMA_MASK
	.align		4
.L_60:
        /*01a8*/ 	.byte	0x03, 0x50
        /*01aa*/ 	.short	0x0000


	//----- nvinfo : EIATTR_MAXREG_COUNT
	.align		4
        /*01ac*/ 	.byte	0x03, 0x1b
        /*01ae*/ 	.short	0x00ff


	//----- nvinfo : EIATTR_NUM_BARRIERS
	.align		4
        /*01b0*/ 	.byte	0x02, 0x4c
        /*01b2*/ 	.byte	0x01
	.zero		1


	//----- nvinfo : EIATTR_ANNOTATIONS
	.align		4
        /*01b4*/ 	.byte	0x04, 0x55
        /*01b6*/ 	.short	(.L_62 - .L_61)


	//   ....[0]....
.L_61:
        /*01b8*/ 	.word	0x00000001
        /*01bc*/ 	.byte	0x20, 0x04, 0x00, 0x00, 0x01, 0x00, 0x00, 0x00, 0xe0, 0x04, 0x00, 0x00, 0x01, 0x00, 0x00, 0x00
        /* <DEDUP_REMOVED lines=764> */
        /*318c*/ 	.byte	0xa0, 0x71, 0x02, 0x00, 0x01, 0x00, 0x00, 0x00, 0xf0, 0x82, 0x02, 0x00


	//----- nvinfo : EIATTR_MERCURY_ISA_VERSION
	.align		4
.L_62:
        /*3198*/ 	.byte	0x03, 0x5f
        /*319a*/ 	.short	0x0101


	//----- nvinfo : EIATTR_COOP_GROUP_MASK_REGIDS
	.align		4
        /*319c*/ 	.byte	0x04, 0x29
        /*319e*/ 	.short	(.L_64 - .L_63)


	//   ....[0]....
.L_63:
        /*31a0*/ 	.word	0xffffffff


	//   ....[1]....
        /*31a4*/ 	.word	0xffffffff


	//   ....[2]....
        /*31a8*/ 	.word	0xffffffff


	//   ....[3]....
        /*31ac*/ 	.word	0xffffffff


	//   ....[4]....
        /*31b0*/ 	.word	0xffffffff


	//   ....[5]....
        /*31b4*/ 	.word	0xffffffff


	//   ....[6]....
        /*31b8*/ 	.word	0xffffffff


	//   ....[7]....
        /*31bc*/ 	.word	0xffffffff


	//----- nvinfo : EIATTR_COOP_GROUP_INSTR_OFFSETS
	.align		4
.L_64:
        /*31c0*/ 	.byte	0x04, 0x28
        /*31c2*/ 	.short	(.L_66 - .L_65)


	//   ....[0]....
.L_65:
        /*31c4*/ 	.word	0x00018350


	//   ....[1]....
        /*31c8*/ 	.word	0x000183c0


	//   ....[2]....
        /*31cc*/ 	.word	0x00018b80


	//   ....[3]....
        /*31d0*/ 	.word	0x00018ba0


	//   ....[4]....
        /*31d4*/ 	.word	0x0001c2e0


	//   ....[5]....
        /*31d8*/ 	.word	0x0001c2f0


	//   ....[6]....
        /*31dc*/ 	.word	0x0001c320


	//   ....[7]....
        /*31e0*/ 	.word	0x0001c330


	//----- nvinfo : EIATTR_EXIT_INSTR_OFFSETS
	.align		4
.L_66:
        /*31e4*/ 	.byte	0x04, 0x1c
        /*31e6*/ 	.short	(.L_68 - .L_67)


	//   ....[0]....
.L_67:
        /*31e8*/ 	.word	0x000282e0


	//   ....[1]....
        /*31ec*/ 	.word	0x000283a0


	//----- nvinfo : EIATTR_REQNTID
	.align		4
.L_68:
        /*31f0*/ 	.byte	0x04, 0x10
        /*31f2*/ 	.short	(.L_70 - .L_69)
.L_69:
        /*31f4*/ 	.word	0x00000100
        /*31f8*/ 	.word	0x00000001
        /*31fc*/ 	.word	0x00000001


	//----- nvinfo : EIATTR_CBANK_PARAM_SIZE
	.align		4
.L_70:
        /*3200*/ 	.byte	0x03, 0x19
        /*3202*/ 	.short	0x0088


	//----- nvinfo : EIATTR_PARAM_CBANK
	.align		4
        /*3204*/ 	.byte	0x04, 0x0a
        /*3206*/ 	.short	(.L_72 - .L_71)
	.align		4
.L_71:
        /*3208*/ 	.word	index@(.nv.constant0.attn_fwd)
        /*320c*/ 	.short	0x0210
        /*320e*/ 	.short	0x0088


	//----- nvinfo : EIATTR_SW_WAR
	.align		4
.L_72:
        /*3210*/ 	.byte	0x04, 0x36
        /*3212*/ 	.short	(.L_74 - .L_73)
.L_73:
        /*3214*/ 	.word	0x00000008
.L_74:


//--------------------- .nv.callgraph             --------------------------
	.section	.nv.callgraph,"",@"SHT_CUDA_CALLGRAPH"
	.align	4
	.sectionentsize	8
	.align		4
        /*0000*/ 	.word	0x00000000
	.align		4
        /*0004*/ 	.word	0xffffffff
	.align		4
        /*0008*/ 	.word	0x00000000
	.align		4
        /*000c*/ 	.word	0xfffffffe
	.align		4
        /*0010*/ 	.word	0x00000000
	.align		4
        /*0014*/ 	.word	0xfffffffd
	.align		4
        /*0018*/ 	.word	0x00000000
	.align		4
        /*001c*/ 	.word	0xfffffffc


//--------------------- .nv.constant4             --------------------------
	.section	.nv.constant4,"a",@progbits
	.align	8
	.align		8
.nv.constant4:
        /*0000*/ 	.dword	_$_str


//--------------------- .text.attn_fwd            --------------------------
	.section	.text.attn_fwd,"ax",@progbits
	.align	128
        .global         attn_fwd
        .type           attn_fwd,@function
        .size           attn_fwd,(.L_x_3 - attn_fwd)
        .other          attn_fwd,@"STO_CUDA_ENTRY STV_DEFAULT"
attn_fwd:
.text.attn_fwd:
[----:B------:R-:W0:Y:S01]  /*0000*/  LDC R1, c[0x0][0x28] ;  /* 0x00000a00ff017b82 */ /* 0x000e220000000800 */
[----:B------:R-:W1:Y:S07]  /*0010*/  S2R R191, SR_TID.X ;  /* 0x0000000000bf7919 */ /* 0x000e6e0000002100 */
[----:B------:R-:W2:Y:S01]  /*0020*/  LDC R90, c[0x0][0x248] ;  /* 0x00009200ff5a7b82 */ /* 0x000ea20000000800 */
[----:B------:R-:W-:Y:S01]  /*0030*/  ULDC.64 UR60, c[0x0][0x208] ;  /* 0x00008200003c7ab9 */ /* 0x000fe20000000a00 */
[----:B0-----:R-:W-:Y:S01]  /*0040*/  VIADD R1, R1, 0xfffff090 ;  /* 0xfffff09001017836 */ /* 0x001fe20000000000 */
[----:B------:R-:W0:Y:S05]  /*0050*/  S2R R9, SR_CTAID.Y ;  /* 0x0000000000097919 */ /* 0x000e2a0000002600 */
[----:B------:R-:W3:Y:S01]  /*0060*/  LDC.64 R6, c[0x0][0x210] ;  /* 0x00008400ff067b82 */ /* 0x000ee20000000a00 */
[----:B-1----:R-:W-:-:S04]  /*0070*/  SHF.R.U32.HI R0, RZ, 0x7, R191 ;  /* 0x00000007ff007819 */ /* 0x002fc800000116bf */
[----:B------:R-:W-:Y:S02]  /*0080*/  SGXT.U32 R2, R0, 0x1 ;  /* 0x000000010002781a */ /* 0x000fe40000000000 */
[----:B------:R-:W1:Y:S03]  /*0090*/  S2R R0, SR_CTAID.X ;  /* 0x0000000000007919 */ /* 0x000e660000002500 */
[----:B--2---:R-:W-:Y:S02]  /*00a0*/  IMAD R4, R2, R90, RZ ;  /* 0x0000005a02047224 */ /* 0x004fe400078e02ff */
[----:B------:R-:W0:Y:S02]  /*00b0*/  LDC.64 R2, c[0x0][0x240] ;  /* 0x00009000ff027b82 */ /* 0x000e240000000a00 */
[----:B------:R-:W-:-:S04]  /*00c0*/  IMAD R8, R90, 0x2, R4 ;  /* 0x000000025a087824 */ /* 0x000fc800078e0204 */
[----:B------:R-:W-:-:S05]  /*00d0*/  IMAD R10, R90, 0x2, R8 ;  /* 0x000000025a0a7824 */ /* 0x000fca00078e0208 */
[----:B------:R-:W-:-:S05]  /*00e0*/  LEA R12, R90, R10, 0x1 ;  /* 0x0000000a5a0c7211 */ /* 0x000fca00078e08ff */
[----:B------:R-:W-:-:S04]  /*00f0*/  IMAD R14, R90, 0x2, R12 ;  /* 0x000000025a0e7824 */ /* 0x000fc800078e020c */
[----:B------:R-:W-:-:S04]  /*0100*/  IMAD R16, R90, 0x2, R14 ;  /* 0x000000025a107824 */ /* 0x000fc800078e020e */
[----:B------:R-:W-:Y:S02]  /*0110*/  IMAD R18, R90, 0x2, R16 ;  /* 0x000000025a127824 */ /* 0x000fe400078e0210 */
[----:B-1----:R-:W-:Y:S02]  /*0120*/  IMAD.SHL.U32 R5, R0, 0x80, RZ ;  /* 0x0000008000057824 */ /* 0x002fe400078e00ff */
[----:B0-----:R-:W-:Y:S01]  /*0130*/  IMAD R0, R9, R2, RZ ;  /* 0x0000000209007224 */ /* 0x001fe200078e02ff */
[----:B------:R-:W-:Y:S02]  /*0140*/  LEA R20, R90, R18, 0x1 ;  /* 0x000000125a147211 */ /* 0x000fe400078e08ff */
[----:B------:R-:W-:-:S03]  /*0150*/  LOP3.LUT R5, R5, 0x7f, R191, 0xf8, !PT ;  /* 0x0000007f05057812 */ /* 0x000fc600078ef8bf */
[----:B------:R-:W-:Y:S02]  /*0160*/  IMAD R22, R90, 0x2, R20 ;  /* 0x000000025a167824 */ /* 0x000fe400078e0214 */
[----:B------:R-:W-:Y:S02]  /*0170*/  IMAD R2, R5, R3, RZ ;  /* 0x0000000305027224 */ /* 0x000fe400078e02ff */
[----:B------:R-:W-:Y:S02]  /*0180*/  IMAD.SHL.U32 R5, R0, 0x2, RZ ;  /* 0x0000000200057824 */ /* 0x000fe400078e00ff */
[----:B------:R-:W-:Y:S02]  /*0190*/  IMAD.SHL.U32 R3, R2, 0x2, RZ ;  /* 0x0000000202037824 */ /* 0x000fe400078e00ff */
[----:B------:R-:W-:-:S03]  /*01a0*/  IMAD.HI R0, R0, 0x2, RZ ;  /* 0x0000000200007827 */ /* 0x000fc600078e02ff */
[----:B---3--:R-:W-:Y:S01]  /*01b0*/  IADD3 R5, P0, P1, R3, R6, R5 ;  /* 0x0000000603057210 */ /* 0x008fe2000791e005 */
[----:B------:R-:W-:-:S04]  /*01c0*/  IMAD.HI R91, R2, 0x2, RZ ;  /* 0x00000002025b7827 */ /* 0x000fc800078e02ff */
[----:B------:R-:W-:Y:S01]  /*01d0*/  IMAD R24, R90, 0x2, R22 ;  /* 0x000000025a187824 */ /* 0x000fe200078e0216 */
[----:B------:R-:W-:Y:S02]  /*01e0*/  IADD3.X R91, R91, R7, R0, P0, P1 ;  /* 0x000000075b5b7210 */ /* 0x000fe400007e2400 */
[-C--:B------:R-:W-:Y:S01]  /*01f0*/  LEA R2, P1, R8, R5.reuse, 0x1 ;  /* 0x0000000508027211 */ /* 0x080fe200078208ff */
[----:B------:R-:W-:Y:S01]  /*0200*/  IMAD R26, R90, 0x2, R24 ;  /* 0x000000025a1a7824 */ /* 0x000fe200078e0218 */
[----:B------:R-:W-:Y:S02]  /*0210*/  LEA R92, P0, R4, R5, 0x1 ;  /* 0x00000005045c7211 */ /* 0x000fe400078008ff */
[-C--:B------:R-:W-:Y:S02]  /*0220*/  LEA.HI.X.SX32 R3, R8, R91.reuse, 0x1, P1 ;  /* 0x0000005b08037211 */ /* 0x080fe400008f0eff */
[----:B------:R-:W-:Y:S02]  /*0230*/  LEA.HI.X.SX32 R93, R4, R91, 0x1, P0 ;  /* 0x0000005b045d7211 */ /* 0x000fe400000f0eff */
[----:B------:R-:W-:Y:S01]  /*0240*/  LEA R6, P0, R10, R5, 0x1 ;  /* 0x000000050a067211 */ /* 0x000fe200078008ff */
[----:B------:R0:W2:Y:S01]  /*0250*/  LDG.E.U16 R17, desc[UR60][R2.64] ;  /* 0x0000003c02117981 */ /* 0x0000a2000c1e1500 */
[----:B------:R-:W-:-:S02]  /*0260*/  LEA R28, R90, R26, 0x1 ;  /* 0x0000001a5a1c7211 */ /* 0x000fc400078e08ff */
[----:B------:R-:W-:Y:S01]  /*0270*/  LEA.HI.X.SX32 R7, R10, R91, 0x1, P0 ;  /* 0x0000005b0a077211 */ /* 0x000fe200000f0eff */
[----:B------:R-:W3:Y:S01]  /*0280*/  LDG.E.U16 R92, desc[UR60][R92.64] ;  /* 0x0000003c5c5c7981 */ /* 0x000ee2000c1e1500 */
[----:B------:R-:W-:Y:S01]  /*0290*/  LEA R8, P0, R12, R5, 0x1 ;  /* 0x000000050c087211 */ /* 0x000fe200078008ff */
[----:B------:R-:W-:Y:S02]  /*02a0*/  IMAD R30, R90, 0x2, R28 ;  /* 0x000000025a1e7824 */ /* 0x000fe400078e021c */
[----:B------:R1:W4:Y:S01]  /*02b0*/  LDG.E.U16 R15, desc[UR60][R6.64] ;  /* 0x0000003c060f7981 */ /* 0x000322000c1e1500 */
[----:B------:R-:W-:Y:S01]  /*02c0*/  LEA.HI.X.SX32 R9, R12, R91, 0x1, P0 ;  /* 0x0000005b0c097211 */ /* 0x000fe200000f0eff */
[----:B------:R-:W-:Y:S01]  /*02d0*/  IMAD R32, R90, 0x2, R30 ;  /* 0x000000025a207824 */ /* 0x000fe200078e021e */
[----:B------:R-:W-:-:S03]  /*02e0*/  LEA R10, P0, R16, R5, 0x1 ;  /* 0x00000005100a7211 */ /* 0x000fc600078008ff */
[----:B------:R-:W5:Y:S01]  /*02f0*/  LDG.E.U16 R21, desc[UR60][R8.64] ;  /* 0x0000003c08157981 */ /* 0x000f62000c1e1500 */
[----:B------:R-:W-:Y:S01]  /*0300*/  LEA.HI.X.SX32 R11, R16, R91, 0x1, P0 ;  /* 0x0000005b100b7211 */ /* 0x000fe200000f0eff */
[----:B------:R-:W-:Y:S01]  /*0310*/  IMAD R34, R90, 0x2, R32 ;  /* 0x000000025a227824 */ /* 0x000fe200078e0220 */
[----:B0-----:R-:W-:-:S03]  /*0320*/  LEA R2, P0, R18, R5, 0x1 ;  /* 0x0000000512027211 */ /* 0x001fc600078008ff */
[----:B------:R0:W3:Y:S01]  /*0330*/  LDG.E.U16 R23, desc[UR60][R10.64] ;  /* 0x0000003c0a177981 */ /* 0x0000e2000c1e1500 */
[----:B------:R-:W-:Y:S02]  /*0340*/  LEA.HI.X.SX32 R3, R18, R91, 0x1, P0 ;  /* 0x0000005b12037211 */ /* 0x000fe400000f0eff */
[-C--:B-1----:R-:W-:Y:S02]  /*0350*/  LEA R6, P0, R20, R5.reuse, 0x1 ;  /* 0x0000000514067211 */ /* 0x082fe400078008ff */
[----:B------:R-:W-:Y:S01]  /*0360*/  LEA R56, P1, R14, R5, 0x1 ;  /* 0x000000050e387211 */ /* 0x000fe200078208ff */
[----:B------:R1:W3:Y:S01]  /*0370*/  LDG.E.U16 R19, desc[UR60][R2.64] ;  /* 0x0000003c02137981 */ /* 0x0002e2000c1e1500 */
[----:B------:R-:W-:Y:S02]  /*0380*/  LEA.HI.X.SX32 R7, R20, R91, 0x1, P0 ;  /* 0x0000005b14077211 */ /* 0x000fe400000f0eff */
[----:B------:R-:W-:Y:S02]  /*0390*/  LEA R12, P0, R24, R5, 0x1 ;  /* 0x00000005180c7211 */ /* 0x000fe400078008ff */
[----:B------:R-:W-:Y:S01]  /*03a0*/  LEA R36, R90, R34, 0x1 ;  /* 0x000000225a247211 */ /* 0x000fe200078e08ff */
[----:B------:R1:W3:Y:S01]  /*03b0*/  LDG.E.U16 R18, desc[UR60][R6.64] ;  /* 0x0000003c06127981 */ /* 0x0002e2000c1e1500 */
[----:B------:R-:W-:-:S02]  /*03c0*/  LEA.HI.X.SX32 R13, R24, R91, 0x1, P0 ;  /* 0x0000005b180d7211 */ /* 0x000fc400000f0eff */
[----:B0-----:R-:W-:Y:S01]  /*03d0*/  LEA R10, P0, R26, R5, 0x1 ;  /* 0x000000051a0a7211 */ /* 0x001fe200078008ff */
[----:B------:R-:W-:-:S03]  /*03e0*/  IMAD R38, R90, 0x2, R36 ;  /* 0x000000025a267824 */ /* 0x000fc600078e0224 */
[----:B------:R-:W-:Y:S01]  /*03f0*/  LEA.HI.X.SX32 R11, R26, R91, 0x1, P0 ;  /* 0x0000005b1a0b7211 */ /* 0x000fe200000f0eff */
[----:B------:R-:W-:-:S04]  /*0400*/  IMAD R40, R90, 0x2, R38 ;  /* 0x000000025a287824 */ /* 0x000fc800078e0226 */
[----:B------:R-:W3:Y:S04]  /*0410*/  LDG.E.U16 R16, desc[UR60][R10.64] ;  /* 0x0000003c0a107981 */ /* 0x000ee8000c1e1500 */
[----:B--2---:R0:W-:Y:S01]  /*0420*/  STL [R1+0x38], R17 ;  /* 0x0000381101007387 */ /* 0x0041e20000100800 */
[----:B------:R-:W-:Y:S02]  /*0430*/  LEA.HI.X.SX32 R57, R14, R91, 0x1, P1 ;  /* 0x0000005b0e397211 */ /* 0x000fe400008f0eff */
[-C--:B-1----:R-:W-:Y:S02]  /*0440*/  LEA R2, P0, R28, R5.reuse, 0x1 ;  /* 0x000000051c027211 */ /* 0x082fe400078008ff */
[----:B------:R-:W-:Y:S01]  /*0450*/  LEA R42, R90, R40, 0x1 ;  /* 0x000000285a2a7211 */ /* 0x000fe200078e08ff */
[----:B------:R-:W2:Y:S04]  /*0460*/  LDG.E.U16 R56, desc[UR60][R56.64] ;  /* 0x0000003c38387981 */ /* 0x000ea8000c1e1500 */
[----:B0-----:R-:W2:Y:S01]  /*0470*/  LDG.E.U16 R17, desc[UR60][R12.64] ;  /* 0x0000003c0c117981 */ /* 0x001ea2000c1e1500 */
[----:B------:R-:W-:Y:S01]  /*0480*/  LEA R8, P1, R22, R5, 0x1 ;  /* 0x0000000516087211 */ /* 0x000fe200078208ff */
[----:B------:R-:W-:Y:S01]  /*0490*/  IMAD R44, R90, 0x2, R42 ;  /* 0x000000025a2c7824 */ /* 0x000fe200078e022a */
[----:B------:R-:W-:-:S02]  /*04a0*/  LEA.HI.X.SX32 R3, R28, R91, 0x1, P0 ;  /* 0x0000005b1c037211 */ /* 0x000fc400000f0eff */
[----:B------:R-:W-:Y:S02]  /*04b0*/  LEA.HI.X.SX32 R9, R22, R91, 0x1, P1 ;  /* 0x0000005b16097211 */ /* 0x000fe400008f0eff */
[-C--:B------:R-:W-:Y:S02]  /*04c0*/  LEA R14, P1, R30, R5.reuse, 0x1 ;  /* 0x000000051e0e7211 */ /* 0x080fe400078208ff */
[----:B------:R-:W-:Y:S01]  /*04d0*/  LEA R6, P0, R32, R5, 0x1 ;  /* 0x0000000520067211 */ /* 0x000fe200078008ff */
[----:B----4-:R0:W-:Y:S01]  /*04e0*/  STL [R1+0x34], R15 ;  /* 0x0000340f01007387 */ /* 0x0101e20000100800 */
[----:B------:R-:W-:Y:S02]  /*04f0*/  LEA R46, R90, R44, 0x1 ;  /* 0x0000002c5a2e7211 */ /* 0x000fe400078e08ff */
[----:B------:R-:W-:Y:S01]  /*0500*/  LEA.HI.X.SX32 R7, R32, R91, 0x1, P0 ;  /* 0x0000005b20077211 */ /* 0x000fe200000f0eff */
[----:B-----5:R1:W-:Y:S02]  /*0510*/  STL [R1+0x30], R21 ;  /* 0x0000301501007387 */ /* 0x0203e40000100800 */
[----:B------:R-:W-:-:S02]  /*0520*/  IMAD R0, R90, 0x2, R46 ;  /* 0x000000025a007824 */ /* 0x000fc400078e022e */
[----:B------:R4:W5:Y:S01]  /*0530*/  LDG.E.U16 R57, desc[UR60][R8.64] ;  /* 0x0000003c08397981 */ /* 0x000962000c1e1500 */
[----:B0-----:R-:W-:Y:S01]  /*0540*/  LEA.HI.X.SX32 R15, R30, R91, 0x1, P1 ;  /* 0x0000005b1e0f7211 */ /* 0x001fe200008f0eff */
[C---:B------:R-:W-:Y:S02]  /*0550*/  IMAD R48, R90.reuse, 0x2, R0 ;  /* 0x000000025a307824 */ /* 0x040fe400078e0200 */
[----:B-1----:R0:W5:Y:S02]  /*0560*/  LDG.E.U16 R21, desc[UR60][R2.64] ;  /* 0x0000003c02157981 */ /* 0x002164000c1e1500 */
[----:B------:R-:W-:Y:S02]  /*0570*/  IMAD R4, R90, 0x2, R48 ;  /* 0x000000025a047824 */ /* 0x000fe400078e0230 */
[----:B------:R-:W5:Y:S01]  /*0580*/  LDG.E.U16 R73, desc[UR60][R14.64] ;  /* 0x0000003c0e497981 */ /* 0x000f62000c1e1500 */
[----:B----4-:R-:W-:-:S03]  /*0590*/  LEA R8, P0, R34, R5, 0x1 ;  /* 0x0000000522087211 */ /* 0x010fc600078008ff */
[----:B------:R1:W4:Y:S01]  /*05a0*/  LDG.E.U16 R14, desc[UR60][R6.64] ;  /* 0x0000003c060e7981 */ /* 0x000322000c1e1500 */
[----:B------:R-:W-:Y:S02]  /*05b0*/  LEA.HI.X.SX32 R9, R34, R91, 0x1, P0 ;  /* 0x0000005b22097211 */ /* 0x000fe400000f0eff */
[----:B------:R-:W-:-:S04]  /*05c0*/  LEA R10, P0, R36, R5, 0x1 ;  /* 0x00000005240a7211 */ /* 0x000fc800078008ff */
[----:B------:R-:W-:Y:S02]  /*05d0*/  LEA.HI.X.SX32 R11, R36, R91, 0x1, P0 ;  /* 0x0000005b240b7211 */ /* 0x000fe400000f0eff */
[----:B0-----:R-:W-:-:S04]  /*05e0*/  LEA R2, P0, R40, R5, 0x1 ;  /* 0x0000000528027211 */ /* 0x001fc800078008ff */
[----:B------:R-:W-:Y:S02]  /*05f0*/  LEA.HI.X.SX32 R3, R40, R91, 0x1, P0 ;  /* 0x0000005b28037211 */ /* 0x000fe400000f0eff */
[C---:B-1----:R-:W-:Y:S01]  /*0600*/  LEA R6, P0, R42.reuse, R5, 0x1 ;  /* 0x000000052a067211 */ /* 0x042fe200078008ff */
[----:B---3--:R-:W-:Y:S03]  /*0610*/  STL [R1+0x2c], R23 ;  /* 0x00002c1701007387 */ /* 0x008fe60000100800 */
[----:B------:R-:W-:Y:S01]  /*0620*/  LEA.HI.X.SX32 R7, R42, R91, 0x1, P0 ;  /* 0x0000005b2a077211 */ /* 0x000fe200000f0eff */
[----:B------:R0:W-:Y:S04]  /*0630*/  STL [R1+0x28], R19 ;  /* 0x0000281301007387 */ /* 0x0001e80000100800 */
[----:B------:R1:W-:Y:S04]  /*0640*/  STL [R1+0x24], R18 ;  /* 0x0000241201007387 */ /* 0x0003e80000100800 */
[----:B0-----:R0:W3:Y:S04]  /*0650*/  LDG.E.U16 R19, desc[UR60][R8.64] ;  /* 0x0000003c08137981 */ /* 0x0010e8000c1e1500 */
[----:B-1----:R1:W3:Y:S01]  /*0660*/  LDG.E.U16 R18, desc[UR60][R10.64] ;  /* 0x0000003c0a127981 */ /* 0x0022e2000c1e1500 */
[----:B0-----:R-:W-:-:S04]  /*0670*/  LEA R8, P0, R44, R5, 0x1 ;  /* 0x000000052c087211 */ /* 0x001fc800078008ff */
[----:B------:R-:W-:Y:S02]  /*0680*/  LEA.HI.X.SX32 R9, R44, R91, 0x1, P0 ;  /* 0x0000005b2c097211 */ /* 0x000fe400000f0eff */
[----:B------:R-:W-:-:S05]  /*0690*/  LEA R50, R90, R4, 0x1 ;  /* 0x000000045a327211 */ /* 0x000fca00078e08ff */
[----:B------:R-:W-:-:S04]  /*06a0*/  IMAD R54, R90, 0x2, R50 ;  /* 0x000000025a367824 */ /* 0x000fc800078e0232 */
[----:B------:R-:W-:-:S04]  /*06b0*/  IMAD R58, R90, 0x2, R54 ;  /* 0x000000025a3a7824 */ /* 0x000fc800078e0236 */
[----:B------:R-:W-:-:S05]  /*06c0*/  IMAD R60, R90, 0x2, R58 ;  /* 0x000000025a3c7824 */ /* 0x000fca00078e023a */
[----:B------:R-:W-:-:S05]  /*06d0*/  LEA R62, R90, R60, 0x1 ;  /* 0x0000003c5a3e7211 */ /* 0x000fca00078e08ff */
[----:B------:R-:W-:-:S04]  /*06e0*/  IMAD R64, R90, 0x2, R62 ;  /* 0x000000025a407824 */ /* 0x000fc800078e023e */
[----:B------:R-:W-:-:S04]  /*06f0*/  IMAD R66, R90, 0x2, R64 ;  /* 0x000000025a427824 */ /* 0x000fc800078e0240 */
[C---:B------:R-:W-:Y:S01]  /*0700*/  IMAD R55, R90.reuse, 0x2, R66 ;  /* 0x000000025a377824 */ /* 0x040fe200078e0242 */
[----:B--2---:R0:W-:Y:S04]  /*0710*/  STL [R1+0x20], R17 ;  /* 0x0000201101007387 */ /* 0x0041e80000100800 */
[----:B------:R2:W-:Y:S04]  /*0720*/  STL [R1+0x1c], R16 ;  /* 0x00001c1001007387 */ /* 0x0005e80000100800 */
[----:B0-----:R-:W3:Y:S04]  /*0730*/  LDG.E.U16 R17, desc[UR60][R2.64] ;  /* 0x0000003c02117981 */ /* 0x001ee8000c1e1500 */
[----:B--2---:R-:W2:Y:S04]  /*0740*/  LDG.E.U16 R16, desc[UR60][R6.64] ;  /* 0x0000003c06107981 */ /* 0x004ea8000c1e1500 */
[----:B------:R-:W2:Y:S01]  /*0750*/  LDG.E.U16 R3, desc[UR60][R8.64] ;  /* 0x0000003c08037981 */ /* 0x000ea2000c1e1500 */
[----:B------:R-:W-:-:S05]  /*0760*/  LEA R20, R90, R55, 0x1 ;  /* 0x000000375a147211 */ /* 0x000fca00078e08ff */
[----:B------:R-:W-:-:S04]  /*0770*/  IMAD R22, R90, 0x2, R20 ;  /* 0x000000025a167824 */ /* 0x000fc800078e0214 */
[----:B------:R-:W-:-:S04]  /*0780*/  IMAD R24, R90, 0x2, R22 ;  /* 0x000000025a187824 */ /* 0x000fc800078e0216 */
[----:B------:R-:W-:-:S05]  /*0790*/  IMAD R74, R90, 0x2, R24 ;  /* 0x000000025a4a7824 */ /* 0x000fca00078e0218 */
[----:B------:R-:W-:-:S05]  /*07a0*/  LEA R26, R90, R74, 0x1 ;  /* 0x0000004a5a1a7211 */ /* 0x000fca00078e08ff */
[----:B------:R-:W-:-:S04]  /*07b0*/  IMAD R28, R90, 0x2, R26 ;  /* 0x000000025a1c7824 */ /* 0x000fc800078e021a */
[----:B------:R-:W-:-:S04]  /*07c0*/  IMAD R30, R90, 0x2, R28 ;  /* 0x000000025a1e7824 */ /* 0x000fc800078e021c */
[----:B------:R-:W-:-:S05]  /*07d0*/  IMAD R51, R90, 0x2, R30 ;  /* 0x000000025a337824 */ /* 0x000fca00078e021e */
[----:B------:R-:W-:-:S05]  /*07e0*/  LEA R32, R90, R51, 0x1 ;  /* 0x000000335a207211 */ /* 0x000fca00078e08ff */
[----:B------:R-:W-:-:S04]  /*07f0*/  IMAD R34, R90, 0x2, R32 ;  /* 0x000000025a227824 */ /* 0x000fc800078e0220 */
[----:B------:R-:W-:-:S04]  /*0800*/  IMAD R68, R90, 0x2, R34 ;  /* 0x000000025a447824 */ /* 0x000fc800078e0222 */
[----:B------:R-:W-:Y:S01]  /*0810*/  IMAD R52, R90, 0x2, R68 ;  /* 0x000000025a347824 */ /* 0x000fe200078e0244 */
[----:B------:R-:W-:-:S04]  /*0820*/  LEA R12, P1, R38, R5, 0x1 ;  /* 0x00000005260c7211 */ /* 0x000fc800078208ff */
[----:B------:R-:W-:Y:S02]  /*0830*/  LEA R36, R90, R52, 0x1 ;  /* 0x000000345a247211 */ /* 0x000fe400078e08ff */
[----:B------:R-:W-:-:S03]  /*0840*/  LEA.HI.X.SX32 R13, R38, R91, 0x1, P1 ;  /* 0x0000005b260d7211 */ /* 0x000fc600008f0eff */
[----:B------:R-:W-:Y:S01]  /*0850*/  IMAD R38, R90, 0x2, R36 ;  /* 0x000000025a267824 */ /* 0x000fe200078e0224 */
[----:B------:R-:W-:Y:S01]  /*0860*/  LEA R76, P1, R46, R5, 0x1 ;  /* 0x000000052e4c7211 */ /* 0x000fe200078208ff */
[----:B------:R0:W2:Y:S02]  /*0870*/  LDG.E.U16 R75, desc[UR60][R12.64] ;  /* 0x0000003c0c4b7981 */ /* 0x0000a4000c1e1500 */
[----:B------:R-:W-:-:S04]  /*0880*/  IMAD R40, R90, 0x2, R38 ;  /* 0x000000025a287824 */ /* 0x000fc800078e0226 */
[----:B------:R-:W-:Y:S01]  /*0890*/  IMAD R53, R90, 0x2, R40 ;  /* 0x000000025a357824 */ /* 0x000fe200078e0228 */
[----:B------:R-:W-:-:S04]  /*08a0*/  LEA.HI.X.SX32 R77, R46, R91, 0x1, P1 ;  /* 0x0000005b2e4d7211 */ /* 0x000fc800008f0eff */
[----:B------:R-:W-:Y:S02]  /*08b0*/  LEA R42, R90, R53, 0x1 ;  /* 0x000000355a2a7211 */ /* 0x000fe400078e08ff */
[----:B-1----:R-:W-:Y:S01]  /*08c0*/  LEA R10, P0, R0, R5, 0x1 ;  /* 0x00000005000a7211 */ /* 0x002fe200078008ff */
[----:B-----5:R-:W-:Y:S02]  /*08d0*/  STL [R1+0x18], R21 ;  /* 0x0000181501007387 */ /* 0x020fe40000100800 */
[----:B------:R-:W-:Y:S01]  /*08e0*/  IMAD R46, R90, 0x2, R42 ;  /* 0x000000025a2e7824 */ /* 0x000fe200078e022a */
[----:B------:R-:W-:Y:S01]  /*08f0*/  LEA.HI.X.SX32 R11, R0, R91, 0x1, P0 ;  /* 0x0000005b000b7211 */ /* 0x000fe200000f0eff */
[----:B------:R-:W5:Y:S02]  /*0900*/  LDG.E.U16 R76, desc[UR60][R76.64] ;  /* 0x0000003c4c4c7981 */ /* 0x000f64000c1e1500 */
[----:B------:R-:W-:Y:S01]  /*0910*/  IMAD R0, R90, 0x2, R46 ;  /* 0x000000025a007824 */ /* 0x000fe200078e022e */
[----:B0-----:R-:W-:Y:S01]  /*0920*/  LEA R12, P0, R48, R5, 0x1 ;  /* 0x00000005300c7211 */ /* 0x001fe200078008ff */
[----:B----4-:R0:W-:Y:S02]  /*0930*/  STL [R1+0x14], R14 ;  /* 0x0000140e01007387 */ /* 0x0101e40000100800 */
[----:B------:R-:W-:Y:S01]  /*0940*/  IMAD R2, R90, 0x2, R0 ;  /* 0x000000025a027824 */ /* 0x000fe200078e0200 */
[----:B------:R-:W-:Y:S01]  /*0950*/  LEA.HI.X.SX32 R13, R48, R91, 0x1, P0 ;  /* 0x0000005b300d7211 */ /* 0x000fe200000f0eff */
[----:B------:R1:W4:Y:S03]  /*0960*/  LDG.E.U16 R252, desc[UR60][R10.64] ;  /* 0x0000003c0afc7981 */ /* 0x000326000c1e1500 */
[----:B------:R-:W-:Y:S01]  /*0970*/  LEA R70, R90, R2, 0x1 ;  /* 0x000000025a467211 */ /* 0x000fe200078e08ff */
[----:B---3--:R-:W-:Y:S01]  /*0980*/  STL [R1+0x10], R19 ;  /* 0x0000101301007387 */ /* 0x008fe20000100800 */
[----:B0-----:R-:W-:-:S02]  /*0990*/  LEA R14, P0, R4, R5, 0x1 ;  /* 0x00000005040e7211 */ /* 0x001fc400078008ff */
[----:B------:R-:W-:Y:S01]  /*09a0*/  LEA R6, P1, R50, R5, 0x1 ;  /* 0x0000000532067211 */ /* 0x000fe200078208ff */
[----:B------:R0:W3:Y:S01]  /*09b0*/  LDG.E.U16 R251, desc[UR60][R12.64] ;  /* 0x0000003c0cfb7981 */ /* 0x0000e2000c1e1500 */
[----:B------:R-:W-:Y:S01]  /*09c0*/  LEA.HI.X.SX32 R15, R4, R91, 0x1, P0 ;  /* 0x0000005b040f7211 */ /* 0x000fe200000f0eff */
[----:B------:R-:W-:-:S04]  /*09d0*/  IMAD R4, R90, 0x2, R70 ;  /* 0x000000025a047824 */ /* 0x000fc800078e0246 */
[----:B------:R-:W-:Y:S01]  /*09e0*/  IMAD R72, R90, 0x2, R4 ;  /* 0x000000025a487824 */ /* 0x000fe200078e0204 */
[----:B------:R-:W-:Y:S01]  /*09f0*/  LEA R8, P0, R54, R5, 0x1 ;  /* 0x0000000536087211 */ /* 0x000fe200078008ff */
[----:B------:R-:W-:Y:S02]  /*0a00*/  STL [R1+0xc], R18 ;  /* 0x00000c1201007387 */ /* 0x000fe40000100800 */
[----:B------:R-:W-:Y:S01]  /*0a10*/  IMAD R47, R90, 0x2, R72 ;  /* 0x000000025a2f7824 */ /* 0x000fe200078e0248 */
[----:B------:R-:W-:Y:S01]  /*0a20*/  LEA.HI.X.SX32 R7, R50, R91, 0x1, P1 ;  /* 0x0000005b32077211 */ /* 0x000fe200008f0eff */
[----:B------:R0:W3:Y:S03]  /*0a30*/  LDG.E.U16 R250, desc[UR60][R14.64] ;  /* 0x0000003c0efa7981 */ /* 0x0000e6000c1e1500 */
[----:B------:R-:W-:Y:S02]  /*0a40*/  LEA R78, R90, R47, 0x1 ;  /* 0x0000002f5a4e7211 */ /* 0x000fe400078e08ff */
[----:B------:R-:W-:Y:S01]  /*0a50*/  LEA.HI.X.SX32 R9, R54, R91, 0x1, P0 ;  /* 0x0000005b36097211 */ /* 0x000fe200000f0eff */
[----:B------:R-:W4:Y:S02]  /*0a60*/  LDG.E.U16 R7, desc[UR60][R6.64] ;  /* 0x0000003c06077981 */ /* 0x000f24000c1e1500 */
[----:B------:R-:W-:Y:S01]  /*0a70*/  IMAD R80, R90, 0x2, R78 ;  /* 0x000000025a507824 */ /* 0x000fe200078e024e */
[----:B-1----:R-:W-:Y:S01]  /*0a80*/  LEA R10, P0, R58, R5, 0x1 ;  /* 0x000000053a0a7211 */ /* 0x002fe200078008ff */
[----:B------:R1:W3:Y:S02]  /*0a90*/  LDG.E.U16 R249, desc[UR60][R8.64] ;  /* 0x0000003c08f97981 */ /* 0x0002e4000c1e1500 */
[----:B------:R-:W-:Y:S01]  /*0aa0*/  IMAD R82, R90, 0x2, R80 ;  /* 0x000000025a527824 */ /* 0x000fe200078e0250 */
[----:B------:R-:W-:-:S02]  /*0ab0*/  LEA.HI.X.SX32 R11, R58, R91, 0x1, P0 ;  /* 0x0000005b3a0b7211 */ /* 0x000fc400000f0eff */
[----:B0-----:R-:W-:Y:S01]  /*0ac0*/  LEA R12, P0, R60, R5, 0x1 ;  /* 0x000000053c0c7211 */ /* 0x001fe200078008ff */
[----:B------:R-:W-:Y:S02]  /*0ad0*/  IMAD R48, R90, 0x2, R82 ;  /* 0x000000025a307824 */ /* 0x000fe400078e0252 */
[----:B------:R0:W3:Y:S01]  /*0ae0*/  LDG.E.U16 R248, desc[UR60][R10.64] ;  /* 0x0000003c0af87981 */ /* 0x0000e2000c1e1500 */
[----:B------:R-:W-:Y:S02]  /*0af0*/  LEA.HI.X.SX32 R13, R60, R91, 0x1, P0 ;  /* 0x0000005b3c0d7211 */ /* 0x000fe400000f0eff */
[----:B------:R-:W-:-:S03]  /*0b00*/  LEA R14, P0, R64, R5, 0x1 ;  /* 0x00000005400e7211 */ /* 0x000fc600078008ff */
[----:B------:R0:W3:Y:S01]  /*0b10*/  LDG.E.U16 R247, desc[UR60][R12.64] ;  /* 0x0000003c0cf77981 */ /* 0x0000e2000c1e1500 */
[----:B------:R-:W-:Y:S02]  /*0b20*/  LEA.HI.X.SX32 R15, R64, R91, 0x1, P0 ;  /* 0x0000005b400f7211 */ /* 0x000fe400000f0eff */
[----:B-1----:R-:W-:-:S03]  /*0b30*/  LEA R8, P0, R66, R5, 0x1 ;  /* 0x0000000542087211 */ /* 0x002fc600078008ff */
[----:B------:R-:W3:Y:S01]  /*0b40*/  LDG.E.U16 R246, desc[UR60][R14.64] ;  /* 0x0000003c0ef67981 */ /* 0x000ee2000c1e1500 */
[----:B------:R-:W-:Y:S02]  /*0b50*/  LEA.HI.X.SX32 R9, R66, R91, 0x1, P0 ;  /* 0x0000005b42097211 */ /* 0x000fe400000f0eff */
[----:B0-----:R-:W-:-:S03]  /*0b60*/  LEA R10, P0, R22, R5, 0x1 ;  /* 0x00000005160a7211 */ /* 0x001fc600078008ff */
[----:B------:R0:W3:Y:S01]  /*0b70*/  LDG.E.U16 R245, desc[UR60][R8.64] ;  /* 0x0000003c08f57981 */ /* 0x0000e2000c1e1500 */
[----:B------:R-:W-:Y:S02]  /*0b80*/  LEA.HI.X.SX32 R11, R22, R91, 0x1, P0 ;  /* 0x0000005b160b7211 */ /* 0x000fe400000f0eff */
[----:B------:R-:W-:-:S03]  /*0b90*/  LEA R12, P0, R24, R5, 0x1 ;  /* 0x00000005180c7211 */ /* 0x000fc600078008ff */
[----:B------:R1:W3:Y:S01]  /*0ba0*/  LDG.E.U16 R244, desc[UR60][R10.64] ;  /* 0x0000003c0af47981 */ /* 0x0002e2000c1e1500 */
[----:B------:R-:W-:Y:S02]  /*0bb0*/  LEA.HI.X.SX32 R13, R24, R91, 0x1, P0 ;  /* 0x0000005b180d7211 */ /* 0x000fe400000f0eff */
[----:B0-----:R-:W-:-:S03]  /*0bc0*/  LEA R8, P0, R28, R5, 0x1 ;  /* 0x000000051c087211 */ /* 0x001fc600078008ff */
[----:B------:R0:W3:Y:S01]  /*0bd0*/  LDG.E.U16 R243, desc[UR60][R12.64] ;  /* 0x0000003c0cf37981 */ /* 0x0000e2000c1e1500 */
[----:B------:R-:W-:Y:S02]  /*0be0*/  LEA.HI.X.SX32 R9, R28, R91, 0x1, P0 ;  /* 0x0000005b1c097211 */ /* 0x000fe400000f0eff */
[----:B------:R-:W-:-:S03]  /*0bf0*/  LEA R14, P0, R30, R5, 0x1 ;  /* 0x000000051e0e7211 */ /* 0x000fc600078008ff */
[----:B------:R0:W3:Y:S01]  /*0c00*/  LDG.E.U16 R242, desc[UR60][R8.64] ;  /* 0x0000003c08f27981 */ /* 0x0000e2000c1e1500 */
[----:B------:R-:W-:Y:S02]  /*0c10*/  LEA.HI.X.SX32 R15, R30, R91, 0x1, P0 ;  /* 0x0000005b1e0f7211 */ /* 0x000fe400000f0eff */
[----:B-1----:R-:W-:-:S03]  /*0c20*/  LEA R10, P0, R34, R5, 0x1 ;  /* 0x00000005220a7211 */ /* 0x002fc600078008ff */
[----:B------:R1:W3:Y:S01]  /*0c30*/  LDG.E.U16 R241, desc[UR60][R14.64] ;  /* 0x0000003c0ef17981 */ /* 0x0002e2000c1e1500 */
[----:B------:R-:W-:Y:S02]  /*0c40*/  LEA.HI.X.SX32 R11, R34, R91, 0x1, P0 ;  /* 0x0000005b220b7211 */ /* 0x000fe400000f0eff */
[----:B0-----:R-:W-:-:S03]  /*0c50*/  LEA R12, P0, R68, R5, 0x1 ;  /* 0x00000005440c7211 */ /* 0x001fc600078008ff */
[----:B------:R-:W3:Y:S01]  /*0c60*/  LDG.E.U16 R240, desc[UR60][R10.64] ;  /* 0x0000003c0af07981 */ /* 0x000ee2000c1e1500 */
[----:B------:R-:W-:Y:S02]  /*0c70*/  LEA.HI.X.SX32 R13, R68, R91, 0x1, P0 ;  /* 0x0000005b440d7211 */ /* 0x000fe400000f0eff */
[----:B------:R-:W-:-:S03]  /*0c80*/  LEA R8, P0, R38, R5, 0x1 ;  /* 0x0000000526087211 */ /* 0x000fc600078008ff */
[----:B------:R-:W3:Y:S01]  /*0c90*/  LDG.E.U16 R239, desc[UR60][R12.64] ;  /* 0x0000003c0cef7981 */ /* 0x000ee2000c1e1500 */
[----:B------:R-:W-:Y:S02]  /*0ca0*/  LEA.HI.X.SX32 R9, R38, R91, 0x1, P0 ;  /* 0x0000005b26097211 */ /* 0x000fe400000f0eff */
[----:B-1----:R-:W-:-:S03]  /*0cb0*/  LEA R14, P0, R40, R5, 0x1 ;  /* 0x00000005280e7211 */ /* 0x002fc600078008ff */
[----:B------:R-:W3:Y:S04]  /*0cc0*/  LDG.E.U16 R238, desc[UR60][R8.64] ;  /* 0x0000003c08ee7981 */ /* 0x000ee8000c1e1500 */
[----:B------:R-:W-:Y:S04]  /*0cd0*/  STL [R1+0x8], R17 ;  /* 0x0000081101007387 */ /* 0x000fe80000100800 */
[----:B--2---:R0:W-:Y:S02]  /*0ce0*/  STL [R1+0x4], R16 ;  /* 0x0000041001007387 */ /* 0x0041e40000100800 */
[----:B0-----:R-:W-:-:S04]  /*0cf0*/  LEA R16, P1, R62, R5, 0x1 ;  /* 0x000000053e107211 */ /* 0x001fc800078208ff */
[----:B------:R-:W-:Y:S02]  /*0d00*/  LEA.HI.X.SX32 R17, R62, R91, 0x1, P1 ;  /* 0x0000005b3e117211 */ /* 0x000fe400008f0eff */
[----:B------:R-:W-:-:S05]  /*0d10*/  LEA R62, R90, R48, 0x1 ;  /* 0x000000305a3e7211 */ /* 0x000fca00078e08ff */
[----:B------:R-:W-:-:S04]  /*0d20*/  IMAD R64, R90, 0x2, R62 ;  /* 0x000000025a407824 */ /* 0x000fc800078e023e */
[----:B------:R-:W-:Y:S01]  /*0d30*/  IMAD R84, R90, 0x2, R64 ;  /* 0x000000025a547824 */ /* 0x000fe200078e0240 */
[----:B------:R-:W-:-:S03]  /*0d40*/  LEA R18, P1, R20, R5, 0x1 ;  /* 0x0000000514127211 */ /* 0x000fc600078208ff */
[----:B------:R-:W-:Y:S01]  /*0d50*/  IMAD R49, R90, 0x2, R84 ;  /* 0x000000025a317824 */ /* 0x000fe200078e0254 */
[----:B------:R-:W-:-:S04]  /*0d60*/  LEA.HI.X.SX32 R19, R20, R91, 0x1, P1 ;  /* 0x0000005b14137211 */ /* 0x000fc800008f0eff */
[C---:B------:R-:W-:Y:S01]  /*0d70*/  LEA R20, R90.reuse, R49, 0x1 ;  /* 0x000000315a147211 */ /* 0x040fe200078e08ff */
[----:B------:R0:W-:Y:S04]  /*0d80*/  STL [R1], R3 ;  /* 0x0000000301007387 */ /* 0x0001e80000100800 */
[----:B------:R-:W-:Y:S01]  /*0d90*/  IMAD R22, R90, 0x2, R20 ;  /* 0x000000025a167824 */ /* 0x000fe200078e0214 */
[----:B------:R-:W-:Y:S01]  /*0da0*/  LEA R60, P1, R26, R5, 0x1 ;  /* 0x000000051a3c7211 */ /* 0x000fe200078208ff */
[----:B------:R-:W2:Y:S02]  /*0db0*/  LDG.E.U16 R54, desc[UR60][R18.64] ;  /* 0x0000003c12367981 */ /* 0x000ea4000c1e1500 */
[C---:B------:R-:W-:Y:S02]  /*0dc0*/  IMAD R66, R90.reuse, 0x2, R22 ;  /* 0x000000025a427824 */ /* 0x040fe400078e0216 */
[----:B0-----:R0:W3:Y:S02]  /*0dd0*/  LDG.E.U16 R3, desc[UR60][R16.64] ;  /* 0x0000003c10037981 */ /* 0x0010e4000c1e1500 */
[----:B------:R-:W-:Y:S01]  /*0de0*/  IMAD R50, R90, 0x2, R66 ;  /* 0x000000025a327824 */ /* 0x000fe200078e0242 */
[----:B------:R-:W-:-:S04]  /*0df0*/  LEA.HI.X.SX32 R61, R26, R91, 0x1, P1 ;  /* 0x0000005b1a3d7211 */ /* 0x000fc800008f0eff */
[C---:B------:R-:W-:Y:S01]  /*0e00*/  LEA R24, R90.reuse, R50, 0x1 ;  /* 0x000000325a187211 */ /* 0x040fe200078e08ff */
[----:B------:R-:W4:Y:S04]  /*0e10*/  LDG.E.U16 R60, desc[UR60][R60.64] ;  /* 0x0000003c3c3c7981 */ /* 0x000f28000c1e1500 */
[----:B------:R-:W-:-:S04]  /*0e20*/  IMAD R26, R90, 0x2, R24 ;  /* 0x000000025a1a7824 */ /* 0x000fc800078e0218 */
[----:B------:R-:W-:-:S04]  /*0e30*/  IMAD R28, R90, 0x2, R26 ;  /* 0x000000025a1c7824 */ /* 0x000fc800078e021a */
[----:B------:R-:W-:Y:S01]  /*0e40*/  IMAD R43, R90, 0x2, R28 ;  /* 0x000000025a2b7824 */ /* 0x000fe200078e021c */
[----:B0-----:R-:W-:-:S04]  /*0e50*/  LEA R16, P1, R32, R5, 0x1 ;  /* 0x0000000520107211 */ /* 0x001fc800078208ff */
        /* <DEDUP_REMOVED lines=8> */
[C---:B------:R-:W-:Y:S01]  /*0ee0*/  LEA R36, R90.reuse, R44, 0x1 ;  /* 0x0000002c5a247211 */ /* 0x040fe200078e08ff */
[----:B------:R-:W2:Y:S04]  /*0ef0*/  LDG.E.U16 R58, desc[UR60][R58.64] ;  /* 0x0000003c3a3a7981 */ /* 0x000ea8000c1e1500 */
[----:B------:R-:W-:-:S04]  /*0f00*/  IMAD R38, R90, 0x2, R36 ;  /* 0x000000025a267824 */ /* 0x000fc800078e0224 */
[----:B------:R-:W-:-:S04]  /*0f10*/  IMAD R68, R90, 0x2, R38 ;  /* 0x000000025a447824 */ /* 0x000fc800078e0226 */
[----:B------:R-:W-:-:S05]  /*0f20*/  IMAD R45, R90, 0x2, R68 ;  /* 0x000000025a2d7824 */ /* 0x000fca00078e0244 */
[----:B------:R-:W-:Y:S02]  /*0f30*/  LEA R86, R90, R45, 0x1 ;  /* 0x0000002d5a567211 */ /* 0x000fe400078e08ff */
[----:B------:R-:W-:-:S03]  /*0f40*/  LEA.HI.X.SX32 R15, R40, R91, 0x1, P0 ;  /* 0x0000005b280f7211 */ /* 0x000fc600000f0eff */
[----:B------:R-:W-:Y:S01]  /*0f50*/  IMAD R88, R90, 0x2, R86 ;  /* 0x000000025a587824 */ /* 0x000fe200078e0256 */
[-C--:B0-----:R-:W-:Y:S01]  /*0f60*/  LEA R16, P1, R42, R5.reuse, 0x1 ;  /* 0x000000052a107211 */ /* 0x081fe200078208ff */
[----:B------:R-:W2:Y:S01]  /*0f70*/  LDG.E.U16 R237, desc[UR60][R14.64] ;  /* 0x0000003c0eed7981 */ /* 0x000ea2000c1e1500 */
[----:B------:R-:W-:Y:S01]  /*0f80*/  LEA R10, P0, R46, R5, 0x1 ;  /* 0x000000052e0a7211 */ /* 0x000fe200078008ff */
[----:B------:R-:W-:Y:S01]  /*0f90*/  IMAD R96, R90, 0x2, R88 ;  /* 0x000000025a607824 */ /* 0x000fe200078e0258 */
[-C--:B------:R-:W-:Y:S02]  /*0fa0*/  LEA.HI.X.SX32 R17, R42, R91.reuse, 0x1, P1 ;  /* 0x0000005b2a117211 */ /* 0x080fe400008f0eff */
[----:B------:R-:W-:Y:S01]  /*0fb0*/  LEA.HI.X.SX32 R11, R46, R91, 0x1, P0 ;  /* 0x0000005b2e0b7211 */ /* 0x000fe200000f0eff */
[----:B------:R-:W-:Y:S01]  /*0fc0*/  IMAD R46, R90, 0x2, R96 ;  /* 0x000000025a2e7824 */ /* 0x000fe200078e0260 */
[C---:B------:R-:W-:Y:S01]  /*0fd0*/  LEA R18, P1, R70.reuse, R5, 0x1 ;  /* 0x0000000546127211 */ /* 0x040fe200078208ff */
[----:B------:R0:W2:Y:S03]  /*0fe0*/  LDG.E.U16 R93, desc[UR60][R16.64] ;  /* 0x0000003c105d7981 */ /* 0x0000a6000c1e1500 */
[----:B------:R-:W-:Y:S01]  /*0ff0*/  LEA.HI.X.SX32 R19, R70, R91, 0x1, P1 ;  /* 0x0000005b46137211 */ /* 0x000fe200008f0eff */
[----:B------:R1:W2:Y:S01]  /*1000*/  LDG.E.U16 R236, desc[UR60][R10.64] ;  /* 0x0000003c0aec7981 */ /* 0x0002a2000c1e1500 */
[----:B------:R-:W-:-:S02]  /*1010*/  LEA R70, R90, R46, 0x1 ;  /* 0x0000002e5a467211 */ /* 0x000fc400078e08ff */
[----:B------:R-:W-:Y:S01]  /*1020*/  LEA R12, P0, R0, R5, 0x1 ;  /* 0x00000005000c7211 */ /* 0x000fe200078008ff */
[----:B------:R-:W2:Y:S02]  /*1030*/  LDG.E.U16 R59, desc[UR60][R18.64] ;  /* 0x0000003c123b7981 */ /* 0x000ea4000c1e1500 */
[----:B------:R-:W-:Y:S01]  /*1040*/  IMAD R98, R90, 0x2, R70 ;  /* 0x000000025a627824 */ /* 0x000fe200078e0246 */
[----:B------:R-:W-:Y:S02]  /*1050*/  LEA.HI.X.SX32 R13, R0, R91, 0x1, P0 ;  /* 0x0000005b000d7211 */ /* 0x000fe400000f0eff */
[-C--:B------:R-:W-:Y:S01]  /*1060*/  LEA R8, P0, R4, R5.reuse, 0x1 ;  /* 0x0000000504087211 */ /* 0x080fe200078008ff */
[----:B------:R-:W-:Y:S01]  /*1070*/  IMAD R100, R90, 0x2, R98 ;  /* 0x000000025a647824 */ /* 0x000fe200078e0262 */
[----:B0-----:R-:W-:Y:S01]  /*1080*/  LEA R16, P1, R78, R5, 0x1 ;  /* 0x000000054e107211 */ /* 0x001fe200078208ff */
[----:B------:R0:W2:Y:S01]  /*1090*/  LDG.E.U16 R235, desc[UR60][R12.64] ;  /* 0x0000003c0ceb7981 */ /* 0x0000a2000c1e1500 */
[----:B------:R-:W-:Y:S01]  /*10a0*/  LEA.HI.X.SX32 R9, R4, R91, 0x1, P0 ;  /* 0x0000005b04097211 */ /* 0x000fe200000f0eff */
[----:B------:R-:W-:Y:S01]  /*10b0*/  IMAD R39, R90, 0x2, R100 ;  /* 0x000000025a277824 */ /* 0x000fe200078e0264 */
[----:B------:R-:W-:-:S02]  /*10c0*/  LEA R14, P0, R72, R5, 0x1 ;  /* 0x00000005480e7211 */ /* 0x000fc400078008ff */
[-C--:B------:R-:W-:Y:S01]  /*10d0*/  LEA.HI.X.SX32 R17, R78, R91.reuse, 0x1, P1 ;  /* 0x0000005b4e117211 */ /* 0x080fe200008f0eff */
[----:B------:R5:W2:Y:S01]  /*10e0*/  LDG.E.U16 R234, desc[UR60][R8.64] ;  /* 0x0000003c08ea7981 */ /* 0x000aa2000c1e1500 */
[----:B------:R-:W-:Y:S02]  /*10f0*/  LEA.HI.X.SX32 R15, R72, R91, 0x1, P0 ;  /* 0x0000005b480f7211 */ /* 0x000fe400000f0eff */
[----:B------:R-:W-:Y:S01]  /*1100*/  LEA R72, R90, R39, 0x1 ;  /* 0x000000275a487211 */ /* 0x000fe200078e08ff */
[----:B------:R-:W2:Y:S01]  /*1110*/  LDG.E.U16 R4, desc[UR60][R16.64] ;  /* 0x0000003c10047981 */ /* 0x000ea2000c1e1500 */
[----:B-1----:R-:W-:-:S03]  /*1120*/  LEA R10, P0, R80, R5, 0x1 ;  /* 0x00000005500a7211 */ /* 0x002fc600078008ff */
[----:B------:R-:W-:Y:S01]  /*1130*/  IMAD R78, R90, 0x2, R72 ;  /* 0x000000025a4e7824 */ /* 0x000fe200078e0248 */
[----:B------:R-:W-:Y:S01]  /*1140*/  LEA.HI.X.SX32 R11, R80, R91, 0x1, P0 ;  /* 0x0000005b500b7211 */ /* 0x000fe200000f0eff */
[----:B------:R1:W2:Y:S02]  /*1150*/  LDG.E.U16 R233, desc[UR60][R14.64] ;  /* 0x0000003c0ee97981 */ /* 0x0002a4000c1e1500 */
[----:B------:R-:W-:Y:S01]  /*1160*/  IMAD R80, R90, 0x2, R78 ;  /* 0x000000025a507824 */ /* 0x000fe200078e024e */
[-C--:B0-----:R-:W-:Y:S01]  /*1170*/  LEA R12, P0, R82, R5.reuse, 0x1 ;  /* 0x00000005520c7211 */ /* 0x081fe200078008ff */
[----:B------:R0:W2:Y:S01]  /*1180*/  LDG.E.U16 R232, desc[UR60][R10.64] ;  /* 0x0000003c0ae87981 */ /* 0x0000a2000c1e1500 */
[----:B------:R-:W-:Y:S01]  /*1190*/  LEA R18, P1, R62, R5, 0x1 ;  /* 0x000000053e127211 */ /* 0x000fe200078208ff */
[----:B------:R-:W-:Y:S01]  /*11a0*/  IMAD R40, R90, 0x2, R80 ;  /* 0x000000025a287824 */ /* 0x000fe200078e0250 */
[-C--:B------:R-:W-:Y:S02]  /*11b0*/  LEA.HI.X.SX32 R13, R82, R91.reuse, 0x1, P0 ;  /* 0x0000005b520d7211 */ /* 0x080fe400000f0eff */
[----:B------:R-:W-:-:S02]  /*11c0*/  LEA.HI.X.SX32 R19, R62, R91, 0x1, P1 ;  /* 0x0000005b3e137211 */ /* 0x000fc400008f0eff */
[----:B-----5:R-:W-:Y:S01]  /*11d0*/  LEA R8, P0, R64, R5, 0x1 ;  /* 0x0000000540087211 */ /* 0x020fe200078008ff */
[----:B------:R5:W2:Y:S01]  /*11e0*/  LDG.E.U16 R231, desc[UR60][R12.64] ;  /* 0x0000003c0ce77981 */ /* 0x000aa2000c1e1500 */
[----:B------:R-:W-:Y:S02]  /*11f0*/  LEA R62, R90, R40, 0x1 ;  /* 0x000000285a3e7211 */ /* 0x000fe400078e08ff */
[----:B------:R-:W-:Y:S01]  /*1200*/  LEA.HI.X.SX32 R9, R64, R91, 0x1, P0 ;  /* 0x0000005b40097211 */ /* 0x000fe200000f0eff */
[----:B------:R-:W3:Y:S02]  /*1210*/  LDG.E.U16 R0, desc[UR60][R18.64] ;  /* 0x0000003c12007981 */ /* 0x000ee4000c1e1500 */
[----:B------:R-:W-:Y:S01]  /*1220*/  IMAD R64, R90, 0x2, R62 ;  /* 0x000000025a407824 */ /* 0x000fe200078e023e */
[----:B-1----:R-:W-:Y:S01]  /*1230*/  LEA R14, P0, R84, R5, 0x1 ;  /* 0x00000005540e7211 */ /* 0x002fe200078008ff */
[----:B------:R1:W2:Y:S02]  /*1240*/  LDG.E.U16 R230, desc[UR60][R8.64] ;  /* 0x0000003c08e67981 */ /* 0x0002a4000c1e1500 */
[----:B------:R-:W-:-:S04]  /*1250*/  IMAD R82, R90, 0x2, R64 ;  /* 0x000000025a527824 */ /* 0x000fc800078e0240 */
[----:B------:R-:W-:Y:S01]  /*1260*/  IMAD R41, R90, 0x2, R82 ;  /* 0x000000025a297824 */ /* 0x000fe200078e0252 */
[----:B------:R-:W-:-:S04]  /*1270*/  LEA.HI.X.SX32 R15, R84, R91, 0x1, P0 ;  /* 0x0000005b540f7211 */ /* 0x000fc800000f0eff */
[----:B------:R-:W-:Y:S01]  /*1280*/  LEA R84, R90, R41, 0x1 ;  /* 0x000000295a547211 */ /* 0x000fe200078e08ff */
[----:B------:R1:W2:Y:S01]  /*1290*/  LDG.E.U16 R229, desc[UR60][R14.64] ;  /* 0x0000003c0ee57981 */ /* 0x0002a2000c1e1500 */
[----:B------:R-:W-:-:S03]  /*12a0*/  LEA R94, P1, R20, R5, 0x1 ;  /* 0x00000005145e7211 */ /* 0x000fc600078208ff */
[----:B------:R-:W-:Y:S01]  /*12b0*/  IMAD R102, R90, 0x2, R84 ;  /* 0x000000025a667824 */ /* 0x000fe200078e0254 */
[----:B0-----:R-:W-:-:S03]  /*12c0*/  LEA R10, P0, R22, R5, 0x1 ;  /* 0x00000005160a7211 */ /* 0x001fc600078008ff */
[----:B------:R-:W-:Y:S01]  /*12d0*/  IMAD R104, R90, 0x2, R102 ;  /* 0x000000025a687824 */ /* 0x000fe200078e0266 */
[-C--:B------:R-:W-:Y:S02]  /*12e0*/  LEA.HI.X.SX32 R95, R20, R91.reuse, 0x1, P1 ;  /* 0x0000005b145f7211 */ /* 0x080fe400008f0eff */
[----:B------:R-:W-:Y:S01]  /*12f0*/  LEA.HI.X.SX32 R11, R22, R91, 0x1, P0 ;  /* 0x0000005b160b7211 */ /* 0x000fe200000f0eff */
[----:B------:R-:W-:Y:S01]  /*1300*/  IMAD R42, R90, 0x2, R104 ;  /* 0x000000025a2a7824 */ /* 0x000fe200078e0268 */
[-C--:B-----5:R-:W-:Y:S01]  /*1310*/  LEA R12, P0, R66, R5.reuse, 0x1 ;  /* 0x00000005420c7211 */ /* 0x0a0fe200078008ff */
[----:B------:R-:W5:Y:S01]  /*1320*/  LDG.E.U16 R94, desc[UR60][R94.64] ;  /* 0x0000003c5e5e7981 */ /* 0x000f62000c1e1500 */
[----:B------:R-:W-:Y:S02]  /*1330*/  LEA R130, P1, R24, R5, 0x1 ;  /* 0x0000000518827211 */ /* 0x000fe400078208ff */
[-C--:B------:R-:W-:Y:S01]  /*1340*/  LEA.HI.X.SX32 R13, R66, R91.reuse, 0x1, P0 ;  /* 0x0000005b420d7211 */ /* 0x080fe200000f0eff */
[----:B------:R-:W5:Y:S01]  /*1350*/  LDG.E.U16 R228, desc[UR60][R10.64] ;  /* 0x0000003c0ae47981 */ /* 0x000f62000c1e1500 */
[----:B------:R-:W-:-:S02]  /*1360*/  LEA.HI.X.SX32 R131, R24, R91, 0x1, P1 ;  /* 0x0000005b18837211 */ /* 0x000fc400008f0eff */
[----:B-1----:R-:W-:Y:S01]  /*1370*/  LEA R8, P0, R26, R5, 0x1 ;  /* 0x000000051a087211 */ /* 0x002fe200078008ff */
[----:B------:R0:W5:Y:S01]  /*1380*/  LDG.E.U16 R227, desc[UR60][R12.64] ;  /* 0x0000003c0ce37981 */ /* 0x000162000c1e1500 */
[----:B------:R-:W-:Y:S02]  /*1390*/  LEA R24, R90, R42, 0x1 ;  /* 0x0000002a5a187211 */ /* 0x000fe400078e08ff */
[----:B------:R-:W-:Y:S01]  /*13a0*/  LEA.HI.X.SX32 R9, R26, R91, 0x1, P0 ;  /* 0x0000005b1a097211 */ /* 0x000fe200000f0eff */
[----:B------:R-:W5:Y:S02]  /*13b0*/  LDG.E.U16 R130, desc[UR60][R130.64] ;  /* 0x0000003c82827981 */ /* 0x000f64000c1e1500 */
[----:B------:R-:W-:Y:S01]  /*13c0*/  IMAD R26, R90, 0x2, R24 ;  /* 0x000000025a1a7824 */ /* 0x000fe200078e0218 */
[----:B------:R-:W-:Y:S01]  /*13d0*/  LEA R14, P0, R28, R5, 0x1 ;  /* 0x000000051c0e7211 */ /* 0x000fe200078008ff */
[----:B------:R-:W5:Y:S02]  /*13e0*/  LDG.E.U16 R226, desc[UR60][R8.64] ;  /* 0x0000003c08e27981 */ /* 0x000f64000c1e1500 */
[----:B------:R-:W-:-:S04]  /*13f0*/  IMAD R66, R90, 0x2, R26 ;  /* 0x000000025a427824 */ /* 0x000fc800078e021a */
[----:B------:R-:W-:Y:S01]  /*1400*/  IMAD R35, R90, 0x2, R66 ;  /* 0x000000025a237824 */ /* 0x000fe200078e0242 */
[----:B------:R-:W-:Y:S02]  /*1410*/  LEA.HI.X.SX32 R15, R28, R91, 0x1, P0 ;  /* 0x0000005b1c0f7211 */ /* 0x000fe400000f0eff */
[----:B------:R-:W-:Y:S02]  /*1420*/  LEA R16, P1, R30, R5, 0x1 ;  /* 0x000000051e107211 */ /* 0x000fe400078208ff */
[----:B------:R-:W-:Y:S01]  /*1430*/  LEA R28, R90, R35, 0x1 ;  /* 0x000000235a1c7211 */ /* 0x000fe200078e08ff */
[----:B------:R-:W5:Y:S01]  /*1440*/  LDG.E.U16 R225, desc[UR60][R14.64] ;  /* 0x0000003c0ee17981 */ /* 0x000f62000c1e1500 */
[----:B------:R-:W-:-:S03]  /*1450*/  LEA.HI.X.SX32 R17, R30, R91, 0x1, P1 ;  /* 0x0000005b1e117211 */ /* 0x000fc600008f0eff */
[----:B------:R-:W-:Y:S01]  /*1460*/  IMAD R30, R90, 0x2, R28 ;  /* 0x000000025a1e7824 */ /* 0x000fe200078e021c */
[----:B------:R-:W-:Y:S01]  /*1470*/  LEA R20, P1, R36, R5, 0x1 ;  /* 0x0000000524147211 */ /* 0x000fe200078208ff */
[----:B------:R1:W5:Y:S02]  /*1480*/  LDG.E.U16 R123, desc[UR60][R16.64] ;  /* 0x0000003c107b7981 */ /* 0x000364000c1e1500 */
[----:B------:R-:W-:Y:S01]  /*1490*/  IMAD R106, R90, 0x2, R30 ;  /* 0x000000025a6a7824 */ /* 0x000fe200078e021e */
[----:B------:R-:W-:-:S03]  /*14a0*/  LEA.HI.X.SX32 R21, R36, R91, 0x1, P1 ;  /* 0x0000005b24157211 */ /* 0x000fc600008f0eff */
[----:B------:R-:W-:Y:S01]  /*14b0*/  IMAD R36, R90, 0x2, R106 ;  /* 0x000000025a247824 */ /* 0x000fe200078e026a */
[----:B0-----:R-:W-:Y:S01]  /*14c0*/  LEA R12, P0, R32, R5, 0x1 ;  /* 0x00000005200c7211 */ /* 0x001fe200078008ff */
[----:B------:R-:W5:Y:S03]  /*14d0*/  LDG.E.U16 R122, desc[UR60][R20.64] ;  /* 0x0000003c147a7981 */ /* 0x000f66000c1e1500 */
[----:B------:R-:W-:Y:S02]  /*14e0*/  LEA R108, R90, R36, 0x1 ;  /* 0x000000245a6c7211 */ /* 0x000fe400078e08ff */
[----:B------:R-:W-:Y:S02]  /*14f0*/  LEA.HI.X.SX32 R13, R32, R91, 0x1, P0 ;  /* 0x0000005b200d7211 */ /* 0x000fe400000f0eff */
[-C--:B------:R-:W-:Y:S01]  /*1500*/  LEA R18, P0, R34, R5.reuse, 0x1 ;  /* 0x0000000522127211 */ /* 0x080fe200078008ff */
[----:B------:R-:W-:Y:S01]  /*1510*/  IMAD R110, R90, 0x2, R108 ;  /* 0x000000025a6e7824 */ /* 0x000fe200078e026c */
[----:B------:R-:W-:Y:S01]  /*1520*/  LEA R10, P1, R86, R5, 0x1 ;  /* 0x00000005560a7211 */ /* 0x000fe200078208ff */
[----:B------:R0:W5:Y:S01]  /*1530*/  LDG.E.U16 R224, desc[UR60][R12.64] ;  /* 0x0000003c0ce07981 */ /* 0x000162000c1e1500 */
[----:B------:R-:W-:Y:S01]  /*1540*/  LEA.HI.X.SX32 R19, R34, R91, 0x1, P0 ;  /* 0x0000005b22137211 */ /* 0x000fe200000f0eff */
[----:B------:R-:W-:Y:S01]  /*1550*/  IMAD R112, R90, 0x2, R110 ;  /* 0x000000025a707824 */ /* 0x000fe200078e026e */
[----:B------:R-:W-:-:S03]  /*1560*/  LEA R22, P0, R38, R5, 0x1 ;  /* 0x0000000526167211 */ /* 0x000fc600078008ff */
[----:B------:R-:W-:Y:S01]  /*1570*/  IMAD R37, R90, 0x2, R112 ;  /* 0x000000025a257824 */ /* 0x000fe200078e0270 */
[----:B------:R-:W-:Y:S01]  /*1580*/  LEA.HI.X.SX32 R23, R38, R91, 0x1, P0 ;  /* 0x0000005b26177211 */ /* 0x000fe200000f0eff */
[----:B------:R-:W5:Y:S01]  /*1590*/  LDG.E.U16 R223, desc[UR60][R18.64] ;  /* 0x0000003c12df7981 */ /* 0x000f62000c1e1500 */
[----:B-1----:R-:W-:Y:S02]  /*15a0*/  LEA R16, P0, R68, R5, 0x1 ;  /* 0x0000000544107211 */ /* 0x002fe400078008ff */
[-C--:B------:R-:W-:Y:S01]  /*15b0*/  LEA.HI.X.SX32 R11, R86, R91.reuse, 0x1, P1 ;  /* 0x0000005b560b7211 */ /* 0x080fe200008f0eff */
[----:B------:R-:W5:Y:S01]  /*15c0*/  LDG.E.U16 R222, desc[UR60][R22.64] ;  /* 0x0000003c16de7981 */ /* 0x000f62000c1e1500 */
[----:B------:R-:W-:Y:S02]  /*15d0*/  LEA.HI.X.SX32 R17, R68, R91, 0x1, P0 ;  /* 0x0000005b44117211 */ /* 0x000fe400000f0eff */
[----:B------:R-:W-:Y:S01]  /*15e0*/  LEA R68, R90, R37, 0x1 ;  /* 0x000000255a447211 */ /* 0x000fe200078e08ff */
[----:B------:R-:W5:Y:S01]  /*15f0*/  LDG.E.U16 R121, desc[UR60][R10.64] ;  /* 0x0000003c0a797981 */ /* 0x000f62000c1e1500 */
[----:B0-----:R-:W-:-:S03]  /*1600*/  LEA R12, P0, R88, R5, 0x1 ;  /* 0x00000005580c7211 */ /* 0x001fc600078008ff */
[----:B------:R-:W-:Y:S01]  /*1610*/  IMAD R86, R90, 0x2, R68 ;  /* 0x000000025a567824 */ /* 0x000fe200078e0244 */
[----:B------:R-:W-:Y:S01]  /*1620*/  LEA.HI.X.SX32 R13, R88, R91, 0x1, P0 ;  /* 0x0000005b580d7211 */ /* 0x000fe200000f0eff */
[----:B------:R0:W5:Y:S02]  /*1630*/  LDG.E.U16 R221, desc[UR60][R16.64] ;  /* 0x0000003c10dd7981 */ /* 0x000164000c1e1500 */
[----:B------:R-:W-:Y:S01]  /*1640*/  IMAD R88, R90, 0x2, R86 ;  /* 0x000000025a587824 */ /* 0x000fe200078e0256 */
[-C--:B------:R-:W-:Y:S01]  /*1650*/  LEA R8, P1, R70, R5.reuse, 0x1 ;  /* 0x0000000546087211 */ /* 0x080fe200078208ff */
[----:B------:R1:W5:Y:S02]  /*1660*/  LDG.E.U16 R220, desc[UR60][R12.64] ;  /* 0x0000003c0cdc7981 */ /* 0x000364000c1e1500 */
[----:B------:R-:W-:Y:S01]  /*1670*/  IMAD R38, R90, 0x2, R88 ;  /* 0x000000025a267824 */ /* 0x000fe200078e0258 */
[----:B------:R-:W-:Y:S02]  /*1680*/  LEA R14, P0, R96, R5, 0x1 ;  /* 0x00000005600e7211 */ /* 0x000fe400078008ff */
[----:B------:R-:W-:-:S02]  /*1690*/  LEA.HI.X.SX32 R9, R70, R91, 0x1, P1 ;  /* 0x0000005b46097211 */ /* 0x000fc400008f0eff */
[----:B------:R-:W-:Y:S02]  /*16a0*/  LEA R70, R90, R38, 0x1 ;  /* 0x000000265a467211 */ /* 0x000fe400078e08ff */
[----:B------:R-:W-:Y:S01]  /*16b0*/  LEA.HI.X.SX32 R15, R96, R91, 0x1, P0 ;  /* 0x0000005b600f7211 */ /* 0x000fe200000f0eff */
[----:B------:R-:W5:Y:S01]  /*16c0*/  LDG.E.U16 R120, desc[UR60][R8.64] ;  /* 0x0000003c08787981 */ /* 0x000f62000c1e1500 */
[-C--:B0-----:R-:W-:Y:S01]  /*16d0*/  LEA R16, P0, R98, R5.reuse, 0x1 ;  /* 0x0000000562107211 */ /* 0x081fe200078008ff */
        /* <DEDUP_REMOVED lines=8> */
[----:B------:R0:W5:Y:S01]  /*1760*/  LDG.E.U16 R218, desc[UR60][R16.64] ;  /* 0x0000003c10da7981 */ /* 0x000162000c1e1500 */
[----:B-1----:R-:W-:Y:S02]  /*1770*/  LEA R12, P0, R78, R5, 0x1 ;  /* 0x000000054e0c7211 */ /* 0x002fe400078008ff */
[----:B------:R-:W-:Y:S01]  /*1780*/  LEA R100, R90, R31, 0x1 ;  /* 0x0000001f5a647211 */ /* 0x000fe200078e08ff */
[----:B------:R1:W5:Y:S01]  /*1790*/  LDG.E.U16 R217, desc[UR60][R18.64] ;  /* 0x0000003c12d97981 */ /* 0x000362000c1e1500 */
[----:B------:R-:W-:-:S03]  /*17a0*/  LEA.HI.X.SX32 R13, R78, R91, 0x1, P0 ;  /* 0x0000005b4e0d7211 */ /* 0x000fc600000f0eff */
[----:B------:R-:W-:Y:S01]  /*17b0*/  IMAD R78, R90, 0x2, R100 ;  /* 0x000000025a4e7824 */ /* 0x000fe200078e0264 */
[----:B------:R-:W-:Y:S01]  /*17c0*/  LEA.HI.X.SX32 R11, R72, R91, 0x1, P1 ;  /* 0x0000005b480b7211 */ /* 0x000fe200008f0eff */
[----:B------:R4:W5:Y:S02]  /*17d0*/  LDG.E.U16 R216, desc[UR60][R12.64] ;  /* 0x0000003c0cd87981 */ /* 0x000964000c1e1500 */
[----:B------:R-:W-:Y:S01]  /*17e0*/  IMAD R126, R90, 0x2, R78 ;  /* 0x000000025a7e7824 */ /* 0x000fe200078e024e */
[-C--:B0-----:R-:W-:Y:S01]  /*17f0*/  LEA R14, P0, R80, R5.reuse, 0x1 ;  /* 0x00000005500e7211 */ /* 0x081fe200078008ff */
[----:B------:R0:W5:Y:S01]  /*1800*/  LDG.E.U16 R119, desc[UR60][R10.64] ;  /* 0x0000003c0a777981 */ /* 0x000162000c1e1500 */
[----:B------:R-:W-:Y:S01]  /*1810*/  LEA R8, P1, R62, R5, 0x1 ;  /* 0x000000053e087211 */ /* 0x000fe200078208ff */
[----:B------:R-:W-:Y:S01]  /*1820*/  IMAD R32, R90, 0x2, R126 ;  /* 0x000000025a207824 */ /* 0x000fe200078e027e */
[-C--:B------:R-:W-:Y:S02]  /*1830*/  LEA.HI.X.SX32 R15, R80, R91.reuse, 0x1, P0 ;  /* 0x0000005b500f7211 */ /* 0x080fe400000f0eff */
[----:B------:R-:W-:-:S02]  /*1840*/  LEA.HI.X.SX32 R9, R62, R91, 0x1, P1 ;  /* 0x0000005b3e097211 */ /* 0x000fc400008f0eff */
[----:B------:R-:W-:Y:S01]  /*1850*/  LEA R16, P0, R64, R5, 0x1 ;  /* 0x0000000540107211 */ /* 0x000fe200078008ff */
[----:B------:R0:W5:Y:S01]  /*1860*/  LDG.E.U16 R215, desc[UR60][R14.64] ;  /* 0x0000003c0ed77981 */ /* 0x000162000c1e1500 */
[----:B------:R-:W-:Y:S02]  /*1870*/  LEA R62, R90, R32, 0x1 ;  /* 0x000000205a3e7211 */ /* 0x000fe400078e08ff */
[----:B------:R-:W-:Y:S01]  /*1880*/  LEA.HI.X.SX32 R17, R64, R91, 0x1, P0 ;  /* 0x0000005b40117211 */ /* 0x000fe200000f0eff */
[----:B------:R0:W5:Y:S02]  /*1890*/  LDG.E.U16 R118, desc[UR60][R8.64] ;  /* 0x0000003c08767981 */ /* 0x000164000c1e1500 */
[----:B------:R-:W-:Y:S01]  /*18a0*/  IMAD R64, R90, 0x2, R62 ;  /* 0x000000025a407824 */ /* 0x000fe200078e023e */
[----:B-1----:R-:W-:Y:S01]  /*18b0*/  LEA R18, P0, R82, R5, 0x1 ;  /* 0x0000000552127211 */ /* 0x002fe200078008ff */
[----:B------:R-:W5:Y:S02]  /*18c0*/  LDG.E.U16 R214, desc[UR60][R16.64] ;  /* 0x0000003c10d67981 */ /* 0x000f64000c1e1500 */
[----:B------:R-:W-:-:S04]  /*18d0*/  IMAD R128, R90, 0x2, R64 ;  /* 0x000000025a807824 */ /* 0x000fc800078e0240 */
[----:B------:R-:W-:-:S05]  /*18e0*/  IMAD R33, R90, 0x2, R128 ;  /* 0x000000025a217824 */ /* 0x000fca00078e0280 */
[----:B------:R-:W-:-:S05]  /*18f0*/  LEA R134, R90, R33, 0x1 ;  /* 0x000000215a867211 */ /* 0x000fca00078e08ff */
[----:B------:R-:W-:-:S04]  /*1900*/  IMAD R136, R90, 0x2, R134 ;  /* 0x000000025a887824 */ /* 0x000fc800078e0286 */
[----:B------:R-:W-:-:S04]  /*1910*/  IMAD R138, R90, 0x2, R136 ;  /* 0x000000025a8a7824 */ /* 0x000fc800078e0288 */
[----:B------:R-:W-:-:S05]  /*1920*/  IMAD R34, R90, 0x2, R138 ;  /* 0x000000025a227824 */ /* 0x000fca00078e028a */
[----:B------:R-:W-:-:S05]  /*1930*/  LEA R140, R90, R34, 0x1 ;  /* 0x000000225a8c7211 */ /* 0x000fca00078e08ff */
[----:B------:R-:W-:Y:S01]  /*1940*/  IMAD R142, R90, 0x2, R140 ;  /* 0x000000025a8e7824 */ /* 0x000fe200078e028c */
[----:B------:R-:W-:-:S03]  /*1950*/  LEA.HI.X.SX32 R19, R82, R91, 0x1, P0 ;  /* 0x0000005b52137211 */ /* 0x000fc600000f0eff */
[----:B------:R-:W-:Y:S01]  /*1960*/  IMAD R144, R90, 0x2, R142 ;  /* 0x000000025a907824 */ /* 0x000fe200078e028e */
[----:B----4-:R-:W-:Y:S01]  /*1970*/  LEA R12, P0, R102, R5, 0x1 ;  /* 0x00000005660c7211 */ /* 0x010fe200078008ff */
[----:B------:R1:W4:Y:S02]  /*1980*/  LDG.E.U16 R213, desc[UR60][R18.64] ;  /* 0x0000003c12d57981 */ /* 0x000324000c1e1500 */
[----:B------:R-:W-:Y:S01]  /*1990*/  IMAD R27, R90, 0x2, R144 ;  /* 0x000000025a1b7824 */ /* 0x000fe200078e0290 */
[----:B------:R-:W-:Y:S02]  /*19a0*/  LEA.HI.X.SX32 R13, R102, R91, 0x1, P0 ;  /* 0x0000005b660d7211 */ /* 0x000fe400000f0eff */
[-C--:B0-----:R-:W-:Y:S02]  /*19b0*/  LEA R10, P1, R84, R5.reuse, 0x1 ;  /* 0x00000005540a7211 */ /* 0x081fe400078208ff */
[----:B------:R-:W-:Y:S01]  /*19c0*/  LEA R14, P0, R104, R5, 0x1 ;  /* 0x00000005680e7211 */ /* 0x000fe200078008ff */
[----:B------:R-:W4:Y:S01]  /*19d0*/  LDG.E.U16 R212, desc[UR60][R12.64] ;  /* 0x0000003c0cd47981 */ /* 0x000f22000c1e1500 */
[----:B------:R-:W-:-:S02]  /*19e0*/  LEA R146, R90, R27, 0x1 ;  /* 0x0000001b5a927211 */ /* 0x000fc400078e08ff */
[-C--:B------:R-:W-:Y:S02]  /*19f0*/  LEA.HI.X.SX32 R11, R84, R91.reuse, 0x1, P1 ;  /* 0x0000005b540b7211 */ /* 0x080fe400008f0eff */
[----:B------:R-:W-:Y:S02]  /*1a00*/  LEA.HI.X.SX32 R15, R104, R91, 0x1, P0 ;  /* 0x0000005b680f7211 */ /* 0x000fe400000f0eff */
[-C--:B------:R-:W-:Y:S01]  /*1a10*/  LEA R8, P1, R24, R5.reuse, 0x1 ;  /* 0x0000000518087211 */ /* 0x080fe200078208ff */
[----:B------:R-:W-:Y:S01]  /*1a20*/  IMAD R148, R90, 0x2, R146 ;  /* 0x000000025a947824 */ /* 0x000fe200078e0292 */
[----:B-1----:R-:W-:Y:S01]  /*1a30*/  LEA R18, P0, R26, R5, 0x1 ;  /* 0x000000051a127211 */ /* 0x002fe200078008ff */
[----:B------:R0:W4:Y:S01]  /*1a40*/  LDG.E.U16 R211, desc[UR60][R14.64] ;  /* 0x0000003c0ed37981 */ /* 0x000122000c1e1500 */
[-C--:B------:R-:W-:Y:S02]  /*1a50*/  LEA.HI.X.SX32 R9, R24, R91.reuse, 0x1, P1 ;  /* 0x0000005b18097211 */ /* 0x080fe400008f0eff */
[----:B------:R-:W-:Y:S01]  /*1a60*/  LEA.HI.X.SX32 R19, R26, R91, 0x1, P0 ;  /* 0x0000005b1a137211 */ /* 0x000fe200000f0eff */
[----:B------:R-:W-:Y:S01]  /*1a70*/  IMAD R72, R90, 0x2, R148 ;  /* 0x000000025a487824 */ /* 0x000fe200078e0294 */
[-C--:B------:R-:W-:Y:S01]  /*1a80*/  LEA R20, P0, R66, R5.reuse, 0x1 ;  /* 0x0000000542147211 */ /* 0x080fe200078008ff */
[----:B------:R-:W4:Y:S01]  /*1a90*/  LDG.E.U16 R117, desc[UR60][R10.64] ;  /* 0x0000003c0a757981 */ /* 0x000f22000c1e1500 */
[----:B------:R-:W-:-:S02]  /*1aa0*/  LEA R16, P1, R28, R5, 0x1 ;  /* 0x000000051c107211 */ /* 0x000fc400078208ff */
[-C--:B------:R-:W-:Y:S01]  /*1ab0*/  LEA.HI.X.SX32 R21, R66, R91.reuse, 0x1, P0 ;  /* 0x0000005b42157211 */ /* 0x080fe200000f0eff */
[----:B------:R-:W4:Y:S01]  /*1ac0*/  LDG.E.U16 R116, desc[UR60][R8.64] ;  /* 0x0000003c08747981 */ /* 0x000f22000c1e1500 */
[----:B------:R-:W-:Y:S01]  /*1ad0*/  LEA.HI.X.SX32 R17, R28, R91, 0x1, P1 ;  /* 0x0000005b1c117211 */ /* 0x000fe200008f0eff */
[----:B------:R-:W-:Y:S01]  /*1ae0*/  IMAD R28, R90, 0x2, R72 ;  /* 0x000000025a1c7824 */ /* 0x000fe200078e0248 */
[C---:B0-----:R-:W-:Y:S01]  /*1af0*/  LEA R14, P0, R30.reuse, R5, 0x1 ;  /* 0x000000051e0e7211 */ /* 0x041fe200078008ff */
[----:B------:R0:W4:Y:S03]  /*1b00*/  LDG.E.U16 R209, desc[UR60][R20.64] ;  /* 0x0000003c14d17981 */ /* 0x000126000c1e1500 */
[----:B------:R-:W-:Y:S01]  /*1b10*/  LEA.HI.X.SX32 R15, R30, R91, 0x1, P0 ;  /* 0x0000005b1e0f7211 */ /* 0x000fe200000f0eff */
[----:B------:R-:W4:Y:S04]  /*1b20*/  LDG.E.U16 R115, desc[UR60][R16.64] ;  /* 0x0000003c10737981 */ /* 0x000f28000c1e1500 */
[----:B------:R-:W4:Y:S01]  /*1b30*/  LDG.E.U16 R210, desc[UR60][R18.64] ;  /* 0x0000003c12d27981 */ /* 0x000f22000c1e1500 */
[----:B0-----:R-:W-:-:S03]  /*1b40*/  LEA R20, R90, R28, 0x1 ;  /* 0x0000001c5a147211 */ /* 0x001fc600078e08ff */
[----:B------:R0:W4:Y:S02]  /*1b50*/  LDG.E.U16 R208, desc[UR60][R14.64] ;  /* 0x0000003c0ed07981 */ /* 0x000124000c1e1500 */
[----:B------:R-:W-:Y:S01]  /*1b60*/  IMAD R80, R90, 0x2, R20 ;  /* 0x000000025a507824 */ /* 0x000fe200078e0214 */
[-C--:B------:R-:W-:Y:S02]  /*1b70*/  LEA R12, P0, R106, R5.reuse, 0x1 ;  /* 0x000000056a0c7211 */ /* 0x080fe400078008ff */
[----:B------:R-:W-:Y:S01]  /*1b80*/  LEA R10, P1, R108, R5, 0x1 ;  /* 0x000000056c0a7211 */ /* 0x000fe200078208ff */
[----:B0-----:R-:W-:Y:S01]  /*1b90*/  IMAD R14, R90, 0x2, R80 ;  /* 0x000000025a0e7824 */ /* 0x001fe200078e0250 */
[----:B------:R-:W-:-:S03]  /*1ba0*/  LEA.HI.X.SX32 R13, R106, R91, 0x1, P0 ;  /* 0x0000005b6a0d7211 */ /* 0x000fc600000f0eff */
[----:B------:R-:W-:Y:S01]  /*1bb0*/  IMAD R29, R90, 0x2, R14 ;  /* 0x000000025a1d7824 */ /* 0x000fe200078e020e */
[----:B------:R-:W-:Y:S01]  /*1bc0*/  LEA.HI.X.SX32 R11, R108, R91, 0x1, P1 ;  /* 0x0000005b6c0b7211 */ /* 0x000fe200008f0eff */
[----:B------:R0:W4:Y:S01]  /*1bd0*/  LDG.E.U16 R207, desc[UR60][R12.64] ;  /* 0x0000003c0ccf7981 */ /* 0x000122000c1e1500 */
[----:B------:R-:W-:Y:S02]  /*1be0*/  LEA R8, P0, R110, R5, 0x1 ;  /* 0x000000056e087211 */ /* 0x000fe400078008ff */
[----:B------:R-:W-:Y:S01]  /*1bf0*/  LEA R124, R90, R29, 0x1 ;  /* 0x0000001d5a7c7211 */ /* 0x000fe200078e08ff */
[----:B------:R1:W4:Y:S01]  /*1c00*/  LDG.E.U16 R114, desc[UR60][R10.64] ;  /* 0x0000003c0a727981 */ /* 0x000322000c1e1500 */
[----:B------:R-:W-:-:S03]  /*1c10*/  LEA.HI.X.SX32 R9, R110, R91, 0x1, P0 ;  /* 0x0000005b6e097211 */ /* 0x000fc600000f0eff */
[----:B------:R-:W-:Y:S01]  /*1c20*/  IMAD R104, R90, 0x2, R124 ;  /* 0x000000025a687824 */ /* 0x000fe200078e027c */
[-C--:B0-----:R-:W-:Y:S01]  /*1c30*/  LEA R12, P0, R112, R5.reuse, 0x1 ;  /* 0x00000005700c7211 */ /* 0x081fe200078008ff */
[----:B------:R0:W4:Y:S01]  /*1c40*/  LDG.E.U16 R206, desc[UR60][R8.64] ;  /* 0x0000003c08ce7981 */ /* 0x000122000c1e1500 */
[----:B-1----:R-:W-:Y:S02]  /*1c50*/  LEA R10, P1, R68, R5, 0x1 ;  /* 0x00000005440a7211 */ /* 0x002fe400078208ff */
[-C--:B------:R-:W-:Y:S02]  /*1c60*/  LEA.HI.X.SX32 R13, R112, R91.reuse, 0x1, P0 ;  /* 0x0000005b700d7211 */ /* 0x080fe400000f0eff */
[----:B------:R-:W-:Y:S01]  /*1c70*/  LEA.HI.X.SX32 R11, R68, R91, 0x1, P1 ;  /* 0x0000005b440b7211 */ /* 0x000fe200008f0eff */
[----:B------:R-:W-:Y:S01]  /*1c80*/  IMAD R22, R90, 0x2, R104 ;  /* 0x000000025a167824 */ /* 0x000fe200078e0268 */
[----:B0-----:R-:W-:Y:S01]  /*1c90*/  LEA R8, P0, R86, R5, 0x1 ;  /* 0x0000000556087211 */ /* 0x001fe200078008ff */
[----:B------:R0:W4:Y:S02]  /*1ca0*/  LDG.E.U16 R205, desc[UR60][R12.64] ;  /* 0x0000003c0ccd7981 */ /* 0x000124000c1e1500 */
[----:B------:R-:W-:Y:S01]  /*1cb0*/  IMAD R30, R90, 0x2, R22 ;  /* 0x000000025a1e7824 */ /* 0x000fe200078e0216 */
[----:B------:R-:W-:Y:S01]  /*1cc0*/  LEA.HI.X.SX32 R9, R86, R91, 0x1, P0 ;  /* 0x0000005b56097211 */ /* 0x000fe200000f0eff */
[----:B------:R1:W4:Y:S04]  /*1cd0*/  LDG.E.U16 R113, desc[UR60][R10.64] ;  /* 0x0000003c0a717981 */ /* 0x000328000c1e1500 */
[----:B------:R3:W4:Y:S01]  /*1ce0*/  LDG.E.U16 R204, desc[UR60][R8.64] ;  /* 0x0000003c08cc7981 */ /* 0x000722000c1e1500 */
[----:B0-----:R-:W-:-:S02]  /*1cf0*/  LEA R12, P0, R88, R5, 0x1 ;  /* 0x00000005580c7211 */ /* 0x001fc400078008ff */
[----:B-1----:R-:W-:Y:S02]  /*1d00*/  LEA R10, P1, R70, R5, 0x1 ;  /* 0x00000005460a7211 */ /* 0x002fe400078208ff */
[-C--:B------:R-:W-:Y:S02]  /*1d10*/  LEA.HI.X.SX32 R13, R88, R91.reuse, 0x1, P0 ;  /* 0x0000005b580d7211 */ /* 0x080fe400000f0eff */
[----:B------:R-:W-:Y:S02]  /*1d20*/  LEA.HI.X.SX32 R11, R70, R91, 0x1, P1 ;  /* 0x0000005b460b7211 */ /* 0x000fe400008f0eff */
[----:B---3--:R-:W-:Y:S01]  /*1d30*/  LEA R8, P0, R96, R5, 0x1 ;  /* 0x0000000560087211 */ /* 0x008fe200078008ff */
[----:B------:R0:W3:Y:S01]  /*1d40*/  LDG.E.U16 R203, desc[UR60][R12.64] ;  /* 0x0000003c0ccb7981 */ /* 0x0000e2000c1e1500 */
[----:B------:R-:W-:Y:S02]  /*1d50*/  LEA R70, R90, R30, 0x1 ;  /* 0x0000001e5a467211 */ /* 0x000fe400078e08ff */
[----:B------:R-:W-:Y:S01]  /*1d60*/  LEA.HI.X.SX32 R9, R96, R91, 0x1, P0 ;  /* 0x0000005b60097211 */ /* 0x000fe200000f0eff */
[----:B------:R-:W3:Y:S02]  /*1d70*/  LDG.E.U16 R112, desc[UR60][R10.64] ;  /* 0x0000003c0a707981 */ /* 0x000ee4000c1e1500 */
[----:B------:R-:W-:-:S02]  /*1d80*/  IMAD R96, R90, 0x2, R70 ;  /* 0x000000025a607824 */ /* 0x000fc400078e0246 */
[----:B------:R1:W3:Y:S02]  /*1d90*/  LDG.E.U16 R202, desc[UR60][R8.64] ;  /* 0x0000003c08ca7981 */ /* 0x0002e4000c1e1500 */
[----:B------:R-:W-:-:S04]  /*1da0*/  IMAD R86, R90, 0x2, R96 ;  /* 0x000000025a567824 */ /* 0x000fc800078e0260 */
[----:B------:R-:W-:-:S05]  /*1db0*/  IMAD R23, R90, 0x2, R86 ;  /* 0x000000025a177824 */ /* 0x000fca00078e0256 */
[----:B------:R-:W-:-:S05]  /*1dc0*/  LEA R132, R90, R23, 0x1 ;  /* 0x000000175a847211 */ /* 0x000fca00078e08ff */
[----:B------:R-:W-:Y:S01]  /*1dd0*/  IMAD R102, R90, 0x2, R132 ;  /* 0x000000025a667824 */ /* 0x000fe200078e0284 */
[----:B0-----:R-:W-:-:S03]  /*1de0*/  LEA R12, P0, R98, R5, 0x1 ;  /* 0x00000005620c7211 */ /* 0x001fc600078008ff */
[----:B------:R-:W-:Y:S01]  /*1df0*/  IMAD R16, R90, 0x2, R102 ;  /* 0x000000025a107824 */ /* 0x000fe200078e0266 */
[----:B------:R-:W-:-:S03]  /*1e00*/  LEA.HI.X.SX32 R13, R98, R91, 0x1, P0 ;  /* 0x0000005b620d7211 */ /* 0x000fc600000f0eff */
[----:B------:R-:W-:Y:S01]  /*1e10*/  IMAD R24, R90, 0x2, R16 ;  /* 0x000000025a187824 */ /* 0x000fe200078e0210 */
[----:B-1----:R-:W-:Y:S01]  /*1e20*/  LEA R8, P0, R78, R5, 0x1 ;  /* 0x000000054e087211 */ /* 0x002fe200078008ff */
[----:B------:R0:W3:Y:S03]  /*1e30*/  LDG.E.U16 R201, desc[UR60][R12.64] ;  /* 0x0000003c0cc97981 */ /* 0x0000e6000c1e1500 */
[----:B------:R-:W-:Y:S02]  /*1e40*/  LEA R68, R90, R24, 0x1 ;  /* 0x000000185a447211 */ /* 0x000fe400078e08ff */
[----:B------:R-:W-:-:S03]  /*1e50*/  LEA.HI.X.SX32 R9, R78, R91, 0x1, P0 ;  /* 0x0000005b4e097211 */ /* 0x000fc600000f0eff */
[----:B------:R-:W-:Y:S01]  /*1e60*/  IMAD R84, R90, 0x2, R68 ;  /* 0x000000025a547824 */ /* 0x000fe200078e0244 */
[----:B0-----:R-:W-:Y:S01]  /*1e70*/  LEA R12, P0, R126, R5, 0x1 ;  /* 0x000000057e0c7211 */ /* 0x001fe200078008ff */
[----:B------:R0:W3:Y:S02]  /*1e80*/  LDG.E.U16 R200, desc[UR60][R8.64] ;  /* 0x0000003c08c87981 */ /* 0x0000e4000c1e1500 */
[----:B------:R-:W-:Y:S01]  /*1e90*/  IMAD R82, R90, 0x2, R84 ;  /* 0x000000025a527824 */ /* 0x000fe200078e0254 */
[----:B------:R-:W-:Y:S02]  /*1ea0*/  LEA.HI.X.SX32 R13, R126, R91, 0x1, P0 ;  /* 0x0000005b7e0d7211 */ /* 0x000fe400000f0eff */
[-C--:B------:R-:W-:Y:S01]  /*1eb0*/  LEA R10, P1, R100, R5.reuse, 0x1 ;  /* 0x00000005640a7211 */ /* 0x080fe200078208ff */
[----:B------:R-:W-:Y:S02]  /*1ec0*/  IMAD R25, R90, 0x2, R82 ;  /* 0x000000025a197824 */ /* 0x000fe400078e0252 */
[----:B------:R1:W3:Y:S01]  /*1ed0*/  LDG.E.U16 R199, desc[UR60][R12.64] ;  /* 0x0000003c0cc77981 */ /* 0x0002e2000c1e1500 */
[----:B0-----:R-:W-:-:S04]  /*1ee0*/  LEA R8, P0, R64, R5, 0x1 ;  /* 0x0000000540087211 */ /* 0x001fc800078008ff */
[----:B------:R-:W-:Y:S02]  /*1ef0*/  LEA.HI.X.SX32 R9, R64, R91, 0x1, P0 ;  /* 0x0000005b40097211 */ /* 0x000fe400000f0eff */
[----:B-1----:R-:W-:-:S03]  /*1f00*/  LEA R12, P0, R128, R5, 0x1 ;  /* 0x00000005800c7211 */ /* 0x002fc600078008ff */
[----:B------:R0:W3:Y:S01]  /*1f10*/  LDG.E.U16 R198, desc[UR60][R8.64] ;  /* 0x0000003c08c67981 */ /* 0x0000e2000c1e1500 */
[-C--:B------:R-:W-:Y:S02]  /*1f20*/  LEA.HI.X.SX32 R11, R100, R91.reuse, 0x1, P1 ;  /* 0x0000005b640b7211 */ /* 0x080fe400008f0eff */
[----:B------:R-:W-:Y:S02]  /*1f30*/  LEA.HI.X.SX32 R13, R128, R91, 0x1, P0 ;  /* 0x0000005b800d7211 */ /* 0x000fe400000f0eff */
[C---:B------:R-:W-:Y:S01]  /*1f40*/  LEA R128, R90.reuse, R25, 0x1 ;  /* 0x000000195a807211 */ /* 0x040fe200078e08ff */
[----:B------:R1:W3:Y:S04]  /*1f50*/  LDG.E.U16 R111, desc[UR60][R10.64] ;  /* 0x0000003c0a6f7981 */ /* 0x0002e8000c1e1500 */
[----:B------:R-:W-:Y:S01]  /*1f60*/  IMAD R100, R90, 0x2, R128 ;  /* 0x000000025a647824 */ /* 0x000fe200078e0280 */
[-C--:B0-----:R-:W-:Y:S01]  /*1f70*/  LEA R8, P0, R136, R5.reuse, 0x1 ;  /* 0x0000000588087211 */ /* 0x081fe200078008ff */
[----:B------:R-:W3:Y:S01]  /*1f80*/  LDG.E.U16 R197, desc[UR60][R12.64] ;  /* 0x0000003c0cc57981 */ /* 0x000ee2000c1e1500 */
[----:B-1----:R-:W-:Y:S01]  /*1f90*/  LEA R10, P1, R62, R5, 0x1 ;  /* 0x000000053e0a7211 */ /* 0x002fe200078208ff */
[----:B------:R-:W-:-:S03]  /*1fa0*/  IMAD R18, R90, 0x2, R100 ;  /* 0x000000025a127824 */ /* 0x000fc600078e0264 */
[----:B------:R-:W-:Y:S01]  /*1fb0*/  LEA.HI.X.SX32 R11, R62, R91, 0x1, P1 ;  /* 0x0000005b3e0b7211 */ /* 0x000fe200008f0eff */
[----:B------:R-:W-:-:S04]  /*1fc0*/  IMAD R26, R90, 0x2, R18 ;  /* 0x000000025a1a7824 */ /* 0x000fc800078e0212 */
[----:B------:R0:W3:Y:S01]  /*1fd0*/  LDG.E.U16 R110, desc[UR60][R10.64] ;  /* 0x0000003c0a6e7981 */ /* 0x0000e2000c1e1500 */
[----:B------:R-:W-:Y:S02]  /*1fe0*/  LEA R66, R90, R26, 0x1 ;  /* 0x0000001a5a427211 */ /* 0x000fe400078e08ff */
[----:B0-----:R-:W-:-:S04]  /*1ff0*/  LEA R10, P1, R134, R5, 0x1 ;  /* 0x00000005860a7211 */ /* 0x001fc800078208ff */
[----:B------:R-:W-:Y:S01]  /*2000*/  LEA.HI.X.SX32 R11, R134, R91, 0x1, P1 ;  /* 0x0000005b860b7211 */ /* 0x000fe200008f0eff */
[----:B------:R-:W-:-:S04]  /*2010*/  IMAD R62, R90, 0x2, R66 ;  /* 0x000000025a3e7824 */ /* 0x000fc800078e0242 */
[----:B------:R0:W3:Y:S01]  /*2020*/  LDG.E.U16 R109, desc[UR60][R10.64] ;  /* 0x0000003c0a6d7981 */ /* 0x0000e2000c1e1500 */
[----:B------:R-:W-:Y:S01]  /*2030*/  IMAD R63, R90, 0x2, R62 ;  /* 0x000000025a3f7824 */ /* 0x000fe200078e023e */
[----:B------:R-:W-:Y:S02]  /*2040*/  LEA.HI.X.SX32 R9, R136, R91, 0x1, P0 ;  /* 0x0000005b88097211 */ /* 0x000fe400000f0eff */
[-C--:B0-----:R-:W-:Y:S01]  /*2050*/  LEA R10, P1, R140, R5.reuse, 0x1 ;  /* 0x000000058c0a7211 */ /* 0x081fe200078208ff */
[----:B------:R-:W-:Y:S01]  /*2060*/  IMAD R19, R90, 0x2, R63 ;  /* 0x000000025a137824 */ /* 0x000fe200078e023f */
[----:B------:R-:W-:Y:S01]  /*2070*/  LEA R12, P0, R138, R5, 0x1 ;  /* 0x000000058a0c7211 */ /* 0x000fe200078008ff */
[----:B------:R0:W3:Y:S01]  /*2080*/  LDG.E.U16 R196, desc[UR60][R8.64] ;  /* 0x0000003c08c47981 */ /* 0x0000e2000c1e1500 */
[----:B------:R-:W-:Y:S02]  /*2090*/  LEA.HI.X.SX32 R11, R140, R91, 0x1, P1 ;  /* 0x0000005b8c0b7211 */ /* 0x000fe400008f0eff */
[----:B------:R-:W-:-:S03]  /*20a0*/  LEA R65, R90, R19, 0x1 ;  /* 0x000000135a417211 */ /* 0x000fc600078e08ff */
[----:B------:R1:W3:Y:S01]  /*20b0*/  LDG.E.U16 R108, desc[UR60][R10.64] ;  /* 0x0000003c0a6c7981 */ /* 0x0002e2000c1e1500 */
[----:B------:R-:W-:Y:S02]  /*20c0*/  LEA.HI.X.SX32 R13, R138, R91, 0x1, P0 ;  /* 0x0000005b8a0d7211 */ /* 0x000fe400000f0eff */
[-C--:B0-----:R-:W-:Y:S01]  /*20d0*/  LEA R8, P0, R142, R5.reuse, 0x1 ;  /* 0x000000058e087211 */ /* 0x081fe200078008ff */
[----:B------:R-:W-:Y:S02]  /*20e0*/  IMAD R78, R90, 0x2, R65 ;  /* 0x000000025a4e7824 */ /* 0x000fe400078e0241 */
[----:B------:R-:W3:Y:S01]  /*20f0*/  LDG.E.U16 R195, desc[UR60][R12.64] ;  /* 0x0000003c0cc37981 */ /* 0x000ee2000c1e1500 */
[----:B-1----:R-:W-:-:S04]  /*2100*/  LEA R10, P1, R146, R5, 0x1 ;  /* 0x00000005920a7211 */ /* 0x002fc800078208ff */
[-C--:B------:R-:W-:Y:S02]  /*2110*/  LEA.HI.X.SX32 R11, R146, R91.reuse, 0x1, P1 ;  /* 0x0000005b920b7211 */ /* 0x080fe400008f0eff */
[----:B------:R-:W-:Y:S02]  /*2120*/  LEA.HI.X.SX32 R9, R142, R91, 0x1, P0 ;  /* 0x0000005b8e097211 */ /* 0x000fe400000f0eff */
[----:B------:R-:W-:Y:S01]  /*2130*/  LEA R188, P0, R144, R5, 0x1 ;  /* 0x0000000590bc7211 */ /* 0x000fe200078008ff */
[----:B------:R0:W3:Y:S01]  /*2140*/  LDG.E.U16 R107, desc[UR60][R10.64] ;  /* 0x0000003c0a6b7981 */ /* 0x0000e2000c1e1500 */
[----:B------:R-:W-:Y:S02]  /*2150*/  IMAD R64, R90, 0x2, R78 ;  /* 0x000000025a407824 */ /* 0x000fe400078e024e */
[----:B------:R-:W-:Y:S01]  /*2160*/  LEA.HI.X.SX32 R189, R144, R91, 0x1, P0 ;  /* 0x0000005b90bd7211 */ /* 0x000fe200000f0eff */
[----:B------:R1:W3:Y:S04]  /*2170*/  LDG.E.U16 R194, desc[UR60][R8.64] ;  /* 0x0000003c08c27981 */ /* 0x0002e8000c1e1500 */
[----:B------:R-:W3:Y:S01]  /*2180*/  LDG.E.U16 R188, desc[UR60][R188.64] ;  /* 0x0000003cbcbc7981 */ /* 0x000ee2000c1e1500 */
[----:B0-----:R-:W-:-:S02]  /*2190*/  LEA R10, P1, R20, R5, 0x1 ;  /* 0x00000005140a7211 */ /* 0x001fc400078208ff */
[----:B-1----:R-:W-:Y:S02]  /*21a0*/  LEA R8, P0, R148, R5, 0x1 ;  /* 0x0000000594087211 */ /* 0x002fe400078008ff */
[-C--:B------:R-:W-:Y:S01]  /*21b0*/  LEA.HI.X.SX32 R11, R20, R91.reuse, 0x1, P1 ;  /* 0x0000005b140b7211 */ /* 0x080fe200008f0eff */
[----:B------:R-:W-:Y:S01]  /*21c0*/  IMAD R20, R90, 0x2, R64 ;  /* 0x000000025a147824 */ /* 0x000fe200078e0240 */
[----:B------:R-:W-:Y:S02]  /*21d0*/  LEA.HI.X.SX32 R9, R148, R91, 0x1, P0 ;  /* 0x0000005b94097211 */ /* 0x000fe400000f0eff */
[----:B------:R-:W-:Y:S01]  /*21e0*/  LEA R12, P0, R72, R5, 0x1 ;  /* 0x00000005480c7211 */ /* 0x000fe200078008ff */
[----:B------:R-:W3:Y:S01]  /*21f0*/  LDG.E.U16 R106, desc[UR60][R10.64] ;  /* 0x0000003c0a6a7981 */ /* 0x000ee2000c1e1500 */
[----:B------:R-:W-:Y:S02]  /*2200*/  LEA R126, R90, R20, 0x1 ;  /* 0x000000145a7e7211 */ /* 0x000fe400078e08ff */
[----:B------:R-:W-:Y:S01]  /*2210*/  LEA.HI.X.SX32 R13, R72, R91, 0x1, P0 ;  /* 0x0000005b480d7211 */ /* 0x000fe200000f0eff */
[----:B------:R0:W3:Y:S02]  /*2220*/  LDG.E.U16 R89, desc[UR60][R8.64] ;  /* 0x0000003c08597981 */ /* 0x0000e4000c1e1500 */
[----:B------:R-:W-:-:S02]  /*2230*/  IMAD R98, R90, 0x2, R126 ;  /* 0x000000025a627824 */ /* 0x000fc400078e027e */
[----:B------:R1:W3:Y:S01]  /*2240*/  LDG.E.U16 R72, desc[UR60][R12.64] ;  /* 0x0000003c0c487981 */ /* 0x0002e2000c1e1500 */
[----:B0-----:R-:W-:-:S04]  /*2250*/  LEA R8, P0, R80, R5, 0x1 ;  /* 0x0000000550087211 */ /* 0x001fc800078008ff */
[----:B------:R-:W-:Y:S01]  /*2260*/  LEA.HI.X.SX32 R9, R80, R91, 0x1, P0 ;  /* 0x0000005b50097211 */ /* 0x000fe200000f0eff */
[----:B------:R-:W-:Y:S01]  /*2270*/  IMAD R80, R90, 0x2, R98 ;  /* 0x000000025a507824 */ /* 0x000fe200078e0262 */
[----:B------:R-:W-:-:S03]  /*2280*/  LEA R10, P1, R124, R5, 0x1 ;  /* 0x000000057c0a7211 */ /* 0x000fc600078208ff */
[----:B------:R-:W-:Y:S01]  /*2290*/  IMAD R21, R90, 0x2, R80 ;  /* 0x000000025a157824 */ /* 0x000fe200078e0250 */
[----:B-1----:R-:W-:Y:S01]  /*22a0*/  LEA R12, P0, R14, R5, 0x1 ;  /* 0x000000050e0c7211 */ /* 0x002fe200078008ff */
[----:B------:R0:W3:Y:S01]  /*22b0*/  LDG.E.U16 R88, desc[UR60][R8.64] ;  /* 0x0000003c08587981 */ /* 0x0000e2000c1e1500 */
[----:B------:R-:W-:Y:S02]  /*22c0*/  LEA.HI.X.SX32 R11, R124, R91, 0x1, P1 ;  /* 0x0000005b7c0b7211 */ /* 0x000fe400008f0eff */
[----:B------:R-:W-:Y:S02]  /*22d0*/  LEA R124, R90, R21, 0x1 ;  /* 0x000000155a7c7211 */ /* 0x000fe400078e08ff */
[----:B------:R-:W-:Y:S01]  /*22e0*/  LEA.HI.X.SX32 R13, R14, R91, 0x1, P0 ;  /* 0x0000005b0e0d7211 */ /* 0x000fe200000f0eff */
[----:B------:R-:W3:Y:S02]  /*22f0*/  LDG.E.U16 R105, desc[UR60][R10.64] ;  /* 0x0000003c0a697981 */ /* 0x000ee4000c1e1500 */
[----:B------:R-:W-:Y:S01]  /*2300*/  IMAD R97, R90, 0x2, R124 ;  /* 0x000000025a617824 */ /* 0x000fe200078e027c */
[----:B0-----:R-:W-:Y:S01]  /*2310*/  LEA R8, P0, R104, R5, 0x1 ;  /* 0x0000000568087211 */ /* 0x001fe200078008ff */
[----:B------:R0:W3:Y:S02]  /*2320*/  LDG.E.U16 R71, desc[UR60][R12.64] ;  /* 0x0000003c0c477981 */ /* 0x0000e4000c1e1500 */
[----:B------:R-:W-:Y:S01]  /*2330*/  IMAD R14, R90, 0x2, R97 ;  /* 0x000000025a0e7824 */ /* 0x000fe200078e0261 */
[----:B------:R-:W-:-:S05]  /*2340*/  LEA.HI.X.SX32 R9, R104, R91, 0x1, P0 ;  /* 0x0000005b68097211 */ /* 0x000fca00000f0eff */
[----:B------:R1:W3:Y:S01]  /*2350*/  LDG.E.U16 R87, desc[UR60][R8.64] ;  /* 0x0000003c08577981 */ /* 0x0002e2000c1e1500 */
[----:B0-----:R-:W-:-:S04]  /*2360*/  LEA R12, P0, R22, R5, 0x1 ;  /* 0x00000005160c7211 */ /* 0x001fc800078008ff */
[----:B------:R-:W-:Y:S01]  /*2370*/  LEA.HI.X.SX32 R13, R22, R91, 0x1, P0 ;  /* 0x0000005b160d7211 */ /* 0x000fe200000f0eff */
[----:B------:R-:W-:Y:S01]  /*2380*/  IMAD R22, R90, 0x2, R14 ;  /* 0x000000025a167824 */ /* 0x000fe200078e020e */
[----:B-1----:R-:W-:-:S04]  /*2390*/  LEA R8, P0, R96, R5, 0x1 ;  /* 0x0000000560087211 */ /* 0x002fc800078008ff */
[----:B------:R-:W-:Y:S02]  /*23a0*/  LEA R125, R90, R22, 0x1 ;  /* 0x000000165a7d7211 */ /* 0x000fe400078e08ff */
[----:B------:R-:W-:-:S03]  /*23b0*/  LEA.HI.X.SX32 R9, R96, R91, 0x1, P0 ;  /* 0x0000005b60097211 */ /* 0x000fc600000f0eff */
[----:B------:R-:W-:Y:S01]  /*23c0*/  IMAD R96, R90, 0x2, R125 ;  /* 0x000000025a607824 */ /* 0x000fe200078e027d */
[----:B------:R-:W-:-:S03]  /*23d0*/  LEA R10, P1, R70, R5, 0x1 ;  /* 0x00000005460a7211 */ /* 0x000fc600078208ff */
[----:B------:R-:W-:Y:S01]  /*23e0*/  IMAD R61, R90, 0x2, R96 ;  /* 0x000000025a3d7824 */ /* 0x000fe200078e0260 */
[----:B------:R-:W-:Y:S02]  /*23f0*/  LEA.HI.X.SX32 R11, R70, R91, 0x1, P1 ;  /* 0x0000005b460b7211 */ /* 0x000fe400008f0eff */
[----:B------:R0:W3:Y:S01]  /*2400*/  LDG.E.U16 R70, desc[UR60][R12.64] ;  /* 0x0000003c0c467981 */ /* 0x0000e2000c1e1500 */
[----:B------:R-:W-:-:S03]  /*2410*/  IMAD R15, R90, 0x2, R61 ;  /* 0x000000025a0f7824 */ /* 0x000fc600078e023d */
[----:B------:R-:W3:Y:S02]  /*2420*/  LDG.E.U16 R104, desc[UR60][R10.64] ;  /* 0x0000003c0a687981 */ /* 0x000ee4000c1e1500 */
[----:B------:R-:W-:Y:S02]  /*2430*/  LEA R134, R90, R15, 0x1 ;  /* 0x0000000f5a867211 */ /* 0x000fe400078e08ff */
[----:B0-----:R-:W-:-:S04]  /*2440*/  LEA R12, P0, R86, R5, 0x1 ;  /* 0x00000005560c7211 */ /* 0x001fc800078008ff */
[----:B------:R-:W-:Y:S02]  /*2450*/  LEA.HI.X.SX32 R13, R86, R91, 0x1, P0 ;  /* 0x0000005b560d7211 */ /* 0x000fe400000f0eff */
[----:B------:R0:W3:Y:S01]  /*2460*/  LDG.E.U16 R86, desc[UR60][R8.64] ;  /* 0x0000003c08567981 */ /* 0x0000e2000c1e1500 */
[----:B------:R-:W-:-:S03]  /*2470*/  IMAD R95, R90, 0x2, R134 ;  /* 0x000000025a5f7824 */ /* 0x000fc600078e0286 */
[----:B------:R1:W3:Y:S01]  /*2480*/  LDG.E.U16 R69, desc[UR60][R12.64] ;  /* 0x0000003c0c457981 */ /* 0x0002e2000c1e1500 */
[----:B0-----:R-:W-:Y:S01]  /*2490*/  LEA R8, P0, R102, R5, 0x1 ;  /* 0x0000000566087211 */ /* 0x001fe200078008ff */
[----:B------:R-:W-:-:S03]  /*24a0*/  IMAD R77, R90, 0x2, R95 ;  /* 0x000000025a4d7824 */ /* 0x000fc600078e025f */
[----:B------:R-:W-:Y:S02]  /*24b0*/  LEA.HI.X.SX32 R9, R102, R91, 0x1, P0 ;  /* 0x0000005b66097211 */ /* 0x000fe400000f0eff */
[-C--:B-1----:R-:W-:Y:S02]  /*24c0*/  LEA R12, P0, R16, R5.reuse, 0x1 ;  /* 0x00000005100c7211 */ /* 0x082fe400078008ff */
[----:B------:R-:W-:Y:S01]  /*24d0*/  LEA R10, P1, R132, R5, 0x1 ;  /* 0x00000005840a7211 */ /* 0x000fe200078208ff */
[----:B------:R0:W3:Y:S01]  /*24e0*/  LDG.E.U16 R85, desc[UR60][R8.64] ;  /* 0x0000003c08557981 */ /* 0x0000e2000c1e1500 */
[-C--:B------:R-:W-:Y:S01]  /*24f0*/  LEA.HI.X.SX32 R13, R16, R91.reuse, 0x1, P0 ;  /* 0x0000005b100d7211 */ /* 0x080fe200000f0eff */
[----:B------:R-:W-:Y:S01]  /*2500*/  IMAD R16, R90, 0x2, R77 ;  /* 0x000000025a107824 */ /* 0x000fe200078e024d */
[----:B------:R-:W-:-:S04]  /*2510*/  LEA.HI.X.SX32 R11, R132, R91, 0x1, P1 ;  /* 0x0000005b840b7211 */ /* 0x000fc800008f0eff */
[C---:B------:R-:W-:Y:S01]  /*2520*/  LEA R131, R90.reuse, R16, 0x1 ;  /* 0x000000105a837211 */ /* 0x040fe200078e08ff */
[----:B------:R1:W3:Y:S04]  /*2530*/  LDG.E.U16 R103, desc[UR60][R10.64] ;  /* 0x0000003c0a677981 */ /* 0x0002e8000c1e1500 */
[----:B------:R-:W-:Y:S01]  /*2540*/  IMAD R132, R90, 0x2, R131 ;  /* 0x000000025a847824 */ /* 0x000fe200078e0283 */
[----:B0-----:R-:W-:-:S03]  /*2550*/  LEA R8, P0, R84, R5, 0x1 ;  /* 0x0000000554087211 */ /* 0x001fc600078008ff */
[----:B------:R-:W-:Y:S01]  /*2560*/  IMAD R133, R90, 0x2, R132 ;  /* 0x000000025a857824 */ /* 0x000fe200078e0284 */
[----:B-1----:R-:W-:-:S03]  /*2570*/  LEA R10, P1, R68, R5, 0x1 ;  /* 0x00000005440a7211 */ /* 0x002fc600078208ff */
[----:B------:R-:W-:Y:S01]  /*2580*/  IMAD R17, R90, 0x2, R133 ;  /* 0x000000025a117824 */ /* 0x000fe200078e0285 */
[-C--:B------:R-:W-:Y:S02]  /*2590*/  LEA.HI.X.SX32 R9, R84, R91.reuse, 0x1, P0 ;  /* 0x0000005b54097211 */ /* 0x080fe400000f0eff */
[----:B------:R-:W-:Y:S02]  /*25a0*/  LEA.HI.X.SX32 R11, R68, R91, 0x1, P1 ;  /* 0x0000005b440b7211 */ /* 0x000fe400008f0eff */
[----:B------:R0:W3:Y:S01]  /*25b0*/  LDG.E.U16 R68, desc[UR60][R12.64] ;  /* 0x0000003c0c447981 */ /* 0x0000e2000c1e1500 */
[----:B------:R-:W-:-:S03]  /*25c0*/  LEA R135, R90, R17, 0x1 ;  /* 0x000000115a877211 */ /* 0x000fc600078e08ff */
[----:B------:R1:W3:Y:S04]  /*25d0*/  LDG.E.U16 R84, desc[UR60][R8.64] ;  /* 0x0000003c08547981 */ /* 0x0002e8000c1e1500 */
[----:B------:R2:W3:Y:S01]  /*25e0*/  LDG.E.U16 R102, desc[UR60][R10.64] ;  /* 0x0000003c0a667981 */ /* 0x0004e2000c1e1500 */
[----:B0-----:R-:W-:Y:S01]  /*25f0*/  LEA R12, P0, R82, R5, 0x1 ;  /* 0x00000005520c7211 */ /* 0x001fe200078008ff */
[----:B------:R-:W-:-:S03]  /*2600*/  IMAD R136, R90, 0x2, R135 ;  /* 0x000000025a887824 */ /* 0x000fc600078e0287 */
[----:B------:R-:W-:Y:S02]  /*2610*/  LEA.HI.X.SX32 R13, R82, R91, 0x1, P0 ;  /* 0x0000005b520d7211 */ /* 0x000fe400000f0eff */
[----:B-1----:R-:W-:Y:S01]  /*2620*/  LEA R8, P0, R100, R5, 0x1 ;  /* 0x0000000564087211 */ /* 0x002fe200078008ff */
[----:B------:R-:W-:Y:S02]  /*2630*/  IMAD R137, R90, 0x2, R136 ;  /* 0x000000025a897824 */ /* 0x000fe400078e0288 */
[----:B------:R0:W3:Y:S01]  /*2640*/  LDG.E.U16 R67, desc[UR60][R12.64] ;  /* 0x0000003c0c437981 */ /* 0x0000e2000c1e1500 */
[----:B------:R-:W-:Y:S02]  /*2650*/  LEA.HI.X.SX32 R9, R100, R91, 0x1, P0 ;  /* 0x0000005b64097211 */ /* 0x000fe400000f0eff */
[----:B--2---:R-:W-:-:S03]  /*2660*/  LEA R10, P1, R128, R5, 0x1 ;  /* 0x00000005800a7211 */ /* 0x004fc600078208ff */
[----:B------:R-:W2:Y:S01]  /*2670*/  LDG.E.U16 R83, desc[UR60][R8.64] ;  /* 0x0000003c08537981 */ /* 0x000ea2000c1e1500 */
[----:B0-----:R-:W-:-:S04]  /*2680*/  LEA R12, P0, R18, R5, 0x1 ;  /* 0x00000005120c7211 */ /* 0x001fc800078008ff */
[-C--:B------:R-:W-:Y:S01]  /*2690*/  LEA.HI.X.SX32 R13, R18, R91.reuse, 0x1, P0 ;  /* 0x0000005b120d7211 */ /* 0x080fe200000f0eff */
[----:B------:R-:W-:Y:S01]  /*26a0*/  IMAD R18, R90, 0x2, R137 ;  /* 0x000000025a127824 */ /* 0x000fe200078e0289 */
[----:B------:R-:W-:-:S04]  /*26b0*/  LEA.HI.X.SX32 R11, R128, R91, 0x1, P1 ;  /* 0x0000005b800b7211 */ /* 0x000fc800008f0eff */
[C---:B------:R-:W-:Y:S01]  /*26c0*/  LEA R139, R90.reuse, R18, 0x1 ;  /* 0x000000125a8b7211 */ /* 0x040fe200078e08ff */
[----:B------:R0:W2:Y:S04]  /*26d0*/  LDG.E.U16 R101, desc[UR60][R10.64] ;  /* 0x0000003c0a657981 */ /* 0x0000a8000c1e1500 */
[----:B------:R-:W-:Y:S01]  /*26e0*/  IMAD R158, R90, 0x2, R139 ;  /* 0x000000025a9e7824 */ /* 0x000fe200078e028b */
[----:B0-----:R-:W-:-:S03]  /*26f0*/  LEA R10, P1, R66, R5, 0x1 ;  /* 0x00000005420a7211 */ /* 0x001fc600078208ff */
[----:B------:R-:W-:Y:S01]  /*2700*/  IMAD R159, R90, 0x2, R158 ;  /* 0x000000025a9f7824 */ /* 0x000fe200078e029e */
[----:B------:R-:W-:Y:S02]  /*2710*/  LEA.HI.X.SX32 R11, R66, R91, 0x1, P1 ;  /* 0x0000005b420b7211 */ /* 0x000fe400008f0eff */
[----:B------:R-:W2:Y:S04]  /*2720*/  LDG.E.U16 R66, desc[UR60][R12.64] ;  /* 0x0000003c0c427981 */ /* 0x000ea8000c1e1500 */
[----:B------:R0:W2:Y:S02]  /*2730*/  LDG.E.U16 R100, desc[UR60][R10.64] ;  /* 0x0000003c0a647981 */ /* 0x0000a4000c1e1500 */
[----:B0-----:R-:W-:Y:S01]  /*2740*/  IMAD R11, R90, 0x2, R159 ;  /* 0x000000025a0b7824 */ /* 0x001fe200078e029f */
[----:B------:R-:W-:-:S04]  /*2750*/  LEA R12, P1, R65, R5, 0x1 ;  /* 0x00000005410c7211 */ /* 0x000fc800078208ff */
[----:B------:R-:W-:Y:S02]  /*2760*/  LEA R140, R90, R11, 0x1 ;  /* 0x0000000b5a8c7211 */ /* 0x000fe400078e08ff */
[----:B------:R-:W-:-:S03]  /*2770*/  LEA R8, P0, R62, R5, 0x1 ;  /* 0x000000053e087211 */ /* 0x000fc600078008ff */
[----:B------:R-:W-:Y:S01]  /*2780*/  IMAD R160, R90, 0x2, R140 ;  /* 0x000000025aa07824 */ /* 0x000fe200078e028c */
[----:B------:R-:W-:-:S03]  /*2790*/  LEA.HI.X.SX32 R13, R65, R91, 0x1, P1 ;  /* 0x0000005b410d7211 */ /* 0x000fc600008f0eff */
[----:B------:R-:W-:Y:S01]  /*27a0*/  IMAD R161, R90, 0x2, R160 ;  /* 0x000000025aa17824 */ /* 0x000fe200078e02a0 */
[----:B------:R-:W-:Y:S01]  /*27b0*/  LEA.HI.X.SX32 R9, R62, R91, 0x1, P0 ;  /* 0x0000005b3e097211 */ /* 0x000fe200000f0eff */
[----:B------:R0:W2:Y:S01]  /*27c0*/  LDG.E.U16 R99, desc[UR60][R12.64] ;  /* 0x0000003c0c637981 */ /* 0x0000a2000c1e1500 */
[----:B------:R-:W-:-:S03]  /*27d0*/  LEA R62, P0, R63, R5, 0x1 ;  /* 0x000000053f3e7211 */ /* 0x000fc600078008ff */
[----:B------:R1:W2:Y:S01]  /*27e0*/  LDG.E.U16 R82, desc[UR60][R8.64] ;  /* 0x0000003c08527981 */ /* 0x0002a2000c1e1500 */
[----:B------:R-:W-:Y:S01]  /*27f0*/  LEA.HI.X.SX32 R63, R63, R91, 0x1, P0 ;  /* 0x0000005b3f3f7211 */ /* 0x000fe200000f0eff */
[----:B0-----:R-:W-:-:S04]  /*2800*/  IMAD R12, R90, 0x2, R161 ;  /* 0x000000025a0c7824 */ /* 0x001fc800078e02a1 */
[----:B------:R0:W2:Y:S01]  /*2810*/  LDG.E.U16 R65, desc[UR60][R62.64] ;  /* 0x0000003c3e417981 */ /* 0x0000a2000c1e1500 */
[----:B-1----:R-:W-:Y:S02]  /*2820*/  LEA R8, P0, R78, R5, 0x1 ;  /* 0x000000054e087211 */ /* 0x002fe400078008ff */
[----:B------:R-:W-:Y:S02]  /*2830*/  LEA R141, R90, R12, 0x1 ;  /* 0x0000000c5a8d7211 */ /* 0x000fe400078e08ff */
[----:B------:R-:W-:Y:S02]  /*2840*/  LEA.HI.X.SX32 R9, R78, R91, 0x1, P0 ;  /* 0x0000005b4e097211 */ /* 0x000fe400000f0eff */
[-C--:B------:R-:W-:Y:S01]  /*2850*/  LEA R78, P0, R64, R5.reuse, 0x1 ;  /* 0x00000005404e7211 */ /* 0x080fe200078008ff */
[----:B------:R-:W-:Y:S01]  /*2860*/  IMAD R163, R90, 0x2, R141 ;  /* 0x000000025aa37824 */ /* 0x000fe200078e028d */
[----:B0-----:R-:W-:Y:S01]  /*2870*/  LEA R62, P1, R126, R5, 0x1 ;  /* 0x000000057e3e7211 */ /* 0x001fe200078208ff */
[----:B------:R0:W2:Y:S01]  /*2880*/  LDG.E.U16 R81, desc[UR60][R8.64] ;  /* 0x0000003c08517981 */ /* 0x0000a2000c1e1500 */
[-C--:B------:R-:W-:Y:S01]  /*2890*/  LEA.HI.X.SX32 R79, R64, R91.reuse, 0x1, P0 ;  /* 0x0000005b404f7211 */ /* 0x080fe200000f0eff */
[----:B------:R-:W-:Y:S01]  /*28a0*/  IMAD R162, R90, 0x2, R163 ;  /* 0x000000025aa27824 */ /* 0x000fe200078e02a3 */
[----:B------:R-:W-:-:S03]  /*28b0*/  LEA.HI.X.SX32 R63, R126, R91, 0x1, P1 ;  /* 0x0000005b7e3f7211 */ /* 0x000fc600008f0eff */
[----:B------:R-:W-:Y:S01]  /*28c0*/  IMAD R13, R90, 0x2, R162 ;  /* 0x000000025a0d7824 */ /* 0x000fe200078e02a2 */
[----:B------:R-:W2:Y:S01]  /*28d0*/  LDG.E.U16 R64, desc[UR60][R78.64] ;  /* 0x0000003c4e407981 */ /* 0x000ea2000c1e1500 */
[----:B0-----:R-:W-:-:S04]  /*28e0*/  LEA R8, P0, R98, R5, 0x1 ;  /* 0x0000000562087211 */ /* 0x001fc800078008ff */
[----:B------:R-:W-:Y:S02]  /*28f0*/  LEA.HI.X.SX32 R9, R98, R91, 0x1, P0 ;  /* 0x0000005b62097211 */ /* 0x000fe400000f0eff */
[----:B------:R0:W2:Y:S01]  /*2900*/  LDG.E.U16 R98, desc[UR60][R62.64] ;  /* 0x0000003c3e627981 */ /* 0x0000a2000c1e1500 */
[----:B------:R-:W-:Y:S02]  /*2910*/  LEA R143, R90, R13, 0x1 ;  /* 0x0000000d5a8f7211 */ /* 0x000fe400078e08ff */
[----:B0-----:R-:W-:-:S04]  /*2920*/  LEA R62, P0, R80, R5, 0x1 ;  /* 0x00000005503e7211 */ /* 0x001fc800078008ff */
[----:B------:R-:W-:Y:S02]  /*2930*/  LEA.HI.X.SX32 R63, R80, R91, 0x1, P0 ;  /* 0x0000005b503f7211 */ /* 0x000fe400000f0eff */
[----:B------:R0:W2:Y:S01]  /*2940*/  LDG.E.U16 R80, desc[UR60][R8.64] ;  /* 0x0000003c08507981 */ /* 0x0000a2000c1e1500 */
[----:B------:R-:W-:Y:S01]  /*2950*/  IMAD R164, R90, 0x2, R143 ;  /* 0x000000025aa47824 */ /* 0x000fe200078e028f */
[-C--:B------:R-:W-:Y:S02]  /*2960*/  LEA R78, P1, R124, R5.reuse, 0x1 ;  /* 0x000000057c4e7211 */ /* 0x080fe400078208ff */
[----:B------:R-:W2:Y:S01]  /*2970*/  LDG.E.U16 R63, desc[UR60][R62.64] ;  /* 0x0000003c3e3f7981 */ /* 0x000ea2000c1e1500 */
[----:B0-----:R-:W-:Y:S01]  /*2980*/  LEA R8, P0, R97, R5, 0x1 ;  /* 0x0000000561087211 */ /* 0x001fe200078008ff */
[----:B------:R-:W-:-:S03]  /*2990*/  IMAD R165, R90, 0x2, R164 ;  /* 0x000000025aa57824 */ /* 0x000fc600078e02a4 */
[----:B------:R-:W-:Y:S02]  /*29a0*/  LEA.HI.X.SX32 R9, R97, R91, 0x1, P0 ;  /* 0x0000005b61097211 */ /* 0x000fe400000f0eff */
[----:B------:R-:W-:Y:S02]  /*29b0*/  LEA R126, P0, R14, R5, 0x1 ;  /* 0x000000050e7e7211 */ /* 0x000fe400078008ff */
[-C--:B------:R-:W-:Y:S02]  /*29c0*/  LEA.HI.X.SX32 R79, R124, R91.reuse, 0x1, P1 ;  /* 0x0000005b7c4f7211 */ /* 0x080fe400008f0eff */
[----:B------:R-:W-:Y:S01]  /*29d0*/  LEA.HI.X.SX32 R127, R14, R91, 0x1, P0 ;  /* 0x0000005b0e7f7211 */ /* 0x000fe200000f0eff */
[C---:B------:R-:W-:Y:S02]  /*29e0*/  IMAD R14, R90.reuse, 0x2, R165 ;  /* 0x000000025a0e7824 */ /* 0x040fe400078e02a5 */
[----:B------:R-:W2:Y:S03]  /*29f0*/  LDG.E.U16 R97, desc[UR60][R78.64] ;  /* 0x0000003c4e617981 */ /* 0x000ea6000c1e1500 */
[C---:B------:R-:W-:Y:S01]  /*2a00*/  LEA R144, R90.reuse, R14, 0x1 ;  /* 0x0000000e5a907211 */ /* 0x040fe200078e08ff */
[----:B------:R-:W2:Y:S04]  /*2a10*/  LDG.E.U16 R62, desc[UR60][R126.64] ;  /* 0x0000003c7e3e7981 */ /* 0x000ea8000c1e1500 */
[----:B------:R0:W2:Y:S01]  /*2a20*/  LDG.E.U16 R79, desc[UR60][R8.64] ;  /* 0x0000003c084f7981 */ /* 0x0000a2000c1e1500 */
[----:B------:R-:W-:Y:S01]  /*2a30*/  IMAD R167, R90, 0x2, R144 ;  /* 0x000000025aa77824 */ /* 0x000fe200078e0290 */
[----:B0-----:R-:W-:-:S03]  /*2a40*/  LEA R8, P0, R96, R5, 0x1 ;  /* 0x0000000560087211 */ /* 0x001fc600078008ff */
[----:B------:R-:W-:Y:S01]  /*2a50*/  IMAD R166, R90, 0x2, R167 ;  /* 0x000000025aa67824 */ /* 0x000fe200078e02a7 */
[----:B------:R-:W-:-:S05]  /*2a60*/  LEA.HI.X.SX32 R9, R96, R91, 0x1, P0 ;  /* 0x0000005b60097211 */ /* 0x000fca00000f0eff */
[----:B------:R0:W2:Y:S01]  /*2a70*/  LDG.E.U16 R78, desc[UR60][R8.64] ;  /* 0x0000003c084e7981 */ /* 0x0000a2000c1e1500 */
[----:B------:R-:W-:Y:S01]  /*2a80*/  LEA R124, P1, R125, R5, 0x1 ;  /* 0x000000057d7c7211 */ /* 0x000fe200078208ff */
[----:B0-----:R-:W-:-:S03]  /*2a90*/  IMAD R8, R90, 0x2, R166 ;  /* 0x000000025a087824 */ /* 0x001fc600078e02a6 */
[----:B------:R-:W-:Y:S02]  /*2aa0*/  LEA.HI.X.SX32 R125, R125, R91, 0x1, P1 ;  /* 0x0000005b7d7d7211 */ /* 0x000fe400008f0eff */
[----:B------:R-:W-:-:S03]  /*2ab0*/  LEA R9, R90, R8, 0x1 ;  /* 0x000000085a097211 */ /* 0x000fc600078e08ff */
[----:B------:R0:W2:Y:S01]  /*2ac0*/  LDG.E.U16 R96, desc[UR60][R124.64] ;  /* 0x0000003c7c607981 */ /* 0x0000a2000c1e1500 */
[CC--:B------:R-:W-:Y:S02]  /*2ad0*/  LEA R128, P0, R61.reuse, R5.reuse, 0x1 ;  /* 0x000000053d807211 */ /* 0x0c0fe400078008ff */
[----:B------:R-:W-:Y:S01]  /*2ae0*/  LEA R126, P1, R134, R5, 0x1 ;  /* 0x00000005867e7211 */ /* 0x000fe200078208ff */
[----:B------:R-:W-:Y:S01]  /*2af0*/  IMAD R168, R90, 0x2, R9 ;  /* 0x000000025aa87824 */ /* 0x000fe200078e0209 */
[-C--:B------:R-:W-:Y:S02]  /*2b00*/  LEA.HI.X.SX32 R129, R61, R91.reuse, 0x1, P0 ;  /* 0x0000005b3d817211 */ /* 0x080fe400000f0eff */
[----:B------:R-:W-:Y:S01]  /*2b10*/  LEA.HI.X.SX32 R127, R134, R91, 0x1, P1 ;  /* 0x0000005b867f7211 */ /* 0x000fe200008f0eff */
[C---:B------:R-:W-:Y:S01]  /*2b20*/  IMAD R169, R90.reuse, 0x2, R168 ;  /* 0x000000025aa97824 */ /* 0x040fe200078e02a8 */
[C---:B0-----:R-:W-:Y:S01]  /*2b30*/  LEA R124, P0, R95.reuse, R5, 0x1 ;  /* 0x000000055f7c7211 */ /* 0x041fe200078008ff */
[----:B------:R0:W2:Y:S02]  /*2b40*/  LDG.E.U16 R61, desc[UR60][R128.64] ;  /* 0x0000003c803d7981 */ /* 0x0000a4000c1e1500 */
[----:B------:R-:W-:Y:S01]  /*2b50*/  IMAD R10, R90, 0x2, R169 ;  /* 0x000000025a0a7824 */ /* 0x000fe200078e02a9 */
[----:B------:R-:W-:-:S02]  /*2b60*/  LEA.HI.X.SX32 R125, R95, R91, 0x1, P0 ;  /* 0x0000005b5f7d7211 */ /* 0x000fc400000f0eff */
[----:B------:R1:W2:Y:S02]  /*2b70*/  LDG.E.U16 R95, desc[UR60][R126.64] ;  /* 0x0000003c7e5f7981 */ /* 0x0002a4000c1e1500 */
[----:B------:R-:W-:Y:S02]  /*2b80*/  LEA R145, R90, R10, 0x1 ;  /* 0x0000000a5a917211 */ /* 0x000fe400078e08ff */
[-C--:B0-----:R-:W-:Y:S02]  /*2b90*/  LEA R128, P1, R131, R5.reuse, 0x1 ;  /* 0x0000000583807211 */ /* 0x081fe400078208ff */
[----:B-1----:R-:W-:-:S04]  /*2ba0*/  LEA R126, P0, R77, R5, 0x1 ;  /* 0x000000054d7e7211 */ /* 0x002fc800078008ff */
[-C--:B------:R-:W-:Y:S02]  /*2bb0*/  LEA.HI.X.SX32 R127, R77, R91.reuse, 0x1, P0 ;  /* 0x0000005b4d7f7211 */ /* 0x080fe400000f0eff */
[----:B------:R0:W2:Y:S01]  /*2bc0*/  LDG.E.U16 R77, desc[UR60][R124.64] ;  /* 0x0000003c7c4d7981 */ /* 0x0000a2000c1e1500 */
[----:B------:R-:W-:Y:S01]  /*2bd0*/  IMAD R170, R90, 0x2, R145 ;  /* 0x000000025aaa7824 */ /* 0x000fe200078e0291 */
[----:B------:R-:W-:Y:S02]  /*2be0*/  LEA.HI.X.SX32 R129, R131, R91, 0x1, P1 ;  /* 0x0000005b83817211 */ /* 0x000fe400008f0eff */
[----:B------:R1:W2:Y:S01]  /*2bf0*/  LDG.E.U16 R131, desc[UR60][R126.64] ;  /* 0x0000003c7e837981 */ /* 0x0002a2000c1e1500 */
[----:B0-----:R-:W-:Y:S01]  /*2c00*/  LEA R124, P0, R132, R5, 0x1 ;  /* 0x00000005847c7211 */ /* 0x001fe200078008ff */
[----:B------:R-:W-:-:S03]  /*2c10*/  IMAD R171, R90, 0x2, R170 ;  /* 0x000000025aab7824 */ /* 0x000fc600078e02aa */
[----:B------:R-:W-:Y:S02]  /*2c20*/  LEA.HI.X.SX32 R125, R132, R91, 0x1, P0 ;  /* 0x0000005b847d7211 */ /* 0x000fe400000f0eff */
[C---:B-1----:R-:W-:Y:S01]  /*2c30*/  LEA R126, P0, R133.reuse, R5, 0x1 ;  /* 0x00000005857e7211 */ /* 0x042fe200078008ff */
[----:B------:R0:W2:Y:S03]  /*2c40*/  LDG.E.U16 R132, desc[UR60][R128.64] ;  /* 0x0000003c80847981 */ /* 0x0000a6000c1e1500 */
[----:B------:R-:W-:Y:S01]  /*2c50*/  LEA.HI.X.SX32 R127, R133, R91, 0x1, P0 ;  /* 0x0000005b857f7211 */ /* 0x000fe200000f0eff */
[C---:B------:R-:W-:Y:S01]  /*2c60*/  IMAD R133, R90.reuse, 0x2, R171 ;  /* 0x000000025a857824 */ /* 0x040fe200078e02ab */
[----:B------:R1:W2:Y:S04]  /*2c70*/  LDG.E.U16 R134, desc[UR60][R124.64] ;  /* 0x0000003c7c867981 */ /* 0x0002a8000c1e1500 */
[----:B------:R-:W-:-:S02]  /*2c80*/  LEA R148, R90, R133, 0x1 ;  /* 0x000000855a947211 */ /* 0x000fc400078e08ff */
[CC--:B0-----:R-:W-:Y:S02]  /*2c90*/  LEA R128, P1, R135.reuse, R5.reuse, 0x1 ;  /* 0x0000000587807211 */ /* 0x0c1fe400078208ff */
[----:B-1----:R-:W-:Y:S01]  /*2ca0*/  LEA R124, P0, R136, R5, 0x1 ;  /* 0x00000005887c7211 */ /* 0x002fe200078008ff */
[----:B------:R-:W-:Y:S01]  /*2cb0*/  IMAD R172, R90, 0x2, R148 ;  /* 0x000000025aac7824 */ /* 0x000fe200078e0294 */
[-C--:B------:R-:W-:Y:S02]  /*2cc0*/  LEA.HI.X.SX32 R129, R135, R91.reuse, 0x1, P1 ;  /* 0x0000005b87817211 */ /* 0x080fe400008f0eff */
[----:B------:R0:W2:Y:S01]  /*2cd0*/  LDG.E.U16 R135, desc[UR60][R126.64] ;  /* 0x0000003c7e877981 */ /* 0x0000a2000c1e1500 */
[----:B------:R-:W-:Y:S01]  /*2ce0*/  LEA.HI.X.SX32 R125, R136, R91, 0x1, P0 ;  /* 0x0000005b887d7211 */ /* 0x000fe200000f0eff */
[----:B------:R-:W-:Y:S02]  /*2cf0*/  IMAD R173, R90, 0x2, R172 ;  /* 0x000000025aad7824 */ /* 0x000fe400078e02ac */
[----:B------:R1:W2:Y:S04]  /*2d00*/  LDG.E.U16 R136, desc[UR60][R128.64] ;  /* 0x0000003c80887981 */ /* 0x0002a8000c1e1500 */
[----:B------:R5:W2:Y:S01]  /*2d10*/  LDG.E.U16 R138, desc[UR60][R124.64] ;  /* 0x0000003c7c8a7981 */ /* 0x000aa2000c1e1500 */
[----:B0-----:R-:W-:-:S04]  /*2d20*/  LEA R126, P0, R137, R5, 0x1 ;  /* 0x00000005897e7211 */ /* 0x001fc800078008ff */
[----:B------:R-:W-:Y:S01]  /*2d30*/  LEA.HI.X.SX32 R127, R137, R91, 0x1, P0 ;  /* 0x0000005b897f7211 */ /* 0x000fe200000f0eff */
[----:B------:R-:W-:Y:S01]  /*2d40*/  IMAD R137, R90, 0x2, R173 ;  /* 0x000000025a897824 */ /* 0x000fe200078e02ad */
[CC--:B-1----:R-:W-:Y:S02]  /*2d50*/  LEA R128, P1, R139.reuse, R5.reuse, 0x1 ;  /* 0x000000058b807211 */ /* 0x0c2fe400078208ff */
[----:B-----5:R-:W-:Y:S02]  /*2d60*/  LEA R124, P0, R140, R5, 0x1 ;  /* 0x000000058c7c7211 */ /* 0x020fe400078008ff */
[----:B------:R-:W-:Y:S02]  /*2d70*/  LEA R149, R90, R137, 0x1 ;  /* 0x000000895a957211 */ /* 0x000fe400078e08ff */
[-C--:B------:R-:W-:Y:S02]  /*2d80*/  LEA.HI.X.SX32 R129, R139, R91.reuse, 0x1, P1 ;  /* 0x0000005b8b817211 */ /* 0x080fe400008f0eff */
[----:B------:R-:W-:Y:S01]  /*2d90*/  LEA.HI.X.SX32 R125, R140, R91, 0x1, P0 ;  /* 0x0000005b8c7d7211 */ /* 0x000fe200000f0eff */
[C---:B------:R-:W-:Y:S01]  /*2da0*/  IMAD R174, R90.reuse, 0x2, R149 ;  /* 0x000000025aae7824 */ /* 0x040fe200078e0295 */
[----:B------:R-:W5:Y:S04]  /*2db0*/  LDG.E.U16 R139, desc[UR60][R126.64] ;  /* 0x0000003c7e8b7981 */ /* 0x000f68000c1e1500 */
[----:B------:R0:W5:Y:S01]  /*2dc0*/  LDG.E.U16 R140, desc[UR60][R128.64] ;  /* 0x0000003c808c7981 */ /* 0x000162000c1e1500 */
[----:B------:R-:W-:-:S03]  /*2dd0*/  IMAD R175, R90, 0x2, R174 ;  /* 0x000000025aaf7824 */ /* 0x000fc600078e02ae */
[----:B------:R1:W5:Y:S01]  /*2de0*/  LDG.E.U16 R142, desc[UR60][R124.64] ;  /* 0x0000003c7c8e7981 */ /* 0x000362000c1e1500 */
[----:B0-----:R-:W-:-:S04]  /*2df0*/  LEA R128, P0, R141, R5, 0x1 ;  /* 0x000000058d807211 */ /* 0x001fc800078008ff */
[----:B------:R-:W-:Y:S01]  /*2e00*/  LEA.HI.X.SX32 R129, R141, R91, 0x1, P0 ;  /* 0x0000005b8d817211 */ /* 0x000fe200000f0eff */
[----:B------:R-:W-:Y:S01]  /*2e10*/  IMAD R141, R90, 0x2, R175 ;  /* 0x000000025a8d7824 */ /* 0x000fe200078e02af */
[CC--:B------:R-:W-:Y:S02]  /*2e20*/  LEA R126, P1, R143.reuse, R5.reuse, 0x1 ;  /* 0x000000058f7e7211 */ /* 0x0c0fe400078208ff */
[----:B-1----:R-:W-:Y:S02]  /*2e30*/  LEA R124, P0, R144, R5, 0x1 ;  /* 0x00000005907c7211 */ /* 0x002fe400078008ff */
        /* <DEDUP_REMOVED lines=8> */
[-C--:B0-----:R-:W-:Y:S02]  /*2ec0*/  LEA R126, P1, R145, R5.reuse, 0x1 ;  /* 0x00000005917e7211 */ /* 0x081fe400078208ff */
[----:B------:R-:W-:Y:S02]  /*2ed0*/  LEA R128, P0, R9, R5, 0x1 ;  /* 0x0000000509807211 */ /* 0x000fe400078008ff */
[-C--:B------:R-:W-:Y:S01]  /*2ee0*/  LEA.HI.X.SX32 R127, R145, R91.reuse, 0x1, P1 ;  /* 0x0000005b917f7211 */ /* 0x080fe200008f0eff */
[----:B------:R-:W-:Y:S01]  /*2ef0*/  IMAD R145, R90, 0x2, R177 ;  /* 0x000000025a917824 */ /* 0x000fe200078e02b1 */
[----:B------:R-:W-:-:S04]  /*2f00*/  LEA.HI.X.SX32 R129, R9, R91, 0x1, P0 ;  /* 0x0000005b09817211 */ /* 0x000fc800000f0eff */
[----:B------:R-:W-:Y:S01]  /*2f10*/  LEA R9, R90, R145, 0x1 ;  /* 0x000000915a097211 */ /* 0x000fe200078e08ff */
[----:B------:R0:W5:Y:S01]  /*2f20*/  LDG.E.U16 R147, desc[UR60][R128.64] ;  /* 0x0000003c80937981 */ /* 0x000162000c1e1500 */
[----:B-1----:R-:W-:-:S03]  /*2f30*/  LEA R124, P0, R148, R5, 0x1 ;  /* 0x00000005947c7211 */ /* 0x002fc600078008ff */
[----:B------:R-:W-:Y:S01]  /*2f40*/  IMAD R178, R90, 0x2, R9 ;  /* 0x000000025ab27824 */ /* 0x000fe200078e0209 */
[----:B------:R-:W-:Y:S02]  /*2f50*/  LEA.HI.X.SX32 R125, R148, R91, 0x1, P0 ;  /* 0x0000005b947d7211 */ /* 0x000fe400000f0eff */
[----:B------:R1:W5:Y:S01]  /*2f60*/  LDG.E.U16 R148, desc[UR60][R126.64] ;  /* 0x0000003c7e947981 */ /* 0x000362000c1e1500 */
[C---:B------:R-:W-:Y:S01]  /*2f70*/  IMAD R179, R90.reuse, 0x2, R178 ;  /* 0x000000025ab37824 */ /* 0x040fe200078e02b2 */
[C---:B0-----:R-:W-:Y:S02]  /*2f80*/  LEA R128, P0, R149.reuse, R5, 0x1 ;  /* 0x0000000595807211 */ /* 0x041fe400078008ff */
[----:B------:R0:W5:Y:S02]  /*2f90*/  LDG.E.U16 R150, desc[UR60][R124.64] ;  /* 0x0000003c7c967981 */ /* 0x000164000c1e1500 */
[----:B------:R-:W-:Y:S01]  /*2fa0*/  LEA.HI.X.SX32 R129, R149, R91, 0x1, P0 ;  /* 0x0000005b95817211 */ /* 0x000fe200000f0eff */
[----:B------:R-:W-:Y:S01]  /*2fb0*/  IMAD R149, R90, 0x2, R179 ;  /* 0x000000025a957824 */ /* 0x000fe200078e02b3 */
[----:B-1----:R-:W-:-:S03]  /*2fc0*/  LEA R126, P1, R151, R5, 0x1 ;  /* 0x00000005977e7211 */ /* 0x002fc600078208ff */
[----:B------:R-:W5:Y:S01]  /*2fd0*/  LDG.E.U16 R128, desc[UR60][R128.64] ;  /* 0x0000003c80807981 */ /* 0x000f62000c1e1500 */
[----:B------:R-:W-:Y:S02]  /*2fe0*/  LEA.HI.X.SX32 R127, R151, R91, 0x1, P1 ;  /* 0x0000005b977f7211 */ /* 0x000fe400008f0eff */
[C---:B0-----:R-:W-:Y:S02]  /*2ff0*/  LEA R124, P0, R9.reuse, R5, 0x1 ;  /* 0x00000005097c7211 */ /* 0x041fe400078008ff */
[----:B------:R-:W-:Y:S02]  /*3000*/  LEA R180, R90, R149, 0x1 ;  /* 0x000000955ab47211 */ /* 0x000fe400078e08ff */
[----:B------:R-:W-:Y:S01]  /*3010*/  LEA.HI.X.SX32 R125, R9, R91, 0x1, P0 ;  /* 0x0000005b097d7211 */ /* 0x000fe200000f0eff */
[----:B------:R0:W5:Y:S04]  /*3020*/  LDG.E.U16 R129, desc[UR60][R126.64] ;  /* 0x0000003c7e817981 */ /* 0x000168000c1e1500 */
[----:B------:R1:W5:Y:S01]  /*3030*/  LDG.E.U16 R151, desc[UR60][R124.64] ;  /* 0x0000003c7c977981 */ /* 0x000362000c1e1500 */
[----:B0-----:R-:W-:-:S04]  /*3040*/  LEA R126, P0, R180, R5, 0x1 ;  /* 0x00000005b47e7211 */ /* 0x001fc800078008ff */
[----:B------:R-:W-:Y:S01]  /*3050*/  LEA.HI.X.SX32 R127, R180, R91, 0x1, P0 ;  /* 0x0000005bb47f7211 */ /* 0x000fe200000f0eff */
[----:B------:R-:W-:-:S04]  /*3060*/  IMAD R180, R90, 0x2, R180 ;  /* 0x000000025ab47824 */ /* 0x000fc800078e02b4 */
[C---:B------:R-:W-:Y:S01]  /*3070*/  IMAD R183, R90.reuse, 0x2, R180 ;  /* 0x000000025ab77824 */ /* 0x040fe200078e02b4 */
[----:B------:R-:W5:Y:S03]  /*3080*/  LDG.E.U16 R153, desc[UR60][R126.64] ;  /* 0x0000003c7e997981 */ /* 0x000f66000c1e1500 */
[----:B------:R-:W-:-:S05]  /*3090*/  IMAD R152, R90, 0x2, R183 ;  /* 0x000000025a987824 */ /* 0x000fca00078e02b7 */
[----:B------:R-:W-:-:S04]  /*30a0*/  LEA R181, R90, R152, 0x1 ;  /* 0x000000985ab57211 */ /* 0x000fc800078e08ff */
[----:B-1----:R-:W-:-:S04]  /*30b0*/  LEA R124, P0, R181, R5, 0x1 ;  /* 0x00000005b57c7211 */ /* 0x002fc800078008ff */
[----:B------:R-:W-:Y:S01]  /*30c0*/  LEA.HI.X.SX32 R125, R181, R91, 0x1, P0 ;  /* 0x0000005bb57d7211 */ /* 0x000fe200000f0eff */
[----:B------:R-:W-:-:S04]  /*30d0*/  IMAD R181, R90, 0x2, R181 ;  /* 0x000000025ab57824 */ /* 0x000fc800078e02b5 */
[C---:B------:R-:W-:Y:S01]  /*30e0*/  IMAD R9, R90.reuse, 0x2, R181 ;  /* 0x000000025a097824 */ /* 0x040fe200078e02b5 */
[----:B------:R0:W5:Y:S03]  /*30f0*/  LDG.E.U16 R155, desc[UR60][R124.64] ;  /* 0x0000003c7c9b7981 */ /* 0x000166000c1e1500 */
[----:B------:R-:W-:-:S05]  /*3100*/  IMAD R154, R90, 0x2, R9 ;  /* 0x000000025a9a7824 */ /* 0x000fca00078e0209 */
[----:B------:R-:W-:-:S04]  /*3110*/  LEA R182, R90, R154, 0x1 ;  /* 0x0000009a5ab67211 */ /* 0x000fc800078e08ff */
[----:B0-----:R-:W-:-:S04]  /*3120*/  LEA R124, P0, R182, R5, 0x1 ;  /* 0x00000005b67c7211 */ /* 0x001fc800078008ff */
[----:B------:R-:W-:Y:S01]  /*3130*/  LEA.HI.X.SX32 R125, R182, R91, 0x1, P0 ;  /* 0x0000005bb67d7211 */ /* 0x000fe200000f0eff */
[----:B------:R-:W-:-:S04]  /*3140*/  IMAD R182, R90, 0x2, R182 ;  /* 0x000000025ab67824 */ /* 0x000fc800078e02b6 */
[C---:B------:R-:W-:Y:S01]  /*3150*/  IMAD R185, R90.reuse, 0x2, R182 ;  /* 0x000000025ab97824 */ /* 0x040fe200078e02b6 */
[----:B------:R0:W5:Y:S03]  /*3160*/  LDG.E.U16 R157, desc[UR60][R124.64] ;  /* 0x0000003c7c9d7981 */ /* 0x000166000c1e1500 */
[----:B------:R-:W-:-:S05]  /*3170*/  IMAD R156, R90, 0x2, R185 ;  /* 0x000000025a9c7824 */ /* 0x000fca00078e02b9 */
[----:B------:R-:W-:-:S04]  /*3180*/  LEA R184, R90, R156, 0x1 ;  /* 0x0000009c5ab87211 */ /* 0x000fc800078e08ff */
[----:B0-----:R-:W-:-:S04]  /*3190*/  LEA R124, P0, R184, R5, 0x1 ;  /* 0x00000005b87c7211 */ /* 0x001fc800078008ff */
[----:B------:R-:W-:-:S05]  /*31a0*/  LEA.HI.X.SX32 R125, R184, R91, 0x1, P0 ;  /* 0x0000005bb87d7211 */ /* 0x000fca00000f0eff */
[----:B------:R0:W5:Y:S01]  /*31b0*/  LDG.E.U16 R189, desc[UR60][R124.64] ;  /* 0x0000003c7cbd7981 */ /* 0x000162000c1e1500 */
[-C--:B------:R-:W-:Y:S02]  /*31c0*/  LEA R126, P1, R159, R5.reuse, 0x1 ;  /* 0x000000059f7e7211 */ /* 0x080fe400078208ff */
[----:B0-----:R-:W-:-:S04]  /*31d0*/  LEA R124, P0, R158, R5, 0x1 ;  /* 0x000000059e7c7211 */ /* 0x001fc800078008ff */
[-C--:B------:R-:W-:Y:S02]  /*31e0*/  LEA.HI.X.SX32 R125, R158, R91.reuse, 0x1, P0 ;  /* 0x0000005b9e7d7211 */ /* 0x080fe400000f0eff */
[----:B------:R-:W-:-:S03]  /*31f0*/  LEA.HI.X.SX32 R127, R159, R91, 0x1, P1 ;  /* 0x0000005b9f7f7211 */ /* 0x000fc600008f0eff */
[----:B------:R0:W5:Y:S04]  /*3200*/  LDG.E.U16 R158, desc[UR60][R124.64] ;  /* 0x0000003c7c9e7981 */ /* 0x000168000c1e1500 */
[----:B------:R1:W5:Y:S01]  /*3210*/  LDG.E.U16 R159, desc[UR60][R126.64] ;  /* 0x0000003c7e9f7981 */ /* 0x000362000c1e1500 */
[CC--:B0-----:R-:W-:Y:S02]  /*3220*/  LEA R124, P0, R160.reuse, R5.reuse, 0x1 ;  /* 0x00000005a07c7211 */ /* 0x0c1fe400078008ff */
[C---:B-1----:R-:W-:Y:S02]  /*3230*/  LEA R126, P1, R161.reuse, R5, 0x1 ;  /* 0x00000005a17e7211 */ /* 0x042fe400078208ff */
        /* <DEDUP_REMOVED lines=22> */
[----:B0-----:R-:W-:-:S04]  /*33a0*/  LEA R124, P0, R168, R5, 0x1 ;  /* 0x00000005a87c7211 */ /* 0x001fc800078008ff */
[----:B------:R-:W-:-:S05]  /*33b0*/  LEA.HI.X.SX32 R125, R168, R91, 0x1, P0 ;  /* 0x0000005ba87d7211 */ /* 0x000fca00000f0eff */
[----:B------:R0:W5:Y:S01]  /*33c0*/  LDG.E.U16 R168, desc[UR60][R124.64] ;  /* 0x0000003c7ca87981 */ /* 0x000162000c1e1500 */
[-C--:B-1----:R-:W-:Y:S02]  /*33d0*/  LEA R126, P1, R169, R5.reuse, 0x1 ;  /* 0x00000005a97e7211 */ /* 0x082fe400078208ff */
        /* <DEDUP_REMOVED lines=33> */
[----:B------:R0:W5:Y:S01]  /*35f0*/  LDG.E.U16 R180, desc[UR60][R124.64] ;  /* 0x0000003c7cb47981 */ /* 0x000162000c1e1500 */
[----:B------:R-:W-:-:S03]  /*3600*/  IMAD R190, R90, 0x2, R184 ;  /* 0x000000025abe7824 */ /* 0x000fc600078e02b8 */
[----:B------:R1:W5:Y:S01]  /*3610*/  LDG.E.U16 R179, desc[UR60][R126.64] ;  /* 0x0000003c7eb37981 */ /* 0x000362000c1e1500 */
[CC--:B0-----:R-:W-:Y:S02]  /*3620*/  LEA R124, P0, R182.reuse, R5.reuse, 0x1 ;  /* 0x00000005b67c7211 */ /* 0x0c1fe400078008ff */
[C---:B-1----:R-:W-:Y:S02]  /*3630*/  LEA R126, P1, R181.reuse, R5, 0x1 ;  /* 0x00000005b57e7211 */ /* 0x042fe400078208ff */
[-C--:B------:R-:W-:Y:S01]  /*3640*/  LEA.HI.X.SX32 R125, R182, R91.reuse, 0x1, P0 ;  /* 0x0000005bb67d7211 */ /* 0x080fe200000f0eff */
[----:B------:R-:W0:Y:S01]  /*3650*/  S2R R187, SR_CgaCtaId ;  /* 0x0000000000bb7919 */ /* 0x000e220000008800 */
[----:B------:R-:W-:-:S03]  /*3660*/  LEA.HI.X.SX32 R127, R181, R91, 0x1, P1 ;  /* 0x0000005bb57f7211 */ /* 0x000fc600008f0eff */
[----:B------:R1:W5:Y:S04]  /*3670*/  LDG.E.U16 R182, desc[UR60][R124.64] ;  /* 0x0000003c7cb67981 */ /* 0x000368000c1e1500 */
[----:B------:R4:W5:Y:S01]  /*3680*/  LDG.E.U16 R181, desc[UR60][R126.64] ;  /* 0x0000003c7eb57981 */ /* 0x000962000c1e1500 */
[CC--:B-1----:R-:W-:Y:S02]  /*3690*/  LEA R124, P1, R190.reuse, R5.reuse, 0x1 ;  /* 0x00000005be7c7211 */ /* 0x0c2fe400078208ff */
[C---:B----4-:R-:W-:Y:S02]  /*36a0*/  LEA R126, P0, R183.reuse, R5, 0x1 ;  /* 0x00000005b77e7211 */ /* 0x050fe400078008ff */
[-C--:B------:R-:W-:Y:S02]  /*36b0*/  LEA.HI.X.SX32 R125, R190, R91.reuse, 0x1, P1 ;  /* 0x0000005bbe7d7211 */ /* 0x080fe400008f0eff */
[----:B------:R-:W-:-:S03]  /*36c0*/  LEA.HI.X.SX32 R127, R183, R91, 0x1, P0 ;  /* 0x0000005bb77f7211 */ /* 0x000fc600000f0eff */
[----:B------:R1:W4:Y:S04]  /*36d0*/  LDG.E.U16 R183, desc[UR60][R124.64] ;  /* 0x0000003c7cb77981 */ /* 0x000328000c1e1500 */
[----:B------:R3:W4:Y:S01]  /*36e0*/  LDG.E.U16 R184, desc[UR60][R126.64] ;  /* 0x0000003c7eb87981 */ /* 0x000722000c1e1500 */
[-C--:B-1----:R-:W-:Y:S02]  /*36f0*/  LEA R124, P0, R9, R5.reuse, 0x1 ;  /* 0x00000005097c7211 */ /* 0x082fe400078008ff */
[----:B---3--:R-:W-:Y:S02]  /*3700*/  LEA R126, P1, R185, R5, 0x1 ;  /* 0x00000005b97e7211 */ /* 0x008fe400078208ff */
[-C--:B------:R-:W-:Y:S02]  /*3710*/  LEA.HI.X.SX32 R125, R9, R91.reuse, 0x1, P0 ;  /* 0x0000005b097d7211 */ /* 0x080fe400000f0eff */
[----:B------:R-:W-:-:S03]  /*3720*/  LEA.HI.X.SX32 R127, R185, R91, 0x1, P1 ;  /* 0x0000005bb97f7211 */ /* 0x000fc600008f0eff */
[----:B------:R1:W3:Y:S01]  /*3730*/  LDG.E.U16 R185, desc[UR60][R124.64] ;  /* 0x0000003c7cb97981 */ /* 0x0002e2000c1e1500 */
[----:B------:R-:W-:Y:S02]  /*3740*/  MOV R9, 0x400 ;  /* 0x0000040000097802 */ /* 0x000fe40000000f00 */
[----:B------:R-:W-:Y:S01]  /*3750*/  LEA R190, R90, R190, 0x1 ;  /* 0x000000be5abe7211 */ /* 0x000fe200078e08ff */
[----:B------:R2:W3:Y:S01]  /*3760*/  LDG.E.U16 R186, desc[UR60][R126.64] ;  /* 0x0000003c7eba7981 */ /* 0x0004e2000c1e1500 */
[----:B-1----:R-:W-:Y:S01]  /*3770*/  SHF.R.S32.HI R124, RZ, 0x7, R191 ;  /* 0x00000007ff7c7819 */ /* 0x002fe200000114bf */
[----:B------:R-:W-:-:S03]  /*3780*/  IMAD.SHL.U32 R125, R191, 0x2, RZ ;  /* 0x00000002bf7d7824 */ /* 0x000fc600078e00ff */
[----:B------:R-:W-:Y:S02]  /*3790*/  SGXT R124, R124, 0x1 ;  /* 0x000000017c7c781a */ /* 0x000fe40000000200 */
[----:B0-----:R-:W-:Y:S02]  /*37a0*/  LEA R9, R187, R9, 0x18 ;  /* 0x00000009bb097211 */ /* 0x001fe400078ec0ff */
[----:B------:R-:W-:Y:S01]  /*37b0*/  LOP3.LUT R124, R124, 0x90, RZ, 0xc0, !PT ;  /* 0x000000907c7c7812 */ /* 0x000fe200078ec0ff */
[----:B------:R-:W-:-:S03]  /*37c0*/  IMAD.SHL.U32 R187, R191, 0x200, RZ ;  /* 0x00000200bfbb7824 */ /* 0x000fc600078e00ff */
[----:B------:R-:W-:Y:S02]  /*37d0*/  LOP3.LUT R124, R124, 0x7e, R125, 0x78, !PT ;  /* 0x0000007e7c7c7812 */ /* 0x000fe400078e787d */
[-C--:B--2---:R-:W-:Y:S02]  /*37e0*/  LEA R126, P1, R190, R5.reuse, 0x1 ;  /* 0x00000005be7e7211 */ /* 0x084fe400078208ff */
[----:B------:R-:W-:Y:S02]  /*37f0*/  LOP3.LUT R187, R124, 0x8000, R187, 0xf8, !PT ;  /* 0x000080007cbb7812 */ /* 0x000fe400078ef8bb */
[C---:B------:R-:W-:Y:S02]  /*3800*/  LEA R124, P0, R55.reuse, R5, 0x1 ;  /* 0x00000005377c7211 */ /* 0x040fe400078008ff */
[-C--:B------:R-:W-:Y:S02]  /*3810*/  LEA.HI.X.SX32 R127, R190, R91.reuse, 0x1, P1 ;  /* 0x0000005bbe7f7211 */ /* 0x080fe400008f0eff */
[----:B------:R-:W-:Y:S01]  /*3820*/  LEA.HI.X.SX32 R125, R55, R91, 0x1, P0 ;  /* 0x0000005b377d7211 */ /* 0x000fe200000f0eff */
[----:B------:R-:W-:-:S02]  /*3830*/  IMAD.IADD R191, R187, 0x1, R9 ;  /* 0x00000001bbbf7824 */ /* 0x000fc400078e0209 */
[----:B------:R-:W2:Y:S04]  /*3840*/  LDG.E.U16 R126, desc[UR60][R126.64] ;  /* 0x0000003c7e7e7981 */ /* 0x000ea8000c1e1500 */
[----:B------:R-:W2:Y:S04]  /*3850*/  LDG.E.U16 R124, desc[UR60][R124.64] ;  /* 0x0000003c7c7c7981 */ /* 0x000ea8000c1e1500 */
[----:B------:R0:W-:Y:S04]  /*3860*/  STS.U16 [R191+0xc00], R73 ;  /* 0x000c0049bf007388 */ /* 0x0001e80000000400 */
[----:B------:R1:W-:Y:S04]  /*3870*/  STS.U16 [R191+0x1400], R76 ;  /* 0x0014004cbf007388 */ /* 0x0003e80000000400 */
[----:B------:R-:W4:Y:S04]  /*3880*/  LDL.LU R125, [R1+0x8] ;  /* 0x00000800017d7983 */ /* 0x000f280000300800 */
[----:B------:R-:W3:Y:S04]  /*3890*/  LDL.LU R127, [R1+0x14] ;  /* 0x00001400017f7983 */ /* 0x000ee80000300800 */
[----:B0-----:R-:W2:Y:S04]  /*38a0*/  LDL.LU R73, [R1+0x20] ;  /* 0x0000200001497983 */ /* 0x001ea80000300800 */
[----:B-1----:R-:W2:Y:S04]  /*38b0*/  LDL.LU R76, [R1+0x2c] ;  /* 0x00002c00014c7983 */ /* 0x002ea80000300800 */
[----:B------:R0:W-:Y:S04]  /*38c0*/  STS.U16 [R191+0x2400], R60 ;  /* 0x0024003cbf007388 */ /* 0x0001e80000000400 */
[----:B0-----:R-:W2:Y:S04]  /*38d0*/  LDL.LU R60, [R1+0x38] ;  /* 0x00003800013c7983 */ /* 0x001ea80000300800 */
[----:B------:R0:W-:Y:S02]  /*38e0*/  STS.U16 [R191+0x3c00], R0 ;  /* 0x003c0000bf007388 */ /* 0x0001e40000000400 */
[----:B0-----:R-:W-:-:S02]  /*38f0*/  LOP3.LUT R0, R187, 0x20, RZ, 0x3c, !PT ;  /* 0x00000020bb007812 */ /* 0x001fc400078e3cff */
[----:B------:R-:W-:Y:S03]  /*3900*/  STS.U16 [R191], R92 ;  /* 0x0000005cbf007388 */ /* 0x000fe60000000400 */
[----:B------:R-:W-:Y:S01]  /*3910*/  IMAD.IADD R0, R9, 0x1, R0 ;  /* 0x0000000109007824 */ /* 0x000fe200078e0200 */
[----:B------:R-:W-:Y:S04]  /*3920*/  STS.U16 [R191+0x400], R56 ;  /* 0x00040038bf007388 */ /* 0x000fe80000000400 */
        /* <DEDUP_REMOVED lines=43> */
[----:B-----5:R-:W-:Y:S04]  /*3be0*/  STS.U16 [R191+0x14400], R140 ;  /* 0x0144008cbf007388 */ /* 0x020fe80000000400 */
        /* <DEDUP_REMOVED lines=14> */
[----:B----4-:R-:W-:Y:S04]  /*3cd0*/  STS.U16 [R0+0x1100], R125 ;  /* 0x0011007d00007388 */ /* 0x010fe80000000400 */
[----:B---3--:R-:W-:Y:S04]  /*3ce0*/  STS.U16 [R0+0xd00], R127 ;  /* 0x000d007f00007388 */ /* 0x008fe80000000400 */
[----:B--2---:R-:W-:Y:S04]  /*3cf0*/  STS.U16 [R0+0x900], R73 ;  /* 0x0009004900007388 */ /* 0x004fe80000000400 */
[----:B------:R-:W-:Y:S04]  /*3d00*/  STS.U16 [R0+0x500], R76 ;  /* 0x0005004c00007388 */ /* 0x000fe80000000400 */
[----:B------:R0:W-:Y:S04]  /*3d10*/  STS.U16 [R0+0x100], R60 ;  /* 0x0001003c00007388 */ /* 0x0001e80000000400 */
[----:B0-----:R-:W2:Y:S04]  /*3d20*/  LDL.LU R60, [R1+0x34] ;  /* 0x00003400013c7983 */ /* 0x001ea80000300800 */
[----:B------:R-:W3:Y:S04]  /*3d30*/  LDL.LU R76, [R1+0x28] ;  /* 0x00002800014c7983 */ /* 0x000ee80000300800 */
[----:B------:R-:W4:Y:S04]  /*3d40*/  LDL.LU R73, [R1+0x1c] ;  /* 0x00001c0001497983 */ /* 0x000f280000300800 */
[----:B------:R-:W5:Y:S04]  /*3d50*/  LDL.LU R127, [R1+0x10] ;  /* 0x00001000017f7983 */ /* 0x000f680000300800 */
[----:B------:R-:W5:Y:S01]  /*3d60*/  LDL.LU R125, [R1+0x4] ;  /* 0x00000400017d7983 */ /* 0x000f620000300800 */
[----:B------:R-:W-:-:S04]  /*3d70*/  LEA R6, P0, R74, R5, 0x1 ;  /* 0x000000054a067211 */ /* 0x000fc800078008ff */
[----:B------:R-:W-:Y:S02]  /*3d80*/  LEA.HI.X.SX32 R7, R74, R91, 0x1, P0 ;  /* 0x0000005b4a077211 */ /* 0x000fe400000f0eff */
[-C--:B------:R-:W-:Y:S02]  /*3d90*/  LEA R54, P0, R51, R5.reuse, 0x1 ;  /* 0x0000000533367211 */ /* 0x080fe400078008ff */
[-C--:B------:R-:W-:Y:S02]  /*3da0*/  LEA R74, P1, R52, R5.reuse, 0x1 ;  /* 0x00000005344a7211 */ /* 0x080fe400078208ff */
[-C--:B------:R-:W-:Y:S02]  /*3db0*/  LEA R58, P2, R53, R5.reuse, 0x1 ;  /* 0x00000005353a7211 */ /* 0x080fe400078408ff */
[----:B------:R-:W-:Y:S02]  /*3dc0*/  LEA R56, P3, R2, R5, 0x1 ;  /* 0x0000000502387211 */ /* 0x000fe400078608ff */
[----:B------:R-:W-:-:S02]  /*3dd0*/  LEA.HI.X.SX32 R55, R51, R91, 0x1, P0 ;  /* 0x0000005b33377211 */ /* 0x000fc400000f0eff */
[----:B------:R-:W-:Y:S02]  /*3de0*/  LEA.HI.X.SX32 R75, R52, R91, 0x1, P1 ;  /* 0x0000005b344b7211 */ /* 0x000fe400008f0eff */
[-C--:B------:R-:W-:Y:S02]  /*3df0*/  LEA R94, P0, R47, R5.reuse, 0x1 ;  /* 0x000000052f5e7211 */ /* 0x080fe400078008ff */
[----:B------:R-:W-:Y:S02]  /*3e00*/  LEA R92, P1, R48, R5, 0x1 ;  /* 0x00000005305c7211 */ /* 0x000fe400078208ff */
[-C--:B------:R-:W-:Y:S02]  /*3e10*/  LEA.HI.X.SX32 R59, R53, R91.reuse, 0x1, P2 ;  /* 0x0000005b353b7211 */ /* 0x080fe400010f0eff */
[----:B------:R-:W-:Y:S02]  /*3e20*/  LEA.HI.X.SX32 R57, R2, R91, 0x1, P3 ;  /* 0x0000005b02397211 */ /* 0x000fe400018f0eff */
[----:B------:R-:W-:-:S02]  /*3e30*/  LEA R52, P2, R49, R5, 0x1 ;  /* 0x0000000531347211 */ /* 0x000fc400078408ff */
[----:B------:R-:W-:Y:S02]  /*3e40*/  LEA R2, P3, R50, R5, 0x1 ;  /* 0x0000000532027211 */ /* 0x000fe400078608ff */
[-C--:B------:R-:W-:Y:S02]  /*3e50*/  LEA.HI.X.SX32 R95, R47, R91.reuse, 0x1, P0 ;  /* 0x0000005b2f5f7211 */ /* 0x080fe400000f0eff */
[----:B------:R-:W-:Y:S02]  /*3e60*/  LEA.HI.X.SX32 R93, R48, R91, 0x1, P1 ;  /* 0x0000005b305d7211 */ /* 0x000fe400008f0eff */
        /* <DEDUP_REMOVED lines=69> */
[-C--:B------:R-:W-:Y:S02]  /*42c0*/  LEA.HI.X.SX32 R151, R11, R91.reuse, 0x1, P0 ;  /* 0x0000005b0b977211 */ /* 0x080fe400000f0eff */
[----:B------:R-:W-:Y:S02]  /*42d0*/  LEA.HI.X.SX32 R147, R12, R91, 0x1, P1 ;  /* 0x0000005b0c937211 */ /* 0x000fe400008f0eff */
[C---:B------:R-:W-:Y:S02]  /*42e0*/  LEA R12, P0, R8.reuse, R5, 0x1 ;  /* 0x00000005080c7211 */ /* 0x040fe400078008ff */
[-C--:B------:R-:W-:Y:S02]  /*42f0*/  LEA.HI.X.SX32 R19, R13, R91.reuse, 0x1, P2 ;  /* 0x0000005b0d137211 */ /* 0x080fe400010f0eff */
[----:B------:R-:W-:Y:S02]  /*4300*/  LEA.HI.X.SX32 R13, R8, R91, 0x1, P0 ;  /* 0x0000005b080d7211 */ /* 0x000fe400000f0eff */
[----:B------:R-:W-:-:S04]  /*4310*/  LOP3.LUT R8, R187, 0x40, RZ, 0x3c, !PT ;  /* 0x00000040bb087812 */ /* 0x000fc800078e3cff */
[----:B------:R-:W-:Y:S01]  /*4320*/  IADD3 R8, R9, R8, RZ ;  /* 0x0000000809087210 */ /* 0x000fe20007ffe0ff */
        /* <DEDUP_REMOVED lines=59> */
[----:B--2---:R0:W-:Y:S04]  /*46e0*/  STS.U16 [R8+0x200], R60 ;  /* 0x0002003c08007388 */ /* 0x0041e80000000400 */
[----:B---3--:R1:W-:Y:S04]  /*46f0*/  STS.U16 [R8+0x600], R76 ;  /* 0x0006004c08007388 */ /* 0x0083e80000000400 */
[----:B----4-:R2:W-:Y:S04]  /*4700*/  STS.U16 [R8+0xa00], R73 ;  /* 0x000a004908007388 */ /* 0x0105e80000000400 */
[----:B0-----:R-:W3:Y:S04]  /*4710*/  LDL.LU R60, [R1+0x30] ;  /* 0x00003000013c7983 */ /* 0x001ee80000300800 */
[----:B-1----:R-:W4:Y:S04]  /*4720*/  LDL.LU R76, [R1+0x24] ;  /* 0x00002400014c7983 */ /* 0x002f280000300800 */
[----:B-----5:R0:W-:Y:S04]  /*4730*/  STS.U16 [R8+0xe00], R127 ;  /* 0x000e007f08007388 */ /* 0x0201e80000000400 */
[----:B--2---:R-:W2:Y:S04]  /*4740*/  LDL.LU R73, [R1+0x18] ;  /* 0x0000180001497983 */ /* 0x004ea80000300800 */
[----:B------:R1:W-:Y:S04]  /*4750*/  STS.U16 [R8+0x1200], R125 ;  /* 0x0012007d08007388 */ /* 0x0003e80000000400 */
[----:B0-----:R-:W5:Y:S04]  /*4760*/  LDL.LU R127, [R1+0xc] ;  /* 0x00000c00017f7983 */ /* 0x001f680000300800 */
[----:B-1----:R-:W5:Y:S01]  /*4770*/  LDL.LU R125, [R1] ;  /* 0x00000000017d7983 */ /* 0x002f620000300800 */
[----:B------:R-:W-:-:S03]  /*4780*/  LOP3.LUT R0, R187, 0x60, RZ, 0x3c, !PT ;  /* 0x00000060bb007812 */ /* 0x000fc600078e3cff */
[----:B------:R0:W-:Y:S04]  /*4790*/  STS.U16 [R8+0x13600], R61 ;  /* 0x0136003d08007388 */ /* 0x0001e80000000400 */
[----:B------:R-:W-:Y:S01]  /*47a0*/  STS.U16 [R8+0x1600], R251 ;  /* 0x001600fb08007388 */ /* 0x000fe20000000400 */
[----:B0-----:R-:W-:-:S03]  /*47b0*/  IMAD.IADD R61, R9, 0x1, R0 ;  /* 0x00000001093d7824 */ /* 0x001fc600078e0200 */
        /* <DEDUP_REMOVED lines=60> */
[----:B---3--:R-:W-:Y:S04]  /*4b80*/  STS.U16 [R61+0x300], R60 ;  /* 0x0003003c3d007388 */ /* 0x008fe80000000400 */
[----:B----4-:R-:W-:Y:S04]  /*4b90*/  STS.U16 [R61+0x700], R76 ;  /* 0x0007004c3d007388 */ /* 0x010fe80000000400 */
[----:B--2---:R-:W-:Y:S04]  /*4ba0*/  STS.U16 [R61+0xb00], R73 ;  /* 0x000b00493d007388 */ /* 0x004fe80000000400 */
[----:B-----5:R-:W-:Y:S04]  /*4bb0*/  STS.U16 [R61+0xf00], R127 ;  /* 0x000f007f3d007388 */ /* 0x020fe80000000400 */
[----:B------:R-:W-:Y:S04]  /*4bc0*/  STS.U16 [R61+0x1300], R125 ;  /* 0x0013007d3d007388 */ /* 0x000fe80000000400 */
[----:B------:R-:W2:Y:S04]  /*4bd0*/  LDG.E.U16 R6, desc[UR60][R6.64] ;  /* 0x0000003c06067981 */ /* 0x000ea8000c1e1500 */
[----:B------:R-:W3:Y:S01]  /*4be0*/  LDG.E.U16 R2, desc[UR60][R2.64] ;  /* 0x0000003c02027981 */ /* 0x000ee2000c1e1500 */
[----:B------:R-:W-:-:S02]  /*4bf0*/  LEA R16, P3, R14, R5, 0x1 ;  /* 0x000000050e107211 */ /* 0x000fc400078608ff */
[C---:B------:R-:W-:Y:S01]  /*4c00*/  LEA R132, P2, R133.reuse, R5, 0x1 ;  /* 0x0000000585847211 */ /* 0x040fe200078408ff */
[----:B------:R-:W-:Y:S01]  /*4c10*/  IMAD R90, R90, 0x2, R190 ;  /* 0x000000025a5a7824 */ /* 0x000fe200078e02be */
[----:B------:R-:W-:Y:S01]  /*4c20*/  LEA.HI.X.SX32 R17, R14, R91, 0x1, P3 ;  /* 0x0000005b0e117211 */ /* 0x000fe200018f0eff */
[----:B------:R-:W4:Y:S01]  /*4c30*/  LDG.E.U16 R54, desc[UR60][R54.64] ;  /* 0x0000003c36367981 */ /* 0x000f22000c1e1500 */
[C---:B------:R-:W-:Y:S02]  /*4c40*/  LEA R14, P1, R10.reuse, R5, 0x1 ;  /* 0x000000050a0e7211 */ /* 0x040fe400078208ff */
[-C--:B------:R-:W-:Y:S01]  /*4c50*/  LEA.HI.X.SX32 R133, R133, R91.reuse, 0x1, P2 ;  /* 0x0000005b85857211 */ /* 0x080fe200010f0eff */
[----:B------:R-:W5:Y:S01]  /*4c60*/  LDG.E.U16 R74, desc[UR60][R74.64] ;  /* 0x0000003c4a4a7981 */ /* 0x000f62000c1e1500 */
[----:B------:R-:W-:Y:S02]  /*4c70*/  LEA.HI.X.SX32 R15, R10, R91, 0x1, P1 ;  /* 0x0000005b0a0f7211 */ /* 0x000fe400008f0eff */
[-C--:B------:R-:W-:Y:S01]  /*4c80*/  LEA R190, P0, R141, R5.reuse, 0x1 ;  /* 0x000000058dbe7211 */ /* 0x080fe200078008ff */
[----:B------:R-:W5:Y:S01]  /*4c90*/  LDG.E.U16 R58, desc[UR60][R58.64] ;  /* 0x0000003c3a3a7981 */ /* 0x000f62000c1e1500 */
[----:B------:R-:W-:-:S02]  /*4ca0*/  LEA R136, P3, R137, R5, 0x1 ;  /* 0x0000000589887211 */ /* 0x000fc400078608ff */
[-C--:B------:R-:W-:Y:S01]  /*4cb0*/  LEA R140, P1, R145, R5.reuse, 0x1 ;  /* 0x00000005918c7211 */ /* 0x080fe200078208ff */
[----:B------:R-:W5:Y:S01]  /*4cc0*/  LDG.E.U16 R56, desc[UR60][R56.64] ;  /* 0x0000003c38387981 */ /* 0x000f62000c1e1500 */
[----:B------:R-:W-:Y:S02]  /*4cd0*/  LEA R10, P2, R149, R5, 0x1 ;  /* 0x00000005950a7211 */ /* 0x000fe400078408ff */
[-C--:B------:R-:W-:Y:S01]  /*4ce0*/  LEA.HI.X.SX32 R191, R141, R91.reuse, 0x1, P0 ;  /* 0x0000005b8dbf7211 */ /* 0x080fe200000f0eff */
[----:B------:R-:W5:Y:S01]  /*4cf0*/  LDG.E.U16 R94, desc[UR60][R94.64] ;  /* 0x0000003c5e5e7981 */ /* 0x000f62000c1e1500 */
[-C--:B------:R-:W-:Y:S02]  /*4d00*/  LEA.HI.X.SX32 R137, R137, R91.reuse, 0x1, P3 ;  /* 0x0000005b89897211 */ /* 0x080fe400018f0eff */
[-C--:B------:R-:W-:Y:S01]  /*4d10*/  LEA.HI.X.SX32 R141, R145, R91.reuse, 0x1, P1 ;  /* 0x0000005b918d7211 */ /* 0x080fe200008f0eff */
[----:B------:R-:W5:Y:S01]  /*4d20*/  LDG.E.U16 R92, desc[UR60][R92.64] ;  /* 0x0000003c5c5c7981 */ /* 0x000f62000c1e1500 */
[----:B------:R-:W-:-:S02]  /*4d30*/  LEA.HI.X.SX32 R11, R149, R91, 0x1, P2 ;  /* 0x0000005b950b7211 */ /* 0x000fc400010f0eff */
[-C--:B------:R-:W-:Y:S01]  /*4d40*/  LEA R148, P0, R152, R5.reuse, 0x1 ;  /* 0x0000000598947211 */ /* 0x080fe200078008ff */
[----:B------:R-:W5:Y:S01]  /*4d50*/  LDG.E.U16 R52, desc[UR60][R52.64] ;  /* 0x0000003c34347981 */ /* 0x000f62000c1e1500 */
[-C--:B------:R-:W-:Y:S02]  /*4d60*/  LEA R144, P1, R154, R5.reuse, 0x1 ;  /* 0x000000059a907211 */ /* 0x080fe400078208ff */
[-C--:B------:R-:W-:Y:S01]  /*4d70*/  LEA R4, P2, R156, R5.reuse, 0x1 ;  /* 0x000000059c047211 */ /* 0x080fe200078408ff */
[----:B------:R-:W5:Y:S01]  /*4d80*/  LDG.E.U16 R98, desc[UR60][R98.64] ;  /* 0x0000003c62627981 */ /* 0x000f62000c1e1500 */
[----:B------:R-:W-:Y:S02]  /*4d90*/  LEA R192, P3, R90, R5, 0x1 ;  /* 0x000000055ac07211 */ /* 0x000fe400078608ff */
[-C--:B------:R-:W-:Y:S01]  /*4da0*/  LEA.HI.X.SX32 R149, R152, R91.reuse, 0x1, P0 ;  /* 0x0000005b98957211 */ /* 0x080fe200000f0eff */
[----:B------:R-:W5:Y:S01]  /*4db0*/  LDG.E.U16 R96, desc[UR60][R96.64] ;  /* 0x0000003c60607981 */ /* 0x000f62000c1e1500 */
[----:B------:R-:W-:-:S02]  /*4dc0*/  LEA.HI.X.SX32 R145, R154, R91, 0x1, P1 ;  /* 0x0000005b9a917211 */ /* 0x000fc400008f0eff */
[-C--:B------:R-:W-:Y:S01]  /*4dd0*/  LEA.HI.X.SX32 R5, R156, R91.reuse, 0x1, P2 ;  /* 0x0000005b9c057211 */ /* 0x080fe200010f0eff */
[----:B------:R-:W5:Y:S01]  /*4de0*/  LDG.E.U16 R50, desc[UR60][R50.64] ;  /* 0x0000003c32327981 */ /* 0x000f62000c1e1500 */
[----:B------:R-:W-:-:S03]  /*4df0*/  LEA.HI.X.SX32 R193, R90, R91, 0x1, P3 ;  /* 0x0000005b5ac17211 */ /* 0x000fc600018f0eff */
[----:B------:R-:W5:Y:S04]  /*4e00*/  LDG.E.U16 R48, desc[UR60][R48.64] ;  /* 0x0000003c30307981 */ /* 0x000f68000c1e1500 */
        /* <DEDUP_REMOVED lines=38> */
[----:B------:R0:W5:Y:S04]  /*5070*/  LDG.E.U16 R10, desc[UR60][R10.64] ;  /* 0x0000003c0a0a7981 */ /* 0x000168000c1e1500 */
[----:B------:R-:W5:Y:S04]  /*5080*/  LDG.E.U16 R148, desc[UR60][R148.64] ;  /* 0x0000003c94947981 */ /* 0x000f68000c1e1500 */
[----:B------:R-:W5:Y:S04]  /*5090*/  LDG.E.U16 R144, desc[UR60][R144.64] ;  /* 0x0000003c90907981 */ /* 0x000f68000c1e1500 */
[----:B------:R-:W5:Y:S04]  /*50a0*/  LDG.E.U16 R4, desc[UR60][R4.64] ;  /* 0x0000003c04047981 */ /* 0x000f68000c1e1500 */
[----:B------:R-:W5:Y:S01]  /*50b0*/  LDG.E.U16 R192, desc[UR60][R192.64] ;  /* 0x0000003cc0c07981 */ /* 0x000f62000c1e1500 */
[----:B------:R-:W-:-:S03]  /*50c0*/  MOV R0, 0x3f800000 ;  /* 0x3f80000000007802 */ /* 0x000fc60000000f00 */
[----:B--2---:R-:W-:Y:S04]  /*50d0*/  STS.U16 [R61+0x2300], R6 ;  /* 0x002300063d007388 */ /* 0x004fe80000000400 */
[----:B---3--:R1:W-:Y:S02]  /*50e0*/  STS.U16 [R61+0x4300], R2 ;  /* 0x004300023d007388 */ /* 0x0083e40000000400 */
[----:B-1----:R-:W-:-:S05]  /*50f0*/  IMAD.MOV.U32 R2, RZ, RZ, 0x3f800000 ;  /* 0x3f800000ff027424 */ /* 0x002fca00078e00ff */
[----:B------:R-:W-:Y:S04]  /*5100*/  STL [R1+0x428], R2 ;  /* 0x0004280201007387 */ /* 0x000fe80000100800 */
[----:B------:R1:W-:Y:S04]  /*5110*/  STL [R1+0x42c], R0 ;  /* 0x00042c0001007387 */ /* 0x0003e80000100800 */
[----:B------:R-:W-:Y:S04]  /*5120*/  STL [R1], RZ ;  /* 0x000000ff01007387 */ /* 0x000fe80000100800 */
[----:B------:R-:W-:Y:S04]  /*5130*/  STL [R1+0x4], RZ ;  /* 0x000004ff01007387 */ /* 0x000fe80000100800 */
        /* <DEDUP_REMOVED lines=89> */
[----:B------:R-:W-:Y:S01]  /*56d0*/  STL [R1+0x16c], RZ ;  /* 0x00016cff01007387 */ /* 0x000fe20000100800 */
[----:B------:R-:W2:Y:S03]  /*56e0*/  S2R R153, SR_CTAID.X ;  /* 0x0000000000997919 */ /* 0x000ea60000002500 */
        /* <DEDUP_REMOVED lines=28> */
[----:B--2---:R-:W-:-:S03]  /*58b0*/  IMAD.SHL.U32 R153, R153, 0x80, RZ ;  /* 0x0000008099997824 */ /* 0x004fc600078e00ff */
[----:B------:R-:W-:Y:S04]  /*58c0*/  STL [R1+0x1e0], RZ ;  /* 0x0001e0ff01007387 */ /* 0x000fe80000100800 */
[----:B------:R-:W-:Y:S04]  /*58d0*/  STL [R1+0x1e4], RZ ;  /* 0x0001e4ff01007387 */ /* 0x000fe80000100800 */
[----:B------:R-:W-:Y:S04]  /*58e0*/  STL [R1+0x1e8], RZ ;  /* 0x0001e8ff01007387 */ /* 0x000fe80000100800 */
[----:B------:R-:W-:Y:S01]  /*58f0*/  STL [R1+0x1ec], RZ ;  /* 0x0001ecff01007387 */ /* 0x000fe20000100800 */
[----:B-1----:R-:W-:-:S03]  /*5900*/  VIADD R0, R153, 0x80 ;  /* 0x0000008099007836 */ /* 0x002fc60000000000 */
[----:B------:R-:W-:Y:S04]  /*5910*/  STL [R1+0x1f0], RZ ;  /* 0x0001f0ff01007387 */ /* 0x000fe80000100800 */
[----:B------:R-:W-:Y:S04]  /*5920*/  STL [R1+0x1f4], RZ ;  /* 0x0001f4ff01007387 */ /* 0x000fe80000100800 */
[----:B------:R-:W-:Y:S04]  /*5930*/  STL [R1+0x1f8], RZ ;  /* 0x0001f8ff01007387 */ /* 0x000fe80000100800 */
[----:B------:R-:W-:Y:S01]  /*5940*/  STL [R1+0x1fc], RZ ;  /* 0x0001fcff01007387 */ /* 0x000fe20000100800 */
[----:B------:R-:W-:Y:S01]  /*5950*/  ISETP.GE.AND P0, PT, R0, 0x1, PT ;  /* 0x000000010000780c */ /* 0x000fe20003f06270 */
[----:B------:R-:W-:Y:S01]  /*5960*/  IMAD.MOV.U32 R152, RZ, RZ, -0x800000 ;  /* 0xff800000ff987424 */ /* 0x000fe200078e00ff */
[----:B------:R-:W-:Y:S01]  /*5970*/  CS2R R62, SRZ ;  /* 0x00000000003e7805 */ /* 0x000fe2000001ff00 */
[----:B----4-:R1:W-:Y:S01]  /*5980*/  STS.U16 [R61+0x2700], R54 ;  /* 0x002700363d007388 */ /* 0x0103e20000000400 */
[----:B0-----:R-:W-:Y:S01]  /*5990*/  IMAD.MOV.U32 R11, RZ, RZ, -0x800000 ;  /* 0xff800000ff0b7424 */ /* 0x001fe200078e00ff */
[----:B------:R-:W-:-:S02]  /*59a0*/  CS2R R64, SRZ ;  /* 0x0000000000407805 */ /* 0x000fc4000001ff00 */
[----:B------:R-:W-:Y:S01]  /*59b0*/  CS2R R66, SRZ ;  /* 0x0000000000427805 */ /* 0x000fe2000001ff00 */
[----:B-----5:R0:W-:Y:S01]  /*59c0*/  STS.U16 [R61+0x2b00], R74 ;  /* 0x002b004a3d007388 */ /* 0x0201e20000000400 */
[----:B------:R-:W-:Y:S02]  /*59d0*/  CS2R R68, SRZ ;  /* 0x0000000000447805 */ /* 0x000fe4000001ff00 */
[----:B------:R-:W-:Y:S02]  /*59e0*/  CS2R R70, SRZ ;  /* 0x0000000000467805 */ /* 0x000fe4000001ff00 */
[----:B------:R-:W-:Y:S01]  /*59f0*/  CS2R R72, SRZ ;  /* 0x0000000000487805 */ /* 0x000fe2000001ff00 */
[----:B------:R2:W-:Y:S01]  /*5a00*/  STS.U16 [R61+0x2f00], R58 ;  /* 0x002f003a3d007388 */ /* 0x0005e20000000400 */
[----:B------:R-:W-:Y:S02]  /*5a10*/  CS2R R76, SRZ ;  /* 0x00000000004c7805 */ /* 0x000fe4000001ff00 */
[----:B-1----:R-:W-:-:S02]  /*5a20*/  CS2R R54, SRZ ;  /* 0x0000000000367805 */ /* 0x002fc4000001ff00 */
[----:B------:R-:W-:Y:S01]  /*5a30*/  CS2R R78, SRZ ;  /* 0x00000000004e7805 */ /* 0x000fe2000001ff00 */
[----:B------:R1:W-:Y:S01]  /*5a40*/  STS.U16 [R61+0x3300], R56 ;  /* 0x003300383d007388 */ /* 0x0003e20000000400 */
[----:B------:R-:W-:Y:S02]  /*5a50*/  CS2R R80, SRZ ;  /* 0x0000000000507805 */ /* 0x000fe4000001ff00 */
[----:B0-----:R-:W-:Y:S02]  /*5a60*/  CS2R R74, SRZ ;  /* 0x00000000004a7805 */ /* 0x001fe4000001ff00 */
[----:B------:R-:W-:Y:S01]  /*5a70*/  CS2R R82, SRZ ;  /* 0x0000000000527805 */ /* 0x000fe2000001ff00 */
[----:B------:R0:W-:Y:S01]  /*5a80*/  STS.U16 [R61+0x3700], R94 ;  /* 0x0037005e3d007388 */ /* 0x0001e20000000400 */
[----:B------:R-:W-:Y:S02]  /*5a90*/  CS2R R84, SRZ ;  /* 0x0000000000547805 */ /* 0x000fe4000001ff00 */
[----:B--2---:R-:W-:-:S02]  /*5aa0*/  CS2R R58, SRZ ;  /* 0x00000000003a7805 */ /* 0x004fc4000001ff00 */
[----:B------:R-:W-:Y:S01]  /*5ab0*/  CS2R R86, SRZ ;  /* 0x0000000000567805 */ /* 0x000fe2000001ff00 */
[----:B------:R2:W-:Y:S01]  /*5ac0*/  STS.U16 [R61+0x3b00], R92 ;  /* 0x003b005c3d007388 */ /* 0x0005e20000000400 */
[----:B------:R-:W-:Y:S02]  /*5ad0*/  CS2R R88, SRZ ;  /* 0x0000000000587805 */ /* 0x000fe4000001ff00 */
[----:B-1----:R-:W-:Y:S02]  /*5ae0*/  CS2R R56, SRZ ;  /* 0x0000000000387805 */ /* 0x002fe4000001ff00 */
[----:B------:R-:W-:Y:S01]  /*5af0*/  CS2R R90, SRZ ;  /* 0x00000000005a7805 */ /* 0x000fe2000001ff00 */
[----:B------:R1:W-:Y:S01]  /*5b00*/  STS.U16 [R61+0x3f00], R52 ;  /* 0x003f00343d007388 */ /* 0x0003e20000000400 */
[----:B------:R-:W-:Y:S02]  /*5b10*/  CS2R R124, SRZ ;  /* 0x00000000007c7805 */ /* 0x000fe4000001ff00 */
[----:B0-----:R-:W-:-:S02]  /*5b20*/  CS2R R94, SRZ ;  /* 0x00000000005e7805 */ /* 0x001fc4000001ff00 */
[----:B------:R-:W-:Y:S01]  /*5b30*/  CS2R R126, SRZ ;  /* 0x00000000007e7805 */ /* 0x000fe2000001ff00 */
[----:B------:R0:W-:Y:S01]  /*5b40*/  STS.U16 [R61+0x4700], R98 ;  /* 0x004700623d007388 */ /* 0x0001e20000000400 */
[----:B------:R-:W-:Y:S02]  /*5b50*/  CS2R R130, SRZ ;  /* 0x0000000000827805 */ /* 0x000fe4000001ff00 */
[----:B--2---:R-:W-:Y:S02]  /*5b60*/  CS2R R92, SRZ ;  /* 0x00000000005c7805 */ /* 0x004fe4000001ff00 */
[----:B------:R-:W-:Y:S01]  /*5b70*/  CS2R R134, SRZ ;  /* 0x0000000000867805 */ /* 0x000fe2000001ff00 */
[----:B------:R2:W-:Y:S01]  /*5b80*/  STS.U16 [R61+0x4b00], R96 ;  /* 0x004b00603d007388 */ /* 0x0005e20000000400 */
[----:B------:R-:W-:Y:S02]  /*5b90*/  CS2R R138, SRZ ;  /* 0x00000000008a7805 */ /* 0x000fe4000001ff00 */
[----:B-1----:R-:W-:Y:S01]  /*5ba0*/  CS2R R52, SRZ ;  /* 0x0000000000347805 */ /* 0x002fe2000001ff00 */
[----:B------:R1:W-:Y:S01]  /*5bb0*/  STS.U16 [R61+0x4f00], R50 ;  /* 0x004f00323d007388 */ /* 0x0003e20000000400 */
[----:B0-----:R-:W-:-:S03]  /*5bc0*/  CS2R R98, SRZ ;  /* 0x0000000000627805 */ /* 0x001fc6000001ff00 */
[----:B------:R0:W-:Y:S01]  /*5bd0*/  STS.U16 [R61+0x5300], R48 ;  /* 0x005300303d007388 */ /* 0x0001e20000000400 */
[----:B--2---:R-:W-:-:S03]  /*5be0*/  CS2R R96, SRZ ;  /* 0x0000000000607805 */ /* 0x004fc6000001ff00 */
[----:B------:R2:W-:Y:S01]  /*5bf0*/  STS.U16 [R61+0x5700], R102 ;  /* 0x005700663d007388 */ /* 0x0005e20000000400 */
[----:B-1----:R-:W-:-:S03]  /*5c00*/  CS2R R50, SRZ ;  /* 0x0000000000327805 */ /* 0x002fc6000001ff00 */
        /* <DEDUP_REMOVED lines=50> */
[----:B------:R-:W-:Y:S01]  /*5f30*/  STS.U16 [R61+0x13f00], R22 ;  /* 0x013f00163d007388 */ /* 0x000fe20000000400 */
[----:B--2---:R-:W-:-:S03]  /*5f40*/  CS2R R142, SRZ ;  /* 0x00000000008e7805 */ /* 0x004fc6000001ff00 */
[----:B------:R-:W-:Y:S01]  /*5f50*/  STS.U16 [R61+0x14300], R20 ;  /* 0x014300143d007388 */ /* 0x000fe20000000400 */
[----:B-1----:R-:W-:-:S03]  /*5f60*/  CS2R R128, SRZ ;  /* 0x0000000000807805 */ /* 0x002fc6000001ff00 */
[----:B------:R0:W-:Y:S04]  /*5f70*/  STS.U16 [R61+0x14700], R150 ;  /* 0x014700963d007388 */ /* 0x0001e80000000400 */
[----:B------:R1:W-:Y:S04]  /*5f80*/  STS.U16 [R61+0x14b00], R146 ;  /* 0x014b00923d007388 */ /* 0x0003e80000000400 */
[----:B------:R-:W-:Y:S01]  /*5f90*/  STS.U16 [R61+0x14f00], R18 ;  /* 0x014f00123d007388 */ /* 0x000fe20000000400 */
[----:B0-----:R-:W-:-:S03]  /*5fa0*/  CS2R R150, SRZ ;  /* 0x0000000000967805 */ /* 0x001fc6000001ff00 */
[----:B------:R-:W-:Y:S01]  /*5fb0*/  STS.U16 [R61+0x15300], R16 ;  /* 0x015300103d007388 */ /* 0x000fe20000000400 */
[----:B-1----:R-:W-:-:S03]  /*5fc0*/  CS2R R146, SRZ ;  /* 0x0000000000927805 */ /* 0x002fc6000001ff00 */
[----:B------:R-:W-:Y:S04]  /*5fd0*/  STS.U16 [R61+0x15700], R12 ;  /* 0x0157000c3d007388 */ /* 0x000fe80000000400 */
[----:B------:R-:W-:Y:S04]  /*5fe0*/  STS.U16 [R61+0x15b00], R14 ;  /* 0x015b000e3d007388 */ /* 0x000fe80000000400 */
[----:B------:R0:W-:Y:S04]  /*5ff0*/  STS.U16 [R61+0x15f00], R132 ;  /* 0x015f00843d007388 */ /* 0x0001e80000000400 */
[----:B------:R1:W-:Y:S04]  /*6000*/  STS.U16 [R61+0x16300], R136 ;  /* 0x016300883d007388 */ /* 0x0003e80000000400 */
[----:B------:R-:W-:Y:S01]  /*6010*/  STS.U16 [R61+0x16700], R190 ;  /* 0x016700be3d007388 */ /* 0x000fe20000000400 */
[----:B0-----:R-:W-:-:S03]  /*6020*/  CS2R R132, SRZ ;  /* 0x0000000000847805 */ /* 0x001fc6000001ff00 */
[----:B------:R0:W-:Y:S01]  /*6030*/  STS.U16 [R61+0x16b00], R140 ;  /* 0x016b008c3d007388 */ /* 0x0001e20000000400 */
[----:B-1----:R-:W-:-:S03]  /*6040*/  CS2R R136, SRZ ;  /* 0x0000000000887805 */ /* 0x002fc6000001ff00 */
[----:B------:R-:W-:Y:S04]  /*6050*/  STS.U16 [R61+0x16f00], R10 ;  /* 0x016f000a3d007388 */ /* 0x000fe80000000400 */
[----:B------:R1:W-:Y:S01]  /*6060*/  STS.U16 [R61+0x17300], R148 ;  /* 0x017300943d007388 */ /* 0x0003e20000000400 */
[----:B0-----:R-:W-:-:S03]  /*6070*/  CS2R R140, SRZ ;  /* 0x00000000008c7805 */ /* 0x001fc6000001ff00 */
[----:B------:R0:W-:Y:S04]  /*6080*/  STS.U16 [R61+0x17700], R144 ;  /* 0x017700903d007388 */ /* 0x0001e80000000400 */
[----:B------:R-:W-:Y:S01]  /*6090*/  STS.U16 [R61+0x17b00], R4 ;  /* 0x017b00043d007388 */ /* 0x000fe20000000400 */
[----:B-1----:R-:W-:-:S03]  /*60a0*/  CS2R R148, SRZ ;  /* 0x0000000000947805 */ /* 0x002fc6000001ff00 */
[----:B------:R1:W-:Y:S01]  /*60b0*/  STS.U16 [R61+0x17f00], R192 ;  /* 0x017f00c03d007388 */ /* 0x0003e20000000400 */
[----:B0-----:R-:W-:Y:S02]  /*60c0*/  CS2R R144, SRZ ;  /* 0x0000000000907805 */ /* 0x001fe4000001ff00 */
[----:B-1----:R-:W-:Y:S01]  /*60d0*/  CS2R R60, SRZ ;  /* 0x00000000003c7805 */ /* 0x002fe2000001ff00 */
[----:B------:R-:W-:Y:S06]  /*60e0*/  @!P0 BRA `(.L_x_0) ;  /* 0x0000016000f48947 */ /* 0x000fec0003800000 */
[----:B------:R-:W0:Y:S01]  /*60f0*/  S2R R155, SR_TID.X ;  /* 0x00000000009b7919 */ /* 0x000e220000002100 */
[----:B------:R-:W1:Y:S01]  /*6100*/  LDC.64 R2, c[0x0][0x260] ;  /* 0x00009800ff027b82 */ /* 0x000e620000000a00 */
[----:B------:R-:W2:Y:S07]  /*6110*/  S2R R157, SR_TID.X ;  /* 0x00000000009d7919 */ /* 0x000eae0000002100 */
[----:B------:R-:W3:Y:S08]  /*6120*/  LDC R11, c[0x0][0x268] ;  /* 0x00009a00ff0b7b82 */ /* 0x000ef00000000800 */
[----:B------:R-:W4:Y:S01]  /*6130*/  LDC.64 R6, c[0x0][0x220] ;  /* 0x00008800ff067b82 */ /* 0x000f220000000a00 */
[----:B-1----:R1:W-:Y:S01]  /*6140*/  STL [R1+0xc14], R3 ;  /* 0x000c140301007387 */ /* 0x0023e20000100800 */
[----:B------:R-:W-:Y:S01]  /*6150*/  IMAD.MOV.U32 R5, RZ, RZ, R3 ;  /* 0x000000ffff057224 */ /* 0x000fe200078e0003 */
[----:B------:R-:W-:Y:S01]  /*6160*/  MOV R8, R2 ;  /* 0x0000000200087202 */ /* 0x000fe20000000f00 */
[----:B------:R-:W-:-:S04]  /*6170*/  VIADD R2, R9, 0x20000 ;  /* 0x0002000009027836 */ /* 0x000fc80000000000 */
[----:B------:R-:W5:Y:S01]  /*6180*/  LDC R209, c[0x0][0x268] ;  /* 0x00009a00ffd17b82 */ /* 0x000f620000000800 */
[--C-:B0-----:R-:W-:Y:S02]  /*6190*/  SHF.R.U32.HI R0, RZ, 0x1, R155.reuse ;  /* 0x00000001ff007819 */ /* 0x101fe4000001169b */
[----:B------:R-:W-:Y:S02]  /*61a0*/  SHF.R.U32.HI R4, RZ, 0x4, R2 ;  /* 0x00000004ff047819 */ /* 0x000fe40000011602 */
[----:B-1----:R-:W-:-:S03]  /*61b0*/  SHF.R.U32.HI R3, RZ, 0x2, R155 ;  /* 0x00000002ff037819 */ /* 0x002fc6000001169b */
[----:B------:R-:W0:Y:S01]  /*61c0*/  LDC R204, c[0x0][0x268] ;  /* 0x00009a00ffcc7b82 */ /* 0x000e220000000800 */
[----:B--2---:R-:W-:Y:S02]  /*61d0*/  SHF.R.U32.HI R157, RZ, 0x7, R157 ;  /* 0x00000007ff9d7819 */ /* 0x004fe4000001169d */
[----:B------:R-:W-:Y:S02]  /*61e0*/  SGXT.U32 R3, R3, 0x3 ;  /* 0x000000030303781a */ /* 0x000fe40000000000 */
[----:B------:R-:W-:Y:S02]  /*61f0*/  SGXT.U32 R157, R157, 0x1 ;  /* 0x000000019d9d781a */ /* 0x000fe40000000000 */
[----:B------:R-:W-:Y:S01]  /*6200*/  LOP3.LUT R0, R3, 0x70, R0, 0xf8, !PT ;  /* 0x0000007003007812 */ /* 0x000fe200078ef800 */
[----:B------:R-:W1:Y:S01]  /*6210*/  LDC R203, c[0x0][0x268] ;  /* 0x00009a00ffcb7b82 */ /* 0x000e620000000800 */
[----:B------:R-:W-:Y:S01]  /*6220*/  SGXT.U32 R4, R4, 0xe ;  /* 0x0000000e0404781a */ /* 0x000fe20000000000 */
[----:B---3--:R-:W-:Y:S01]  /*6230*/  IMAD R245, R157, R11, RZ ;  /* 0x0000000b9df57224 */ /* 0x008fe200078e02ff */
[----:B------:R-:W-:-:S02]  /*6240*/  LOP3.LUT R10, R0, R153, RZ, 0xfc, !PT ;  /* 0x00000099000a7212 */ /* 0x000fc400078efcff */
[----:B------:R-:W2:Y:S01]  /*6250*/  S2R R153, SR_CTAID.Y ;  /* 0x0000000000997919 */ /* 0x000ea20000002600 */
[----:B------:R-:W-:Y:S01]  /*6260*/  IMAD R244, R11, 0x2, R245 ;  /* 0x000000020bf47824 */ /* 0x000fe200078e02f5 */
[----:B------:R-:W-:Y:S01]  /*6270*/  LOP3.LUT R0, R155, 0x7f, RZ, 0xc0, !PT ;  /* 0x0000007f9b007812 */ /* 0x000fe200078ec0ff */
[----:B------:R-:W3:Y:S01]  /*6280*/  LDC R60, c[0x0][0x268] ;  /* 0x00009a00ff3c7b82 */ /* 0x000ee20000000800 */
[----:B------:R-:W-:Y:S02]  /*6290*/  R2UR UR6, R4 ;  /* 0x00000000040672ca */ /* 0x000fe400000e0000 */
[----:B------:R-:W-:Y:S01]  /*62a0*/  LEA R243, R11, R244, 0x1 ;  /* 0x000000f40bf37211 */ /* 0x000fe200078e08ff */
[----:B------:R-:W-:Y:S01]  /*62b0*/  IMAD R3, R0, R5, RZ ;  /* 0x0000000500037224 */ /* 0x000fe200078e02ff */
[----:B------:R-:W-:-:S03]  /*62c0*/  IADD3 R4, P0, R4, 0x2, RZ ;  /* 0x0000000204047810 */ /* 0x000fc60007f1e0ff */
[----:B------:R-:W-:Y:S01]  /*62d0*/  IMAD R237, R11, 0x2, R243 ;  /* 0x000000020bed7824 */ /* 0x000fe200078e02f3 */
[----:B------:R-:W3:Y:S01]  /*62e0*/  LDC R197, c[0x0][0x268] ;  /* 0x00009a00ffc57b82 */ /* 0x000ee20000000800 */
[----:B------:R-:W-:-:S03]  /*62f0*/  R2UR UR10, R4 ;  /* 0x00000000040a72ca */ /* 0x000fc600000e0000 */
[----:B------:R-:W-:-:S04]  /*6300*/  LEA R234, R11, R237, 0x1 ;  /* 0x000000ed0bea7211 */ /* 0x000fc800078e08ff */
[----:B------:R-:W3:Y:S01]  /*6310*/  LDC R4, c[0x0][0x268] ;  /* 0x00009a00ff047b82 */ /* 0x000ee20000000800 */
[----:B------:R-:W-:-:S04]  /*6320*/  IMAD R44, R11, 0x2, R234 ;  /* 0x000000020b2c7824 */ /* 0x000fc800078e02ea */
[----:B------:R-:W-:-:S03]  /*6330*/  IMAD R228, R11, 0x2, R44 ;  /* 0x000000020be47824 */ /* 0x000fc600078e022c */
[----:B------:R-:W3:Y:S02]  /*6340*/  LDC R192, c[0x0][0x268] ;  /* 0x00009a00ffc07b82 */ /* 0x000ee40000000800 */
[----:B------:R-:W-:Y:S01]  /*6350*/  LEA R227, R11, R228, 0x1 ;  /* 0x000000e40be37211 */ /* 0x000fe200078e08ff */
[----:B--2---:R-:W-:Y:S02]  /*6360*/  IMAD R2, R153, R8, RZ ;  /* 0x0000000899027224 */ /* 0x004fe400078e02ff */
[----:B------:R-:W-:Y:S02]  /*6370*/  IMAD.MOV.U32 R8, RZ, RZ, RZ ;  /* 0x000000ffff087224 */ /* 0x000fe400078e00ff */
[C---:B------:R-:W-:Y:S01]  /*6380*/  IMAD.SHL.U32 R5, R2.reuse, 0x2, RZ ;  /* 0x0000000202057824 */ /* 0x040fe200078e00ff */
[----:B------:R-:W2:Y:S01]  /*6390*/  LDC R191, c[0x0][0x268] ;  /* 0x00009a00ffbf7b82 */ /* 0x000ea20000000800 */
[----:B------:R-:W-:Y:S01]  /*63a0*/  IMAD.HI R0, R2, 0x2, RZ ;  /* 0x0000000202007827 */ /* 0x000fe200078e02ff */
[----:B------:R-:W-:-:S03]  /*63b0*/  IADD3.X R8, R8, 0x40000040, RZ, P0, !PT ;  /* 0x4000004008087810 */ /* 0x000fc600007fe4ff */
[----:B------:R-:W-:Y:S01]  /*63c0*/  IMAD.SHL.U32 R2, R3, 0x2, RZ ;  /* 0x0000000203027824 */ /* 0x000fe200078e00ff */
[----:B------:R-:W-:Y:S01]  /*63d0*/  R2UR UR11, R8 ;  /* 0x00000000080b72ca */ /* 0x000fe200000e0000 */
[----:B------:R-:W-:Y:S01]  /*63e0*/  IMAD R22, R11, 0x2, R227 ;  /* 0x000000020b167824 */ /* 0x000fe200078e02e3 */
[----:B------:R-:W2:Y:S01]  /*63f0*/  LDC R12, c[0x0][0x268] ;  /* 0x00009a00ff0c7b82 */ /* 0x000ea20000000800 */
[----:B------:R-:W-:Y:S01]  /*6400*/  IMAD.HI R3, R3, 0x2, RZ ;  /* 0x0000000203037827 */ /* 0x000fe200078e02ff */
[----:B----4-:R-:W-:-:S03]  /*6410*/  IADD3 R5, P0, P1, R2, R6, R5 ;  /* 0x0000000602057210 */ /* 0x010fc6000791e005 */
[----:B------:R-:W-:Y:S01]  /*6420*/  IMAD R222, R11, 0x2, R22 ;  /* 0x000000020bde7824 */ /* 0x000fe200078e0216 */
[----:B------:R-:W-:Y:S02]  /*6430*/  IADD3.X R0, R3, R7, R0, P0, P1 ;  /* 0x0000000703007210 */ /* 0x000fe400007e2400 */
[----:B------:R-:W4:Y:S01]  /*6440*/  LDC R3, c[0x0][0x268] ;  /* 0x00009a00ff037b82 */ /* 0x000f220000000800 */
[----:B------:R-:W-:Y:S01]  /*6450*/  IMAD R221, R11, 0x2, R222 ;  /* 0x000000020bdd7824 */ /* 0x000fe200078e02de */
[-C--:B------:R-:W-:Y:S02]  /*6460*/  LEA RZ, P0, R245, R5.reuse, 0x1 ;  /* 0x00000005f5ff7211 */ /* 0x080fe400078008ff */
[----:B------:R-:W-:Y:S02]  /*6470*/  LEA RZ, P1, R244, R5, 0x1 ;  /* 0x00000005f4ff7211 */ /* 0x000fe400078208ff */
[----:B------:R-:W-:Y:S02]  /*6480*/  LEA R62, R11, R221, 0x1 ;  /* 0x000000dd0b3e7211 */ /* 0x000fe400078e08ff */
[----:B------:R-:W0:Y:S01]  /*6490*/  LDC R2, c[0x0][0x268] ;  /* 0x00009a00ff027b82 */ /* 0x000e220000000800 */
[----:B------:R-:W-:-:S02]  /*64a0*/  LEA RZ, P2, R243, R5, 0x1 ;  /* 0x00000005f3ff7211 */ /* 0x000fc400078408ff */
[----:B------:R-:W-:-:S04]  /*64b0*/  IMAD R216, R11, 0x2, R62 ;  /* 0x000000020bd87824 */ /* 0x000fc800078e023e */
[C---:B------:R-:W-:Y:S01]  /*64c0*/  IMAD R215, R11.reuse, 0x2, R216 ;  /* 0x000000020bd77824 */ /* 0x040fe200078e02d8 */
[----:B------:R-:W2:Y:S03]  /*64d0*/  LDC R7, c[0x0][0x268] ;  /* 0x00009a00ff077b82 */ /* 0x000ea60000000800 */
[----:B------:R-:W-:-:S05]  /*64e0*/  IMAD R30, R11, 0x2, R215 ;  /* 0x000000020b1e7824 */ /* 0x000fca00078e02d7 */
[----:B----4-:R-:W-:Y:S01]  /*64f0*/  LEA R210, R3, R30, 0x1 ;  /* 0x0000001e03d27211 */ /* 0x010fe200078e08ff */
[----:B------:R-:W4:Y:S04]  /*6500*/  LDC R13, c[0x0][0x268] ;  /* 0x00009a00ff0d7b82 */ /* 0x000f280000000800 */
[----:B-----5:R-:W-:-:S04]  /*6510*/  IMAD R209, R209, 0x2, R210 ;  /* 0x00000002d1d17824 */ /* 0x020fc800078e02d2 */
[----:B0-----:R-:W-:Y:S01]  /*6520*/  IMAD R21, R2, 0x2, R209 ;  /* 0x0000000202157824 */ /* 0x001fe200078e02d1 */
[----:B------:R-:W0:Y:S03]  /*6530*/  LDC R185, c[0x0][0x268] ;  /* 0x00009a00ffb97b82 */ /* 0x000e260000000800 */
[----:B------:R-:W-:-:S05]  /*6540*/  IMAD R204, R204, 0x2, R21 ;  /* 0x00000002cccc7824 */ /* 0x000fca00078e0215 */
[----:B-1----:R-:W-:Y:S01]  /*6550*/  LEA R203, R203, R204, 0x1 ;  /* 0x000000cccbcb7211 */ /* 0x002fe200078e08ff */
[----:B------:R-:W1:Y:S04]  /*6560*/  LDC R58, c[0x0][0x268] ;  /* 0x00009a00ff3a7b82 */ /* 0x000e680000000800 */
[----:B---3--:R-:W-:-:S04]  /*6570*/  IMAD R60, R60, 0x2, R203 ;  /* 0x000000023c3c7824 */ /* 0x008fc800078e02cb */
[----:B--2---:R-:W-:Y:S01]  /*6580*/  IMAD R198, R7, 0x2, R60 ;  /* 0x0000000207c67824 */ /* 0x004fe200078e023c */
[----:B------:R-:W2:Y:S03]  /*6590*/  LDC R15, c[0x0][0x268] ;  /* 0x00009a00ff0f7b82 */ /* 0x000ea60000000800 */
[----:B------:R-:W-:-:S05]  /*65a0*/  IMAD R197, R197, 0x2, R198 ;  /* 0x00000002c5c57824 */ /* 0x000fca00078e02c6 */
[----:B------:R-:W-:Y:S01]  /*65b0*/  LEA R41, R4, R197, 0x1 ;  /* 0x000000c504297211 */ /* 0x000fe200078e08ff */
[----:B------:R-:W3:Y:S04]  /*65c0*/  LDC R179, c[0x0][0x268] ;  /* 0x00009a00ffb37b82 */ /* 0x000ee80000000800 */
[----:B------:R-:W-:-:S04]  /*65d0*/  IMAD R192, R192, 0x2, R41 ;  /* 0x00000002c0c07824 */ /* 0x000fc800078e0229 */
[----:B------:R-:W-:Y:S01]  /*65e0*/  IMAD R191, R191, 0x2, R192 ;  /* 0x00000002bfbf7824 */ /* 0x000fe200078e02c0 */
[----:B------:R-:W5:Y:S03]  /*65f0*/  LDC R40, c[0x0][0x268] ;  /* 0x00009a00ff287b82 */ /* 0x000f660000000800 */
[----:B------:R-:W-:-:S05]  /*6600*/  IMAD R12, R12, 0x2, R191 ;  /* 0x000000020c0c7824 */ /* 0x000fca00078e02bf */
[----:B------:R-:W5:Y:S01]  /*6610*/  LDC R235, c[0x0][0x268] ;  /* 0x00009a00ffeb7b82 */ /* 0x000f620000000800 */
[----:B----4-:R-:W-:-:S05]  /*6620*/  LEA R186, R13, R12, 0x1 ;  /* 0x0000000c0dba7211 */ /* 0x010fca00078e08ff */
[----:B0-----:R-:W-:Y:S02]  /*6630*/  IMAD R185, R185, 0x2, R186 ;  /* 0x00000002b9b97824 */ /* 0x001fe400078e02ba */
[----:B------:R-:W0:Y:S02]  /*6640*/  LDC R63, c[0x0][0x268] ;  /* 0x00009a00ff3f7b82 */ /* 0x000e240000000800 */
[----:B-1----:R-:W-:-:S04]  /*6650*/  IMAD R58, R58, 0x2, R185 ;  /* 0x000000023a3a7824 */ /* 0x002fc800078e02b9 */
[----:B--2---:R-:W-:Y:S02]  /*6660*/  IMAD R180, R15, 0x2, R58 ;  /* 0x000000020fb47824 */ /* 0x004fe400078e023a */
[----:B------:R-:W1:Y:S03]  /*6670*/  LDC R17, c[0x0][0x268] ;  /* 0x00009a00ff117b82 */ /* 0x000e660000000800 */
[----:B---3--:R-:W-:-:S05]  /*6680*/  LEA R179, R179, R180, 0x1 ;  /* 0x000000b4b3b37211 */ /* 0x008fca00078e08ff */
[----:B-----5:R-:W-:Y:S01]  /*6690*/  IMAD R40, R40, 0x2, R179 ;  /* 0x0000000228287824 */ /* 0x020fe200078e02b3 */
[----:B------:R2:W-:Y:S01]  /*66a0*/  STL.64 [R1+0xc30], R234 ;  /* 0x000c30ea01007387 */ /* 0x0005e20000100a00 */
[----:B------:R-:W3:Y:S03]  /*66b0*/  LDC R173, c[0x0][0x268] ;  /* 0x00009a00ffad7b82 */ /* 0x000ee60000000800 */
[----:B0-----:R-:W-:Y:S05]  /*66c0*/  STL.64 [R1+0xc28], R62 ;  /* 0x000c283e01007387 */ /* 0x001fea0000100a00 */
[----:B------:R-:W0:Y:S01]  /*66d0*/  LDC R28, c[0x0][0x268] ;  /* 0x00009a00ff1c7b82 */ /* 0x000e220000000800 */
[----:B------:R4:W-:Y:S01]  /*66e0*/  STL.64 [R1+0xc20], R40 ;  /* 0x000c202801007387 */ /* 0x0009e20000100a00 */
[----:B--2---:R-:W-:Y:S01]  /*66f0*/  LEA.HI.X.SX32 R235, R245, R0, 0x1, P0 ;  /* 0x00000000f5eb7211 */ /* 0x004fe200000f0eff */
[----:B-1----:R-:W-:-:S04]  /*6700*/  IMAD R174, R17, 0x2, R40 ;  /* 0x0000000211ae7824 */ /* 0x002fc800078e0228 */
[----:B------:R1:W-:Y:S01]  /*6710*/  STL [R1+0x424], R235 ;  /* 0x000424eb01007387 */ /* 0x0003e20000100800 */
[-C--:B------:R-:W-:Y:S01]  /*6720*/  LEA RZ, P0, R237, R5.reuse, 0x1 ;  /* 0x00000005edff7211 */ /* 0x080fe200078008ff */
[----:B------:R-:W2:Y:S01]  /*6730*/  LDC R19, c[0x0][0x268] ;  /* 0x00009a00ff137b82 */ /* 0x000ea20000000800 */
[-C--:B------:R-:W-:Y:S02]  /*6740*/  LEA.HI.X.SX32 R245, R244, R0.reuse, 0x1, P1 ;  /* 0x00000000f4f57211 */ /* 0x080fe400008f0eff */
[-C--:B----4-:R-:W-:Y:S01]  /*6750*/  LEA.HI.X.SX32 R41, R243, R0.reuse, 0x1, P2 ;  /* 0x00000000f3297211 */ /* 0x090fe200010f0eff */
[----:B---3--:R-:W-:Y:S01]  /*6760*/  IMAD R173, R173, 0x2, R174 ;  /* 0x00000002adad7824 */ /* 0x008fe200078e02ae */
[----:B-1----:R-:W3:Y:S01]  /*6770*/  LDL.LU.64 R234, [R1+0xc30] ;  /* 0x000c300001ea7983 */ /* 0x002ee20000300a00 */
[----:B------:R-:W-:Y:S02]  /*6780*/  LEA.HI.X.SX32 R63, R237, R0, 0x1, P0 ;  /* 0x00000000ed3f7211 */ /* 0x000fe400000f0eff */
[----:B------:R-:W1:Y:S01]  /*6790*/  LDC R167, c[0x0][0x268] ;  /* 0x00009a00ffa77b82 */ /* 0x000e620000000800 */
[----:B------:R-:W-:Y:S01]  /*67a0*/  STL [R1+0x41c], R245 ;  /* 0x00041cf501007387 */ /* 0x000fe20000100800 */
[----:B------:R-:W-:-:S02]  /*67b0*/  LEA R40, P2, R44, R5, 0x1 ;  /* 0x000000052c287211 */ /* 0x000fc400078408ff */
[----:B0-----:R-:W-:Y:S01]  /*67c0*/  LEA R28, R28, R173, 0x1 ;  /* 0x000000ad1c1c7211 */ /* 0x001fe200078e08ff */
[----:B------:R0:W-:Y:S03]  /*67d0*/  STL [R1+0x414], R41 ;  /* 0x0004142901007387 */ /* 0x0001e60000100800 */
[----:B------:R-:W4:Y:S01]  /*67e0*/  LDC R56, c[0x0][0x268] ;  /* 0x00009a00ff387b82 */ /* 0x000f220000000800 */
[----:B------:R5:W-:Y:S01]  /*67f0*/  STL [R1+0x40c], R63 ;  /* 0x00040c3f01007387 */ /* 0x000be20000100800 */
[----:B--2---:R-:W-:Y:S01]  /*6800*/  IMAD R168, R19, 0x2, R28 ;  /* 0x0000000213a87824 */ /* 0x004fe200078e021c */
[----:B0-----:R-:W-:-:S05]  /*6810*/  LEA.HI.X.SX32 R41, R44, R0, 0x1, P2 ;  /* 0x000000002c297211 */ /* 0x001fca00010f0eff */
[----:B------:R-:W0:Y:S01]  /*6820*/  LDC R27, c[0x0][0x268] ;  /* 0x00009a00ff1b7b82 */ /* 0x000e220000000800 */
[----:B-----5:R-:W2:Y:S04]  /*6830*/  LDL.LU.64 R62, [R1+0xc28] ;  /* 0x000c2800013e7983 */ /* 0x020ea80000300a00 */
[----:B------:R5:W-:Y:S03]  /*6840*/  STL.64 [R1+0xc00], R40 ;  /* 0x000c002801007387 */ /* 0x000be60000100a00 */
[----:B------:R-:W0:Y:S01]  /*6850*/  LDC R6, c[0x0][0x268] ;  /* 0x00009a00ff067b82 */ /* 0x000e220000000800 */
[----:B-1----:R-:W-:-:S04]  /*6860*/  IMAD R167, R167, 0x2, R168 ;  /* 0x00000002a7a77824 */ /* 0x002fc800078e02a8 */
[----:B----4-:R-:W-:-:S03]  /*6870*/  IMAD R56, R56, 0x2, R167 ;  /* 0x0000000238387824 */ /* 0x010fc600078e02a7 */
[----:B------:R-:W1:Y:S01]  /*6880*/  LDC R8, c[0x0][0x268] ;  /* 0x00009a00ff087b82 */ /* 0x000e620000000800 */
[----:B-----5:R-:W-:-:S04]  /*6890*/  LEA R40, P0, R228, R5, 0x1 ;  /* 0x00000005e4287211 */ /* 0x020fc800078008ff */
[----:B------:R-:W-:-:S03]  /*68a0*/  LEA.HI.X.SX32 R41, R228, R0, 0x1, P0 ;  /* 0x00000000e4297211 */ /* 0x000fc600000f0eff */
[----:B------:R-:W4:Y:S01]  /*68b0*/  LDC R14, c[0x0][0x268] ;  /* 0x00009a00ff0e7b82 */ /* 0x000f220000000800 */
[----:B0-----:R-:W-:-:S07]  /*68c0*/  LEA R27, R27, R56, 0x1 ;  /* 0x000000381b1b7211 */ /* 0x001fce00078e08ff */
[----:B------:R-:W0:Y:S01]  /*68d0*/  LDC R156, c[0x0][0x268] ;  /* 0x00009a00ff9c7b82 */ /* 0x000e220000000800 */
[----:B------:R-:W-:-:S07]  /*68e0*/  IMAD R161, R6, 0x2, R27 ;  /* 0x0000000206a17824 */ /* 0x000fce00078e021b */
[----:B------:R-:W5:Y:S01]  /*68f0*/  LDC R157, c[0x0][0x268] ;  /* 0x00009a00ff9d7b82 */ /* 0x000f620000000800 */
[----:B-1----:R-:W-:-:S07]  /*6900*/  IMAD R163, R8, 0x2, R161 ;  /* 0x0000000208a37824 */ /* 0x002fce00078e02a1 */
[----:B------:R-:W1:Y:S01]  /*6910*/  LDC R18, c[0x0][0x268] ;  /* 0x00009a00ff127b82 */ /* 0x000e620000000800 */
[----:B----4-:R-:W-:-:S07]  /*6920*/  IMAD R155, R14, 0x2, R163 ;  /* 0x000000020e9b7824 */ /* 0x010fce00078e02a3 */
[----:B------:R-:W4:Y:S01]  /*6930*/  LDC R150, c[0x0][0x268] ;  /* 0x00009a00ff967b82 */ /* 0x000f220000000800 */
[----:B0-----:R-:W-:-:S07]  /*6940*/  LEA R156, R156, R155, 0x1 ;  /* 0x0000009b9c9c7211 */ /* 0x001fce00078e08ff */
[----:B------:R-:W0:Y:S01]  /*6950*/  LDC R151, c[0x0][0x268] ;  /* 0x00009a00ff977b82 */ /* 0x000e220000000800 */
[----:B-----5:R-:W-:-:S07]  /*6960*/  IMAD R157, R157, 0x2, R156 ;  /* 0x000000029d9d7824 */ /* 0x020fce00078e029c */
        /* <DEDUP_REMOVED lines=53> */
[C---:B---3--:R-:W-:Y:S02]  /*6cc0*/  LEA R244, P1, R234.reuse, R5, 0x1 ;  /* 0x00000005eaf47211 */ /* 0x048fe400078208ff */
[----:B0-----:R-:W-:Y:S02]  /*6cd0*/  LEA R103, R103, R102, 0x1 ;  /* 0x0000006667677211 */ /* 0x001fe400078e08ff */
[----:B------:R-:W-:-:S03]  /*6ce0*/  LEA.HI.X.SX32 R245, R234, R0, 0x1, P1 ;  /* 0x00000000eaf57211 */ /* 0x000fc600008f0eff */
[----:B------:R-:W0:Y:S01]  /*6cf0*/  LDC R208, c[0x0][0x268] ;  /* 0x00009a00ffd07b82 */ /* 0x000e220000000800 */
[----:B-----5:R-:W-:Y:S01]  /*6d00*/  IMAD R95, R190, 0x2, R103 ;  /* 0x00000002be5f7824 */ /* 0x020fe200078e0267 */
[----:B------:R-:W-:Y:S04]  /*6d10*/  STL.64 [R1+0xc08], R244 ;  /* 0x000c08f401007387 */ /* 0x000fe80000100a00 */
[----:B------:R3:W-:Y:S02]  /*6d20*/  STL.64 [R1+0xbf8], R40 ;  /* 0x000bf82801007387 */ /* 0x0007e40000100a00 */
[----:B------:R-:W5:Y:S01]  /*6d30*/  LDC R90, c[0x0][0x268] ;  /* 0x00009a00ff5a7b82 */ /* 0x000f620000000800 */
[----:B-1----:R-:W-:-:S07]  /*6d40*/  IMAD R96, R96, 0x2, R95 ;  /* 0x0000000260607824 */ /* 0x002fce00078e025f */
[----:B------:R-:W1:Y:S01]  /*6d50*/  LDC R91, c[0x0][0x268] ;  /* 0x00009a00ff5b7b82 */ /* 0x000e620000000800 */
[----:B----4-:R-:W-:Y:S01]  /*6d60*/  IMAD R97, R97, 0x2, R96 ;  /* 0x0000000261617824 */ /* 0x010fe200078e0260 */
[----:B---3--:R-:W3:Y:S06]  /*6d70*/  LDL.LU.64 R40, [R1+0xc20] ;  /* 0x000c200001287983 */ /* 0x008eec0000300a00 */
        /* <DEDUP_REMOVED lines=27> */
[----:B-----5:R-:W-:Y:S01]  /*6f30*/  IMAD R66, R66, 0x2, R65 ;  /* 0x0000000242427824 */ /* 0x020fe200078e0241 */
[----:B------:R-:W-:-:S03]  /*6f40*/  LEA R234, P1, R227, R5, 0x1 ;  /* 0x00000005e3ea7211 */ /* 0x000fc600078208ff */
[----:B-1----:R-:W-:Y:S01]  /*6f50*/  IMAD R67, R67, 0x2, R66 ;  /* 0x0000000243437824 */ /* 0x002fe200078e0242 */
[C---:B------:R-:W-:Y:S02]  /*6f60*/  LEA R244, P2, R22.reuse, R5, 0x1 ;  /* 0x0000000516f47211 */ /* 0x040fe400078408ff */
[----:B------:R-:W1:Y:S01]  /*6f70*/  LDC R43, c[0x0][0x268] ;  /* 0x00009a00ff2b7b82 */ /* 0x000e620000000800 */
[----:B----4-:R-:W-:Y:S01]  /*6f80*/  IMAD R3, R3, 0x2, R67 ;  /* 0x0000000203037824 */ /* 0x010fe200078e0243 */
[----:B------:R-:W-:-:S06]  /*6f90*/  LEA.HI.X.SX32 R245, R22, R0, 0x1, P2 ;  /* 0x0000000016f57211 */ /* 0x000fcc00010f0eff */
[----:B------:R-:W4:Y:S01]  /*6fa0*/  LDC R223, c[0x0][0x268] ;  /* 0x00009a00ffdf7b82 */ /* 0x000f220000000800 */
[----:B------:R-:W-:Y:S02]  /*6fb0*/  LEA R44, R235, R3, 0x1 ;  /* 0x00000003eb2c7211 */ /* 0x000fe400078e08ff */
[-C--:B------:R-:W-:Y:S02]  /*6fc0*/  LEA.HI.X.SX32 R235, R227, R0.reuse, 0x1, P1 ;  /* 0x00000000e3eb7211 */ /* 0x080fe400008f0eff */
[CC--:B------:R-:W-:Y:S01]  /*6fd0*/  LEA R228, P0, R222.reuse, R5.reuse, 0x1 ;  /* 0x00000005dee47211 */ /* 0x0c0fe200078008ff */
[----:B--2---:R-:W-:Y:S02]  /*6fe0*/  IMAD R63, R63, 0x2, R44 ;  /* 0x000000023f3f7824 */ /* 0x004fe400078e022c */
[----:B------:R-:W2:Y:S01]  /*6ff0*/  LDC R16, c[0x0][0x268] ;  /* 0x00009a00ff107b82 */ /* 0x000ea20000000800 */
[----:B------:R5:W-:Y:S04]  /*7000*/  STL.64 [R1+0xbf0], R234 ;  /* 0x000bf0ea01007387 */ /* 0x000be80000100a00 */
[----:B------:R5:W-:Y:S01]  /*7010*/  STL.64 [R1+0xbe8], R244 ;  /* 0x000be8f401007387 */ /* 0x000be20000100a00 */
[----:B0-----:R-:W-:Y:S01]  /*7020*/  IMAD R22, R229, 0x2, R63 ;  /* 0x00000002e5167824 */ /* 0x001fe200078e023f */
[----:B------:R-:W-:Y:S01]  /*7030*/  LEA.HI.X.SX32 R229, R222, R0, 0x1, P0 ;  /* 0x00000000dee57211 */ /* 0x000fe200000f0eff */
[----:B------:R-:W0:Y:S01]  /*7040*/  LDC R217, c[0x0][0x268] ;  /* 0x00009a00ffd97b82 */ /* 0x000e220000000800 */
[----:B-----5:R-:W-:-:S07]  /*7050*/  LEA R234, P2, R62, R5, 0x1 ;  /* 0x000000053eea7211 */ /* 0x020fce00078408ff */
[----:B------:R-:W5:Y:S01]  /*7060*/  LDC R61, c[0x0][0x268] ;  /* 0x00009a00ff3d7b82 */ /* 0x000f620000000800 */
[CC--:B------:R-:W-:Y:S02]  /*7070*/  LEA R244, P1, R221.reuse, R5.reuse, 0x1 ;  /* 0x00000005ddf47211 */ /* 0x0c0fe400078208ff */
[-C--:B------:R-:W-:Y:S02]  /*7080*/  LEA.HI.X.SX32 R235, R62, R0.reuse, 0x1, P2 ;  /* 0x000000003eeb7211 */ /* 0x080fe400010f0eff */
[----:B------:R-:W-:Y:S01]  /*7090*/  LEA.HI.X.SX32 R245, R221, R0, 0x1, P1 ;  /* 0x00000000ddf57211 */ /* 0x000fe200008f0eff */
[----:B------:R1:W-:Y:S02]  /*70a0*/  STL.64 [R1+0xbe0], R228 ;  /* 0x000be0e401007387 */ /* 0x0003e40000100a00 */
[----:B------:R-:W3:Y:S02]  /*70b0*/  LDC R211, c[0x0][0x268] ;  /* 0x00009a00ffd37b82 */ /* 0x000ee40000000800 */
[----:B------:R4:W-:Y:S04]  /*70c0*/  STL.64 [R1+0xbd8], R244 ;  /* 0x000bd8f401007387 */ /* 0x0009e80000100a00 */
[----:B------:R2:W-:Y:S02]  /*70d0*/  STL.64 [R1+0xbd0], R234 ;  /* 0x000bd0ea01007387 */ /* 0x0005e40000100a00 */
[----:B------:R-:W3:Y:S01]  /*70e0*/  LDC R42, c[0x0][0x268] ;  /* 0x00009a00ff2a7b82 */ /* 0x000ee20000000800 */
[----:B-1----:R-:W-:-:S02]  /*70f0*/  LEA R228, P2, R30, R5, 0x1 ;  /* 0x000000051ee47211 */ /* 0x002fc400078408ff */
[----:B----4-:R-:W-:-:S05]  /*7100*/  LEA R244, P0, R216, R5, 0x1 ;  /* 0x00000005d8f47211 */ /* 0x010fca00078008ff */
[----:B------:R-:W1:Y:S01]  /*7110*/  LDC R205, c[0x0][0x268] ;  /* 0x00009a00ffcd7b82 */ /* 0x000e620000000800 */
[CC--:B--2---:R-:W-:Y:S02]  /*7120*/  LEA R234, P1, R215.reuse, R5.reuse, 0x1 ;  /* 0x00000005d7ea7211 */ /* 0x0c4fe400078208ff */
[-C--:B------:R-:W-:Y:S02]  /*7130*/  LEA.HI.X.SX32 R245, R216, R0.reuse, 0x1, P0 ;  /* 0x00000000d8f57211 */ /* 0x080fe400000f0eff */
[-C--:B------:R-:W-:Y:S02]  /*7140*/  LEA.HI.X.SX32 R235, R215, R0.reuse, 0x1, P1 ;  /* 0x00000000d7eb7211 */ /* 0x080fe400008f0eff */
[----:B------:R-:W-:Y:S01]  /*7150*/  LEA.HI.X.SX32 R229, R30, R0, 0x1, P2 ;  /* 0x000000001ee57211 */ /* 0x000fe200010f0eff */
[----:B------:R-:W-:Y:S01]  /*7160*/  STL.64 [R1+0xbc8], R244 ;  /* 0x000bc8f401007387 */ /* 0x000fe20000100a00 */
[----:B------:R-:W-:Y:S01]  /*7170*/  IMAD R43, R43, 0x2, R22 ;  /* 0x000000022b2b7824 */ /* 0x000fe200078e0216 */
[----:B------:R-:W2:Y:S02]  /*7180*/  LDC R29, c[0x0][0x268] ;  /* 0x00009a00ff1d7b82 */ /* 0x000ea40000000800 */
[----:B------:R4:W-:Y:S01]  /*7190*/  STL.64 [R1+0xbc0], R234 ;  /* 0x000bc0ea01007387 */ /* 0x0009e20000100a00 */
[----:B------:R-:W-:-:S03]  /*71a0*/  LEA R222, P2, R21, R5, 0x1 ;  /* 0x0000000515de7211 */ /* 0x000fc600078408ff */
[----:B------:R0:W-:Y:S01]  /*71b0*/  STL.64 [R1+0xbb8], R228 ;  /* 0x000bb8e401007387 */ /* 0x0001e20000100a00 */
[----:B------:R-:W-:Y:S01]  /*71c0*/  LEA R62, R223, R43, 0x1 ;  /* 0x0000002bdf3e7211 */ /* 0x000fe200078e08ff */
[----:B------:R-:W2:Y:S01]  /*71d0*/  LDC R199, c[0x0][0x268] ;  /* 0x00009a00ffc77b82 */ /* 0x000ea20000000800 */
[----:B----4-:R-:W-:-:S07]  /*71e0*/  LEA R234, P0, R210, R5, 0x1 ;  /* 0x00000005d2ea7211 */ /* 0x010fce00078008ff */
[----:B------:R-:W4:Y:S01]  /*71f0*/  LDC R59, c[0x0][0x268] ;  /* 0x00009a00ff3b7b82 */ /* 0x000f220000000800 */
[CC--:B0-----:R-:W-:Y:S02]  /*7200*/  LEA R228, P1, R209.reuse, R5.reuse, 0x1 ;  /* 0x00000005d1e47211 */ /* 0x0c1fe400078208ff */
[-C--:B------:R-:W-:Y:S02]  /*7210*/  LEA.HI.X.SX32 R235, R210, R0.reuse, 0x1, P0 ;  /* 0x00000000d2eb7211 */ /* 0x080fe400000f0eff */
[-C--:B------:R-:W-:Y:S02]  /*7220*/  LEA.HI.X.SX32 R229, R209, R0.reuse, 0x1, P1 ;  /* 0x00000000d1e57211 */ /* 0x080fe400008f0eff */
[----:B------:R-:W-:Y:S01]  /*7230*/  LEA.HI.X.SX32 R223, R21, R0, 0x1, P2 ;  /* 0x0000000015df7211 */ /* 0x000fe200010f0eff */
[----:B------:R-:W-:Y:S01]  /*7240*/  STL.64 [R1+0xbb0], R234 ;  /* 0x000bb0ea01007387 */ /* 0x000fe20000100a00 */
[----:B------:R-:W-:Y:S01]  /*7250*/  IMAD R16, R16, 0x2, R62 ;  /* 0x0000000210107824 */ /* 0x000fe200078e023e */
[----:B------:R-:W0:Y:S02]  /*7260*/  LDC R193, c[0x0][0x268] ;  /* 0x00009a00ffc17b82 */ /* 0x000e240000000800 */
[----:B------:R5:W-:Y:S01]  /*7270*/  STL.64 [R1+0xba8], R228 ;  /* 0x000ba8e401007387 */ /* 0x000be20000100a00 */
[----:B------:R-:W-:-:S03]  /*7280*/  LEA R216, P2, R60, R5, 0x1 ;  /* 0x000000053cd87211 */ /* 0x000fc600078408ff */
[----:B------:R3:W-:Y:S01]  /*7290*/  STL.64 [R1+0xba0], R222 ;  /* 0x000ba0de01007387 */ /* 0x0007e20000100a00 */
[----:B------:R-:W-:Y:S01]  /*72a0*/  IMAD R30, R217, 0x2, R16 ;  /* 0x00000002d91e7824 */ /* 0x000fe200078e0210 */
[----:B------:R-:W-:Y:S01]  /*72b0*/  LEA.HI.X.SX32 R217, R60, R0, 0x1, P2 ;  /* 0x000000003cd97211 */ /* 0x000fe200010f0eff */
[----:B------:R-:W0:Y:S01]  /*72c0*/  LDC R15, c[0x0][0x268] ;  /* 0x00009a00ff0f7b82 */ /* 0x000e220000000800 */
[----:B-----5:R-:W-:-:S07]  /*72d0*/  LEA R228, P0, R204, R5, 0x1 ;  /* 0x00000005cce47211 */ /* 0x020fce00078008ff */
[----:B------:R-:W5:Y:S01]  /*72e0*/  LDC R187, c[0x0][0x268] ;  /* 0x00009a00ffbb7b82 */ /* 0x000f620000000800 */
[C---:B---3--:R-:W-:Y:S02]  /*72f0*/  LEA R222, P1, R203.reuse, R5, 0x1 ;  /* 0x00000005cbde7211 */ /* 0x048fe400078208ff */
[-C--:B------:R-:W-:Y:S02]  /*7300*/  LEA.HI.X.SX32 R229, R204, R0.reuse, 0x1, P0 ;  /* 0x00000000cce57211 */ /* 0x080fe400000f0eff */
[----:B------:R-:W-:Y:S01]  /*7310*/  LEA.HI.X.SX32 R223, R203, R0, 0x1, P1 ;  /* 0x00000000cbdf7211 */ /* 0x000fe200008f0eff */
[----:B------:R-:W-:Y:S02]  /*7320*/  IMAD R61, R61, 0x2, R30 ;  /* 0x000000023d3d7824 */ /* 0x000fe400078e021e */
[----:B------:R-:W-:Y:S01]  /*7330*/  STL.64 [R1+0xb98], R228 ;  /* 0x000b98e401007387 */ /* 0x000fe20000100a00 */
[----:B------:R-:W3:Y:S03]  /*7340*/  LDC R4, c[0x0][0x268] ;  /* 0x00009a00ff047b82 */ /* 0x000ee60000000800 */
[----:B------:R1:W-:Y:S04]  /*7350*/  STL.64 [R1+0xb90], R222 ;  /* 0x000b90de01007387 */ /* 0x0003e80000100a00 */
[----:B------:R2:W-:Y:S01]  /*7360*/  STL.64 [R1+0xb88], R216 ;  /* 0x000b88d801007387 */ /* 0x0005e20000100a00 */
[----:B------:R-:W-:Y:S01]  /*7370*/  LEA R21, R211, R61, 0x1 ;  /* 0x0000003dd3157211 */ /* 0x000fe200078e08ff */
[----:B------:R-:W3:Y:S01]  /*7380*/  LDC R181, c[0x0][0x268] ;  /* 0x00009a00ffb57b82 */ /* 0x000ee20000000800 */
[----:B-1----:R-:W-:-:S07]  /*7390*/  LEA R222, P0, R198, R5, 0x1 ;  /* 0x00000005c6de7211 */ /* 0x002fce00078008ff */
[----:B------:R-:W1:Y:S01]  /*73a0*/  LDC R57, c[0x0][0x268] ;  /* 0x00009a00ff397b82 */ /* 0x000e620000000800 */
[C---:B--2---:R-:W-:Y:S02]  /*73b0*/  LEA R216, P1, R197.reuse, R5, 0x1 ;  /* 0x00000005c5d87211 */ /* 0x044fe400078208ff */
[-C--:B------:R-:W-:Y:S02]  /*73c0*/  LEA.HI.X.SX32 R223, R198, R0.reuse, 0x1, P0 ;  /* 0x00000000c6df7211 */ /* 0x080fe400000f0eff */
[----:B------:R-:W-:-:S03]  /*73d0*/  LEA.HI.X.SX32 R217, R197, R0, 0x1, P1 ;  /* 0x00000000c5d97211 */ /* 0x000fc600008f0eff */
[----:B------:R-:W2:Y:S01]  /*73e0*/  LDC R175, c[0x0][0x268] ;  /* 0x00009a00ffaf7b82 */ /* 0x000ea20000000800 */
[----:B------:R-:W-:Y:S01]  /*73f0*/  STL.64 [R1+0xb80], R222 ;  /* 0x000b80de01007387 */ /* 0x000fe20000100a00 */
[----:B------:R-:W-:-:S03]  /*7400*/  IMAD R42, R42, 0x2, R21 ;  /* 0x000000022a2a7824 */ /* 0x000fc600078e0215 */
[----:B------:R4:W-:Y:S01]  /*7410*/  STL.64 [R1+0xb78], R216 ;  /* 0x000b78d801007387 */ /* 0x0009e20000100a00 */
[----:B------:R-:W-:Y:S02]  /*7420*/  IMAD R60, R205, 0x2, R42 ;  /* 0x00000002cd3c7824 */ /* 0x000fe400078e022a */
[----:B------:R-:W2:Y:S08]  /*7430*/  LDC R39, c[0x0][0x268] ;  /* 0x00009a00ff277b82 */ /* 0x000eb00000000800 */
[----:B------:R-:W2:Y:S01]  /*7440*/  LDC R169, c[0x0][0x268] ;  /* 0x00009a00ffa97b82 */ /* 0x000ea20000000800 */
[----:B----4-:R-:W-:-:S04]  /*7450*/  LEA R216, P0, R192, R5, 0x1 ;  /* 0x00000005c0d87211 */ /* 0x010fc800078008ff */
[----:B------:R-:W-:-:S03]  /*7460*/  LEA.HI.X.SX32 R217, R192, R0, 0x1, P0 ;  /* 0x00000000c0d97211 */ /* 0x000fc600000f0eff */
[----:B------:R-:W4:Y:S08]  /*7470*/  LDC R20, c[0x0][0x268] ;  /* 0x00009a00ff147b82 */ /* 0x000f300000000800 */
[----:B------:R-:W4:Y:S01]  /*7480*/  LDC R162, c[0x0][0x268] ;  /* 0x00009a00ffa27b82 */ /* 0x000f220000000800 */
[----:B------:R-:W-:-:S04]  /*7490*/  LEA R210, P2, R41, R5, 0x1 ;  /* 0x0000000529d27211 */ /* 0x000fc800078408ff */
[-C--:B------:R-:W-:Y:S02]  /*74a0*/  LEA.HI.X.SX32 R211, R41, R0.reuse, 0x1, P2 ;  /* 0x0000000029d37211 */ /* 0x080fe400010f0eff */
[CC--:B------:R-:W-:Y:S01]  /*74b0*/  LEA R204, P2, R12.reuse, R5.reuse, 0x1 ;  /* 0x000000050ccc7211 */ /* 0x0c0fe200078408ff */
[----:B------:R-:W4:Y:S02]  /*74c0*/  LDC R55, c[0x0][0x268] ;  /* 0x00009a00ff377b82 */ /* 0x000f240000000800 */
[----:B------:R0:W-:Y:S01]  /*74d0*/  STL.64 [R1+0xb70], R210 ;  /* 0x000b70d201007387 */ /* 0x0001e20000100a00 */
[----:B------:R-:W-:Y:S01]  /*74e0*/  LEA.HI.X.SX32 R205, R12, R0, 0x1, P2 ;  /* 0x000000000ccd7211 */ /* 0x000fe200010f0eff */
[----:B------:R-:W-:Y:S02]  /*74f0*/  IMAD R29, R29, 0x2, R60 ;  /* 0x000000021d1d7824 */ /* 0x000fe400078e023c */
[----:B------:R-:W-:Y:S02]  /*7500*/  STL.64 [R1+0xb68], R216 ;  /* 0x000b68d801007387 */ /* 0x000fe40000100a00 */
[----:B------:R-:W4:Y:S01]  /*7510*/  LDC R11, c[0x0][0x268] ;  /* 0x00009a00ff0b7b82 */ /* 0x000f220000000800 */
[----:B0-----:R-:W-:-:S07]  /*7520*/  LEA R210, P1, R191, R5, 0x1 ;  /* 0x00000005bfd27211 */ /* 0x001fce00078208ff */
[----:B------:R-:W0:Y:S01]  /*7530*/  LDC R38, c[0x0][0x268] ;  /* 0x00009a00ff267b82 */ /* 0x000e220000000800 */
[----:B------:R-:W-:Y:S02]  /*7540*/  LEA.HI.X.SX32 R211, R191, R0, 0x1, P1 ;  /* 0x00000000bfd37211 */ /* 0x000fe400008f0eff */
[----:B------:R-:W-:-:S03]  /*7550*/  LEA R198, P2, R58, R5, 0x1 ;  /* 0x000000053ac67211 */ /* 0x000fc600078408ff */
[----:B------:R5:W-:Y:S02]  /*7560*/  STL.64 [R1+0xb60], R210 ;  /* 0x000b60d201007387 */ /* 0x000be40000100a00 */
[----:B------:R-:W0:Y:S02]  /*7570*/  LDC R54, c[0x0][0x268] ;  /* 0x00009a00ff367b82 */ /* 0x000e240000000800 */
[----:B------:R3:W-:Y:S01]  /*7580*/  STL.64 [R1+0xb58], R204 ;  /* 0x000b58cc01007387 */ /* 0x0007e20000100a00 */
[----:B------:R-:W-:-:S05]  /*7590*/  LEA R41, R199, R29, 0x1 ;  /* 0x0000001dc7297211 */ /* 0x000fca00078e08ff */
[----:B------:R-:W0:Y:S01]  /*75a0*/  LDC R19, c[0x0][0x268] ;  /* 0x00009a00ff137b82 */ /* 0x000e220000000800 */
[-C--:B-----5:R-:W-:Y:S02]  /*75b0*/  LEA R210, P0, R186, R5.reuse, 0x1 ;  /* 0x00000005bad27211 */ /* 0x0a0fe400078008ff */
[----:B---3--:R-:W-:-:S05]  /*75c0*/  LEA R204, P1, R185, R5, 0x1 ;  /* 0x00000005b9cc7211 */ /* 0x008fca00078208ff */
[----:B------:R-:W3:Y:S01]  /*75d0*/  LDC R37, c[0x0][0x268] ;  /* 0x00009a00ff257b82 */ /* 0x000ee20000000800 */
[-C--:B------:R-:W-:Y:S02]  /*75e0*/  LEA.HI.X.SX32 R211, R186, R0.reuse, 0x1, P0 ;  /* 0x00000000bad37211 */ /* 0x080fe400000f0eff */
[-C--:B------:R-:W-:Y:S02]  /*75f0*/  LEA.HI.X.SX32 R205, R185, R0.reuse, 0x1, P1 ;  /* 0x00000000b9cd7211 */ /* 0x080fe400008f0eff */
[----:B------:R-:W-:Y:S01]  /*7600*/  LEA.HI.X.SX32 R199, R58, R0, 0x1, P2 ;  /* 0x000000003ac77211 */ /* 0x000fe200010f0eff */
[----:B------:R-:W-:Y:S01]  /*7610*/  STL.64 [R1+0xb50], R210 ;  /* 0x000b50d201007387 */ /* 0x000fe20000100a00 */
[----:B------:R-:W-:Y:S01]  /*7620*/  IMAD R59, R59, 0x2, R41 ;  /* 0x000000023b3b7824 */ /* 0x000fe200078e0229 */
[----:B------:R-:W5:Y:S02]  /*7630*/  LDC R53, c[0x0][0x268] ;  /* 0x00009a00ff357b82 */ /* 0x000f640000000800 */
[----:B------:R1:W-:Y:S01]  /*7640*/  STL.64 [R1+0xb48], R204 ;  /* 0x000b48cc01007387 */ /* 0x0003e20000100a00 */
[----:B------:R-:W-:-:S03]  /*7650*/  LEA R192, P2, R40, R5, 0x1 ;  /* 0x0000000528c07211 */ /* 0x000fc600078408ff */
[----:B------:R2:W-:Y:S01]  /*7660*/  STL.64 [R1+0xb40], R198 ;  /* 0x000b40c601007387 */ /* 0x0005e20000100a00 */
[----:B------:R-:W-:Y:S01]  /*7670*/  IMAD R12, R193, 0x2, R59 ;  /* 0x00000002c10c7824 */ /* 0x000fe200078e023b */
[----:B------:R-:W-:Y:S01]  /*7680*/  LEA.HI.X.SX32 R193, R40, R0, 0x1, P2 ;  /* 0x0000000028c17211 */ /* 0x000fe200010f0eff */
[----:B------:R-:W5:Y:S01]  /*7690*/  LDC R6, c[0x0][0x268] ;  /* 0x00009a00ff067b82 */ /* 0x000f620000000800 */
[----:B-1----:R-:W-:-:S07]  /*76a0*/  LEA R204, P0, R180, R5, 0x1 ;  /* 0x00000005b4cc7211 */ /* 0x002fce00078008ff */
[----:B------:R-:W1:Y:S01]  /*76b0*/  LDC R26, c[0x0][0x268] ;  /* 0x00009a00ff1a7b82 */ /* 0x000e620000000800 */
[CC--:B--2---:R-:W-:Y:S02]  /*76c0*/  LEA R198, P1, R179.reuse, R5.reuse, 0x1 ;  /* 0x00000005b3c67211 */ /* 0x0c4fe400078208ff */
[-C--:B------:R-:W-:Y:S02]  /*76d0*/  LEA.HI.X.SX32 R205, R180, R0.reuse, 0x1, P0 ;  /* 0x00000000b4cd7211 */ /* 0x080fe400000f0eff */
[----:B------:R-:W-:Y:S01]  /*76e0*/  LEA.HI.X.SX32 R199, R179, R0, 0x1, P1 ;  /* 0x00000000b3c77211 */ /* 0x000fe200008f0eff */
[----:B------:R-:W-:Y:S02]  /*76f0*/  IMAD R15, R15, 0x2, R12 ;  /* 0x000000020f0f7824 */ /* 0x000fe400078e020c */
[----:B------:R-:W-:Y:S01]  /*7700*/  STL.64 [R1+0xb38], R204 ;  /* 0x000b38cc01007387 */ /* 0x000fe20000100a00 */
[----:B------:R-:W-:Y:S01]  /*7710*/  LEA R186, P2, R28, R5, 0x1 ;  /* 0x000000051cba7211 */ /* 0x000fe200078408ff */
[----:B------:R-:W2:Y:S02]  /*7720*/  LDC R52, c[0x0][0x268] ;  /* 0x00009a00ff347b82 */ /* 0x000ea40000000800 */
[----:B------:R4:W-:Y:S04]  /*7730*/  STL.64 [R1+0xb30], R198 ;  /* 0x000b30c601007387 */ /* 0x0009e80000100a00 */
        /* <DEDUP_REMOVED lines=18> */
[----:B---3--:R-:W-:-:S07]  /*7860*/  LEA R192, P0, R168, R5, 0x1 ;  /* 0x00000005a8c07211 */ /* 0x008fce00078008ff */
[----:B------:R-:W3:Y:S01]  /*7870*/  LDC R35, c[0x0][0x268] ;  /* 0x00009a00ff237b82 */ /* 0x000ee20000000800 */
[CC--:B-----5:R-:W-:Y:S02]  /*7880*/  LEA R186, P1, R167.reuse, R5.reuse, 0x1 ;  /* 0x00000005a7ba7211 */ /* 0x0e0fe400078208ff */
[-C--:B------:R-:W-:Y:S02]  /*7890*/  LEA.HI.X.SX32 R193, R168, R0.reuse, 0x1, P0 ;  /* 0x00000000a8c17211 */ /* 0x080fe400000f0eff */
[----:B------:R-:W-:Y:S01]  /*78a0*/  LEA.HI.X.SX32 R187, R167, R0, 0x1, P1 ;  /* 0x00000000a7bb7211 */ /* 0x000fe200008f0eff */
[----:B------:R-:W-:Y:S02]  /*78b0*/  IMAD R57, R57, 0x2, R40 ;  /* 0x0000000239397824 */ /* 0x000fe400078e0228 */
[----:B------:R-:W-:Y:S01]  /*78c0*/  STL.64 [R1+0xb08], R192 ;  /* 0x000b08c001007387 */ /* 0x000fe20000100a00 */
[----:B------:R-:W-:Y:S01]  /*78d0*/  LEA R174, P2, R163, R5, 0x1 ;  /* 0x00000005a3ae7211 */ /* 0x000fe200078408ff */
[----:B------:R-:W5:Y:S02]  /*78e0*/  LDC R50, c[0x0][0x268] ;  /* 0x00009a00ff327b82 */ /* 0x000f640000000800 */
[----:B------:R1:W-:Y:S04]  /*78f0*/  STL.64 [R1+0xb00], R186 ;  /* 0x000b00ba01007387 */ /* 0x0003e80000100a00 */
[----:B------:R2:W-:Y:S01]  /*7900*/  STL.64 [R1+0xaf8], R180 ;  /* 0x000af8b401007387 */ /* 0x0005e20000100a00 */
[----:B------:R-:W-:Y:S01]  /*7910*/  LEA R28, R175, R57, 0x1 ;  /* 0x00000039af1c7211 */ /* 0x000fe200078e08ff */
[----:B------:R-:W5:Y:S01]  /*7920*/  LDC R7, c[0x0][0x268] ;  /* 0x00009a00ff077b82 */ /* 0x000f620000000800 */
[----:B-1----:R-:W-:-:S07]  /*7930*/  LEA R186, P0, R27, R5, 0x1 ;  /* 0x000000051bba7211 */ /* 0x002fce00078008ff */
[----:B------:R-:W1:Y:S01]  /*7940*/  LDC R18, c[0x0][0x268] ;  /* 0x00009a00ff127b82 */ /* 0x000e620000000800 */
[-C--:B--2---:R-:W-:Y:S02]  /*7950*/  LEA R180, P1, R161, R5.reuse, 0x1 ;  /* 0x00000005a1b47211 */ /* 0x084fe400078208ff */
        /* <DEDUP_REMOVED lines=9> */
[----:B------:R-:W-:Y:S01]  /*79f0*/  IMAD R56, R169, 0x2, R39 ;  /* 0x00000002a9387824 */ /* 0x000fe200078e0227 */
[----:B------:R-:W-:Y:S01]  /*7a00*/  LEA.HI.X.SX32 R169, R157, R0, 0x1, P2 ;  /* 0x000000009da97211 */ /* 0x000fe200010f0eff */
[----:B------:R-:W2:Y:S01]  /*7a10*/  LDC R13, c[0x0][0x268] ;  /* 0x00009a00ff0d7b82 */ /* 0x000ea20000000800 */
[----:B----4-:R-:W-:-:S07]  /*7a20*/  LEA R180, P0, R155, R5, 0x1 ;  /* 0x000000059bb47211 */ /* 0x010fce00078008ff */
[----:B------:R-:W4:Y:S01]  /*7a30*/  LDC R34, c[0x0][0x268] ;  /* 0x00009a00ff227b82 */ /* 0x000f220000000800 */
[C---:B0-----:R-:W-:Y:S02]  /*7a40*/  LEA R174, P1, R156.reuse, R5, 0x1 ;  /* 0x000000059cae7211 */ /* 0x041fe400078208ff */
[-C--:B------:R-:W-:Y:S02]  /*7a50*/  LEA.HI.X.SX32 R181, R155, R0.reuse, 0x1, P0 ;  /* 0x000000009bb57211 */ /* 0x080fe400000f0eff */
[----:B------:R-:W-:Y:S01]  /*7a60*/  LEA.HI.X.SX32 R175, R156, R0, 0x1, P1 ;  /* 0x000000009caf7211 */ /* 0x000fe200008f0eff */
[----:B------:R-:W-:Y:S02]  /*7a70*/  IMAD R20, R20, 0x2, R56 ;  /* 0x0000000214147824 */ /* 0x000fe400078e0238 */
[----:B------:R-:W-:Y:S01]  /*7a80*/  STL.64 [R1+0xad8], R180 ;  /* 0x000ad8b401007387 */ /* 0x000fe20000100a00 */
[----:B------:R-:W0:Y:S03]  /*7a90*/  LDC R48, c[0x0][0x268] ;  /* 0x00009a00ff307b82 */ /* 0x000e260000000800 */
[----:B------:R3:W-:Y:S01]  /*7aa0*/  STL.64 [R1+0xad0], R174 ;  /* 0x000ad0ae01007387 */ /* 0x0007e20000100a00 */
[----:B------:R-:W-:-:S03]  /*7ab0*/  LEA R27, R162, R20, 0x1 ;  /* 0x00000014a21b7211 */ /* 0x000fc600078e08ff */
[----:B------:R5:W-:Y:S01]  /*7ac0*/  STL.64 [R1+0xac8], R168 ;  /* 0x000ac8a801007387 */ /* 0x000be20000100a00 */
[-C--:B------:R-:W-:Y:S01]  /*7ad0*/  LEA R162, P2, R151, R5.reuse, 0x1 ;  /* 0x0000000597a27211 */ /* 0x080fe200078408ff */
[----:B------:R-:W0:Y:S01]  /*7ae0*/  LDC R24, c[0x0][0x268] ;  /* 0x00009a00ff187b82 */ /* 0x000e220000000800 */
[----:B---3--:R-:W-:-:S07]  /*7af0*/  LEA R174, P0, R149, R5, 0x1 ;  /* 0x0000000595ae7211 */ /* 0x008fce00078008ff */
[----:B------:R-:W3:Y:S01]  /*7b00*/  LDC R33, c[0x0][0x268] ;  /* 0x00009a00ff217b82 */ /* 0x000ee20000000800 */
[CC--:B-----5:R-:W-:Y:S02]  /*7b10*/  LEA R168, P1, R150.reuse, R5.reuse, 0x1 ;  /* 0x0000000596a87211 */ /* 0x0e0fe400078208ff */
[-C--:B------:R-:W-:Y:S02]  /*7b20*/  LEA.HI.X.SX32 R175, R149, R0.reuse, 0x1, P0 ;  /* 0x0000000095af7211 */ /* 0x080fe400000f0eff */
[-C--:B------:R-:W-:Y:S02]  /*7b30*/  LEA.HI.X.SX32 R169, R150, R0.reuse, 0x1, P1 ;  /* 0x0000000096a97211 */ /* 0x080fe400008f0eff */
[-C--:B------:R-:W-:Y:S01]  /*7b40*/  LEA.HI.X.SX32 R163, R151, R0.reuse, 0x1, P2 ;  /* 0x0000000097a37211 */ /* 0x080fe200010f0eff */
[----:B------:R-:W-:Y:S01]  /*7b50*/  STL.64 [R1+0xac0], R174 ;  /* 0x000ac0ae01007387 */ /* 0x000fe20000100a00 */
[CC--:B------:R-:W-:Y:S01]  /*7b60*/  LEA R156, P2, R145.reuse, R5.reuse, 0x1 ;  /* 0x00000005919c7211 */ /* 0x0c0fe200078408ff */
[----:B------:R-:W5:Y:S02]  /*7b70*/  LDC R47, c[0x0][0x268] ;  /* 0x00009a00ff2f7b82 */ /* 0x000f640000000800 */
[----:B------:R1:W-:Y:S04]  /*7b80*/  STL.64 [R1+0xab8], R168 ;  /* 0x000ab8a801007387 */ /* 0x0003e80000100a00 */
[----:B------:R2:W-:Y:S01]  /*7b90*/  STL.64 [R1+0xab0], R162 ;  /* 0x000ab0a201007387 */ /* 0x0005e20000100a00 */
[----:B------:R-:W-:Y:S01]  /*7ba0*/  LEA.HI.X.SX32 R157, R145, R0, 0x1, P2 ;  /* 0x00000000919d7211 */ /* 0x000fe200010f0eff */
[----:B------:R-:W5:Y:S01]  /*7bb0*/  LDC R17, c[0x0][0x268] ;  /* 0x00009a00ff117b82 */ /* 0x000f620000000800 */
[----:B-1----:R-:W-:-:S07]  /*7bc0*/  LEA R168, P0, R143, R5, 0x1 ;  /* 0x000000058fa87211 */ /* 0x002fce00078008ff */
[----:B------:R-:W1:Y:S01]  /*7bd0*/  LDC R23, c[0x0][0x268] ;  /* 0x00009a00ff177b82 */ /* 0x000e620000000800 */
[C---:B--2---:R-:W-:Y:S02]  /*7be0*/  LEA R162, P1, R144.reuse, R5, 0x1 ;  /* 0x0000000590a27211 */ /* 0x044fe400078208ff */
[-C--:B------:R-:W-:Y:S02]  /*7bf0*/  LEA.HI.X.SX32 R169, R143, R0.reuse, 0x1, P0 ;  /* 0x000000008fa97211 */ /* 0x080fe400000f0eff */
[----:B------:R-:W-:-:S03]  /*7c00*/  LEA.HI.X.SX32 R163, R144, R0, 0x1, P1 ;  /* 0x0000000090a37211 */ /* 0x000fc600008f0eff */
[----:B------:R-:W2:Y:S01]  /*7c10*/  LDC R46, c[0x0][0x268] ;  /* 0x00009a00ff2e7b82 */ /* 0x000ea20000000800 */
[----:B------:R-:W-:Y:S01]  /*7c20*/  STL.64 [R1+0xaa8], R168 ;  /* 0x000aa8a801007387 */ /* 0x000fe20000100a00 */
[----:B------:R-:W-:-:S03]  /*7c30*/  LEA R150, P2, R139, R5, 0x1 ;  /* 0x000000058b967211 */ /* 0x000fc600078408ff */
[----:B------:R4:W-:Y:S03]  /*7c40*/  STL.64 [R1+0xaa0], R162 ;  /* 0x000aa0a201007387 */ /* 0x0009e60000100a00 */
[----:B------:R-:W2:Y:S01]  /*7c50*/  LDC R2, c[0x0][0x268] ;  /* 0x00009a00ff027b82 */ /* 0x000ea20000000800 */
[----:B------:R0:W-:Y:S01]  /*7c60*/  STL.64 [R1+0xa98], R156 ;  /* 0x000a989c01007387 */ /* 0x0001e20000100a00 */
[----:B------:R-:W-:-:S06]  /*7c70*/  LEA.HI.X.SX32 R151, R139, R0, 0x1, P2 ;  /* 0x000000008b977211 */ /* 0x000fcc00010f0eff */
[----:B------:R-:W2:Y:S01]  /*7c80*/  LDC R32, c[0x0][0x268] ;  /* 0x00009a00ff207b82 */ /* 0x000ea20000000800 */
[CC--:B----4-:R-:W-:Y:S02]  /*7c90*/  LEA R162, P0, R137.reuse, R5.reuse, 0x1 ;  /* 0x0000000589a27211 */ /* 0x0d0fe400078008ff */
[----:B0-----:R-:W-:Y:S02]  /*7ca0*/  LEA R156, P1, R138, R5, 0x1 ;  /* 0x000000058a9c7211 */ /* 0x001fe400078208ff */
[----:B------:R-:W-:-:S03]  /*7cb0*/  LEA.HI.X.SX32 R163, R137, R0, 0x1, P0 ;  /* 0x0000000089a37211 */ /* 0x000fc600000f0eff */
[----:B------:R-:W0:Y:S01]  /*7cc0*/  LDC R45, c[0x0][0x268] ;  /* 0x00009a00ff2d7b82 */ /* 0x000e220000000800 */
[----:B------:R-:W-:Y:S01]  /*7cd0*/  LEA.HI.X.SX32 R157, R138, R0, 0x1, P1 ;  /* 0x000000008a9d7211 */ /* 0x000fe200008f0eff */
[----:B------:R-:W-:Y:S01]  /*7ce0*/  STL.64 [R1+0xa90], R162 ;  /* 0x000a90a201007387 */ /* 0x000fe20000100a00 */
[----:B------:R-:W-:-:S03]  /*7cf0*/  LEA R144, P2, R133, R5, 0x1 ;  /* 0x0000000585907211 */ /* 0x000fc600078408ff */
[----:B------:R4:W-:Y:S02]  /*7d00*/  STL.64 [R1+0xa88], R156 ;  /* 0x000a889c01007387 */ /* 0x0009e40000100a00 */
[----:B------:R-:W0:Y:S02]  /*7d10*/  LDC R8, c[0x0][0x268] ;  /* 0x00009a00ff087b82 */ /* 0x000e240000000800 */
[----:B------:R3:W-:Y:S01]  /*7d20*/  STL.64 [R1+0xa80], R150 ;  /* 0x000a809601007387 */ /* 0x0007e20000100a00 */
[----:B------:R-:W-:-:S05]  /*7d30*/  LEA.HI.X.SX32 R145, R133, R0, 0x1, P2 ;  /* 0x0000000085917211 */ /* 0x000fca00010f0eff */
[----:B------:R-:W0:Y:S01]  /*7d40*/  LDC R31, c[0x0][0x268] ;  /* 0x00009a00ff1f7b82 */ /* 0x000e220000000800 */
[-C--:B----4-:R-:W-:Y:S02]  /*7d50*/  LEA R156, P0, R131, R5.reuse, 0x1 ;  /* 0x00000005839c7211 */ /* 0x090fe400078008ff */
[----:B---3--:R-:W-:-:S05]  /*7d60*/  LEA R150, P1, R132, R5, 0x1 ;  /* 0x0000000584967211 */ /* 0x008fca00078208ff */
[----:B------:R-:W3:Y:S01]  /*7d70*/  LDC R64, c[0x0][0x268] ;  /* 0x00009a00ff407b82 */ /* 0x000ee20000000800 */
[-C--:B------:R-:W-:Y:S02]  /*7d80*/  LEA.HI.X.SX32 R157, R131, R0.reuse, 0x1, P0 ;  /* 0x00000000839d7211 */ /* 0x080fe400000f0eff */
[----:B------:R-:W-:Y:S01]  /*7d90*/  LEA.HI.X.SX32 R151, R132, R0, 0x1, P1 ;  /* 0x0000000084977211 */ /* 0x000fe200008f0eff */
[----:B------:R-:W-:Y:S02]  /*7da0*/  IMAD R55, R55, 0x2, R27 ;  /* 0x0000000237377824 */ /* 0x000fe400078e021b */
[----:B------:R-:W-:Y:S02]  /*7db0*/  STL.64 [R1+0xa78], R156 ;  /* 0x000a789c01007387 */ /* 0x000fe40000100a00 */
[----:B------:R-:W-:Y:S01]  /*7dc0*/  IMAD R11, R11, 0x2, R55 ;  /* 0x000000020b0b7824 */ /* 0x000fe200078e0237 */
[----:B------:R-:W4:Y:S01]  /*7dd0*/  LDC R68, c[0x0][0x268] ;  /* 0x00009a00ff447b82 */ /* 0x000f220000000800 */
[----:B------:R5:W-:Y:S01]  /*7de0*/  STL.64 [R1+0xa70], R150 ;  /* 0x000a709601007387 */ /* 0x000be20000100a00 */
[----:B------:R-:W-:-:S03]  /*7df0*/  LEA R138, P2, R127, R5, 0x1 ;  /* 0x000000057f8a7211 */ /* 0x000fc600078408ff */
[----:B------:R1:W-:Y:S01]  /*7e00*/  STL.64 [R1+0xa68], R144 ;  /* 0x000a689001007387 */ /* 0x0003e20000100a00 */
[----:B------:R-:W-:Y:S01]  /*7e10*/  IMAD R38, R38, 0x2, R11 ;  /* 0x0000000226267824 */ /* 0x000fe200078e020b */
[----:B------:R-:W-:Y:S01]  /*7e20*/  LEA.HI.X.SX32 R139, R127, R0, 0x1, P2 ;  /* 0x000000007f8b7211 */ /* 0x000fe200010f0eff */
[----:B------:R-:W4:Y:S01]  /*7e30*/  LDC R69, c[0x0][0x268] ;  /* 0x00009a00ff457b82 */ /* 0x000f220000000800 */
[----:B-----5:R-:W-:-:S07]  /*7e40*/  LEA R150, P0, R125, R5, 0x1 ;  /* 0x000000057d967211 */ /* 0x020fce00078008ff */
[----:B------:R-:W5:Y:S01]  /*7e50*/  LDC R70, c[0x0][0x268] ;  /* 0x00009a00ff467b82 */ /* 0x000f620000000800 */
[CC--:B-1----:R-:W-:Y:S02]  /*7e60*/  LEA R144, P1, R126.reuse, R5.reuse, 0x1 ;  /* 0x000000057e907211 */ /* 0x0c2fe400078208ff */
[-C--:B------:R-:W-:Y:S02]  /*7e70*/  LEA.HI.X.SX32 R151, R125, R0.reuse, 0x1, P0 ;  /* 0x000000007d977211 */ /* 0x080fe400000f0eff */
[----:B------:R-:W-:Y:S02]  /*7e80*/  LEA.HI.X.SX32 R145, R126, R0, 0x1, P1 ;  /* 0x000000007e917211 */ /* 0x000fe400008f0eff */
[----:B------:R-:W-:Y:S01]  /*7e90*/  LEA R54, R54, R38, 0x1 ;  /* 0x0000002636367211 */ /* 0x000fe200078e08ff */
[----:B------:R-:W-:Y:S01]  /*7ea0*/  STL.64 [R1+0xa60], R150 ;  /* 0x000a609601007387 */ /* 0x000fe20000100a00 */
[----:B------:R-:W-:Y:S01]  /*7eb0*/  LEA R132, P2, R121, R5, 0x1 ;  /* 0x0000000579847211 */ /* 0x000fe200078408ff */
[----:B------:R-:W1:Y:S02]  /*7ec0*/  LDC R74, c[0x0][0x268] ;  /* 0x00009a00ff4a7b82 */ /* 0x000e640000000800 */
[----:B------:R2:W-:Y:S01]  /*7ed0*/  STL.64 [R1+0xa58], R144 ;  /* 0x000a589001007387 */ /* 0x0005e20000100a00 */
[----:B------:R-:W-:-:S03]  /*7ee0*/  IMAD R19, R19, 0x2, R54 ;  /* 0x0000000213137824 */ /* 0x000fc600078e0236 */
[----:B------:R0:W-:Y:S01]  /*7ef0*/  STL.64 [R1+0xa50], R138 ;  /* 0x000a508a01007387 */ /* 0x0001e20000100a00 */
[----:B------:R-:W-:Y:S01]  /*7f00*/  LEA.HI.X.SX32 R133, R121, R0, 0x1, P2 ;  /* 0x0000000079857211 */ /* 0x000fe200010f0eff */
[----:B------:R-:W1:Y:S01]  /*7f10*/  LDC R75, c[0x0][0x268] ;  /* 0x00009a00ff4b7b82 */ /* 0x000e620000000800 */
[----:B--2---:R-:W-:-:S07]  /*7f20*/  LEA R144, P0, R119, R5, 0x1 ;  /* 0x0000000577907211 */ /* 0x004fce00078008ff */
[----:B------:R-:W2:Y:S01]  /*7f30*/  LDC R76, c[0x0][0x268] ;  /* 0x00009a00ff4c7b82 */ /* 0x000ea20000000800 */
[C---:B0-----:R-:W-:Y:S02]  /*7f40*/  LEA R138, P1, R120.reuse, R5, 0x1 ;  /* 0x00000005788a7211 */ /* 0x041fe400078208ff */
[-C--:B------:R-:W-:Y:S02]  /*7f50*/  LEA.HI.X.SX32 R145, R119, R0.reuse, 0x1, P0 ;  /* 0x0000000077917211 */ /* 0x080fe400000f0eff */
[----:B------:R-:W-:Y:S01]  /*7f60*/  LEA.HI.X.SX32 R139, R120, R0, 0x1, P1 ;  /* 0x00000000788b7211 */ /* 0x000fe200008f0eff */
[----:B------:R-:W-:Y:S02]  /*7f70*/  IMAD R37, R37, 0x2, R19 ;  /* 0x0000000225257824 */ /* 0x000fe400078e0213 */
[----:B------:R-:W0:Y:S01]  /*7f80*/  LDC R80, c[0x0][0x268] ;  /* 0x00009a00ff507b82 */ /* 0x000e220000000800 */
[----:B------:R-:W-:Y:S01]  /*7f90*/  STL.64 [R1+0xa48], R144 ;  /* 0x000a489001007387 */ /* 0x000fe20000100a00 */
[----:B------:R-:W-:-:S03]  /*7fa0*/  IMAD R53, R53, 0x2, R37 ;  /* 0x0000000235357824 */ /* 0x000fc600078e0225 */
[----:B------:R3:W-:Y:S01]  /*7fb0*/  STL.64 [R1+0xa40], R138 ;  /* 0x000a408a01007387 */ /* 0x0007e20000100a00 */
[----:B------:R-:W-:Y:S02]  /*7fc0*/  LEA R126, P2, R115, R5, 0x1 ;  /* 0x00000005737e7211 */ /* 0x000fe400078408ff */
[----:B------:R-:W0:Y:S01]  /*7fd0*/  LDC R81, c[0x0][0x268] ;  /* 0x00009a00ff517b82 */ /* 0x000e220000000800 */
[----:B------:R4:W-:Y:S01]  /*7fe0*/  STL.64 [R1+0xa38], R132 ;  /* 0x000a388401007387 */ /* 0x0009e20000100a00 */
[----:B------:R-:W-:-:S06]  /*7ff0*/  LEA R6, R6, R53, 0x1 ;  /* 0x0000003506067211 */ /* 0x000fcc00078e08ff */
[----:B------:R-:W0:Y:S01]  /*8000*/  LDC R82, c[0x0][0x268] ;  /* 0x00009a00ff527b82 */ /* 0x000e220000000800 */
[CC--:B---3--:R-:W-:Y:S02]  /*8010*/  LEA R138, P0, R113.reuse, R5.reuse, 0x1 ;  /* 0x00000005718a7211 */ /* 0x0c8fe400078008ff */
[----:B----4-:R-:W-:Y:S02]  /*8020*/  LEA R132, P1, R114, R5, 0x1 ;  /* 0x0000000572847211 */ /* 0x010fe400078208ff */
[----:B------:R-:W-:-:S03]  /*8030*/  LEA.HI.X.SX32 R139, R113, R0, 0x1, P0 ;  /* 0x00000000718b7211 */ /* 0x000fc600000f0eff */
[----:B------:R-:W3:Y:S01]  /*8040*/  LDC R86, c[0x0][0x268] ;  /* 0x00009a00ff567b82 */ /* 0x000ee20000000800 */
[-C--:B------:R-:W-:Y:S02]  /*8050*/  LEA.HI.X.SX32 R133, R114, R0.reuse, 0x1, P1 ;  /* 0x0000000072857211 */ /* 0x080fe400008f0eff */
[----:B------:R-:W-:Y:S01]  /*8060*/  LEA.HI.X.SX32 R127, R115, R0, 0x1, P2 ;  /* 0x00000000737f7211 */ /* 0x000fe200010f0eff */
[----:B------:R-:W-:Y:S01]  /*8070*/  STL.64 [R1+0xa30], R138 ;  /* 0x000a308a01007387 */ /* 0x000fe20000100a00 */
[----:B------:R-:W-:-:S03]  /*8080*/  IMAD R26, R26, 0x2, R6 ;  /* 0x000000021a1a7824 */ /* 0x000fc600078e0206 */
[----:B------:R4:W-:Y:S01]  /*8090*/  STL.64 [R1+0xa28], R132 ;  /* 0x000a288401007387 */ /* 0x0009e20000100a00 */
[C---:B------:R-:W-:Y:S01]  /*80a0*/  LEA R120, P2, R109.reuse, R5, 0x1 ;  /* 0x000000056d787211 */ /* 0x040fe200078408ff */
[----:B------:R-:W3:Y:S02]  /*80b0*/  LDC R87, c[0x0][0x268] ;  /* 0x00009a00ff577b82 */ /* 0x000ee40000000800 */
[----:B------:R5:W-:Y:S01]  /*80c0*/  STL.64 [R1+0xa20], R126 ;  /* 0x000a207e01007387 */ /* 0x000be20000100a00 */
[----:B------:R-:W-:Y:S01]  /*80d0*/  IMAD R52, R52, 0x2, R26 ;  /* 0x0000000234347824 */ /* 0x000fe200078e021a */
[----:B------:R-:W-:-:S04]  /*80e0*/  LEA.HI.X.SX32 R121, R109, R0, 0x1, P2 ;  /* 0x000000006d797211 */ /* 0x000fc800010f0eff */
[----:B------:R-:W3:Y:S01]  /*80f0*/  LDC R88, c[0x0][0x268] ;  /* 0x00009a00ff587b82 */ /* 0x000ee20000000800 */
[CC--:B----4-:R-:W-:Y:S02]  /*8100*/  LEA R132, P0, R107.reuse, R5.reuse, 0x1 ;  /* 0x000000056b847211 */ /* 0x0d0fe400078008ff */
[----:B-----5:R-:W-:Y:S02]  /*8110*/  LEA R126, P1, R108, R5, 0x1 ;  /* 0x000000056c7e7211 */ /* 0x020fe400078208ff */
[----:B------:R-:W-:-:S03]  /*8120*/  LEA.HI.X.SX32 R133, R107, R0, 0x1, P0 ;  /* 0x000000006b857211 */ /* 0x000fc600000f0eff */
[----:B------:R-:W4:Y:S01]  /*8130*/  LDC R92, c[0x0][0x268] ;  /* 0x00009a00ff5c7b82 */ /* 0x000f220000000800 */
[----:B------:R-:W-:Y:S01]  /*8140*/  LEA.HI.X.SX32 R127, R108, R0, 0x1, P1 ;  /* 0x000000006c7f7211 */ /* 0x000fe200008f0eff */
[----:B------:R-:W-:Y:S01]  /*8150*/  IMAD R14, R14, 0x2, R52 ;  /* 0x000000020e0e7824 */ /* 0x000fe200078e0234 */
[----:B------:R-:W-:Y:S01]  /*8160*/  STL.64 [R1+0xa18], R132 ;  /* 0x000a188401007387 */ /* 0x000fe20000100a00 */
[----:B------:R-:W-:-:S03]  /*8170*/  LEA R114, P2, R103, R5, 0x1 ;  /* 0x0000000567727211 */ /* 0x000fc600078408ff */
[----:B------:R5:W-:Y:S01]  /*8180*/  STL.64 [R1+0xa10], R126 ;  /* 0x000a107e01007387 */ /* 0x000be20000100a00 */
[----:B------:R-:W-:Y:S01]  /*8190*/  LEA R36, R36, R14, 0x1 ;  /* 0x0000000e24247211 */ /* 0x000fe200078e08ff */
[----:B------:R-:W4:Y:S02]  /*81a0*/  LDC R93, c[0x0][0x268] ;  /* 0x00009a00ff5d7b82 */ /* 0x000f240000000800 */
[----:B------:R1:W-:Y:S01]  /*81b0*/  STL.64 [R1+0xa08], R120 ;  /* 0x000a087801007387 */ /* 0x0003e20000100a00 */
[----:B------:R-:W-:Y:S01]  /*81c0*/  LEA.HI.X.SX32 R115, R103, R0, 0x1, P2 ;  /* 0x0000000067737211 */ /* 0x000fe200010f0eff */
[----:B------:R-:W-:-:S04]  /*81d0*/  IMAD R51, R51, 0x2, R36 ;  /* 0x0000000233337824 */ /* 0x000fc800078e0224 */
[----:B------:R-:W4:Y:S01]  /*81e0*/  LDC R94, c[0x0][0x268] ;  /* 0x00009a00ff5e7b82 */ /* 0x000f220000000800 */
[CC--:B-----5:R-:W-:Y:S02]  /*81f0*/  LEA R126, P0, R101.reuse, R5.reuse, 0x1 ;  /* 0x00000005657e7211 */ /* 0x0e0fe400078008ff */
[----:B-1----:R-:W-:Y:S02]  /*8200*/  LEA R120, P1, R102, R5, 0x1 ;  /* 0x0000000566787211 */ /* 0x002fe400078208ff */
[----:B------:R-:W-:-:S03]  /*8210*/  LEA.HI.X.SX32 R127, R101, R0, 0x1, P0 ;  /* 0x00000000657f7211 */ /* 0x000fc600000f0eff */
[----:B------:R-:W1:Y:S01]  /*8220*/  LDC R98, c[0x0][0x268] ;  /* 0x00009a00ff627b82 */ /* 0x000e620000000800 */
[----:B------:R-:W-:Y:S01]  /*8230*/  LEA.HI.X.SX32 R121, R102, R0, 0x1, P1 ;  /* 0x0000000066797211 */ /* 0x000fe200008f0eff */
[----:B------:R-:W-:Y:S01]  /*8240*/  IMAD R25, R25, 0x2, R51 ;  /* 0x0000000219197824 */ /* 0x000fe200078e0233 */
[----:B------:R-:W-:Y:S01]  /*8250*/  STL.64 [R1+0xa00], R126 ;  /* 0x000a007e01007387 */ /* 0x000fe20000100a00 */
[----:B------:R-:W-:-:S03]  /*8260*/  LEA R108, P2, R97, R5, 0x1 ;  /* 0x00000005616c7211 */ /* 0x000fc600078408ff */
[----:B------:R5:W-:Y:S01]  /*8270*/  STL.64 [R1+0x9f8], R120 ;  /* 0x0009f87801007387 */ /* 0x000be20000100a00 */
[----:B------:R-:W-:Y:S01]  /*8280*/  IMAD R35, R35, 0x2, R25 ;  /* 0x0000000223237824 */ /* 0x000fe200078e0219 */
[----:B------:R-:W1:Y:S02]  /*8290*/  LDC R99, c[0x0][0x268] ;  /* 0x00009a00ff637b82 */ /* 0x000e640000000800 */
[----:B------:R2:W-:Y:S01]  /*82a0*/  STL.64 [R1+0x9f0], R114 ;  /* 0x0009f07201007387 */ /* 0x0005e20000100a00 */
[----:B------:R-:W-:-:S05]  /*82b0*/  LEA.HI.X.SX32 R109, R97, R0, 0x1, P2 ;  /* 0x00000000616d7211 */ /* 0x000fca00010f0eff */
[----:B------:R-:W1:Y:S01]  /*82c0*/  LDC R100, c[0x0][0x268] ;  /* 0x00009a00ff647b82 */ /* 0x000e620000000800 */
[CC--:B-----5:R-:W-:Y:S02]  /*82d0*/  LEA R120, P0, R95.reuse, R5.reuse, 0x1 ;  /* 0x000000055f787211 */ /* 0x0e0fe400078008ff */
[----:B--2---:R-:W-:Y:S02]  /*82e0*/  LEA R114, P1, R96, R5, 0x1 ;  /* 0x0000000560727211 */ /* 0x004fe400078208ff */
[----:B------:R-:W-:-:S03]  /*82f0*/  LEA.HI.X.SX32 R121, R95, R0, 0x1, P0 ;  /* 0x000000005f797211 */ /* 0x000fc600000f0eff */
[----:B------:R-:W2:Y:S01]  /*8300*/  LDC R104, c[0x0][0x268] ;  /* 0x00009a00ff687b82 */ /* 0x000ea20000000800 */
[----:B------:R-:W-:Y:S02]  /*8310*/  LEA.HI.X.SX32 R115, R96, R0, 0x1, P1 ;  /* 0x0000000060737211 */ /* 0x000fe400008f0eff */
[----:B------:R-:W-:Y:S01]  /*8320*/  LEA R50, R50, R35, 0x1 ;  /* 0x0000002332327211 */ /* 0x000fe200078e08ff */
[----:B------:R-:W-:Y:S01]  /*8330*/  STL.64 [R1+0x9e8], R120 ;  /* 0x0009e87801007387 */ /* 0x000fe20000100a00 */
[----:B------:R-:W-:-:S03]  /*8340*/  LEA R102, P2, R91, R5, 0x1 ;  /* 0x000000055b667211 */ /* 0x000fc600078408ff */
[----:B------:R5:W-:Y:S01]  /*8350*/  STL.64 [R1+0x9e0], R114 ;  /* 0x0009e07201007387 */ /* 0x000be20000100a00 */
[----:B------:R-:W-:Y:S01]  /*8360*/  IMAD R7, R7, 0x2, R50 ;  /* 0x0000000207077824 */ /* 0x000fe200078e0232 */
[----:B------:R-:W2:Y:S02]  /*8370*/  LDC R105, c[0x0][0x268] ;  /* 0x00009a00ff697b82 */ /* 0x000ea40000000800 */
[----:B------:R0:W-:Y:S01]  /*8380*/  STL.64 [R1+0x9d8], R108 ;  /* 0x0009d86c01007387 */ /* 0x0001e20000100a00 */
[----:B------:R-:W-:Y:S01]  /*8390*/  IMAD R18, R18, 0x2, R7 ;  /* 0x0000000212127824 */ /* 0x000fe200078e0207 */
[----:B------:R-:W-:-:S04]  /*83a0*/  LEA.HI.X.SX32 R103, R91, R0, 0x1, P2 ;  /* 0x000000005b677211 */ /* 0x000fc800010f0eff */
[----:B------:R-:W2:Y:S01]  /*83b0*/  LDC R106, c[0x0][0x268] ;  /* 0x00009a00ff6a7b82 */ /* 0x000ea20000000800 */
[CC--:B-----5:R-:W-:Y:S02]  /*83c0*/  LEA R114, P0, R89.reuse, R5.reuse, 0x1 ;  /* 0x0000000559727211 */ /* 0x0e0fe400078008ff */
[----:B0-----:R-:W-:Y:S02]  /*83d0*/  LEA R108, P1, R90, R5, 0x1 ;  /* 0x000000055a6c7211 */ /* 0x001fe400078208ff */
[----:B------:R-:W-:-:S03]  /*83e0*/  LEA.HI.X.SX32 R115, R89, R0, 0x1, P0 ;  /* 0x0000000059737211 */ /* 0x000fc600000f0eff */
[----:B------:R-:W0:Y:S01]  /*83f0*/  LDC R110, c[0x0][0x268] ;  /* 0x00009a00ff6e7b82 */ /* 0x000e220000000800 */
[----:B------:R-:W-:Y:S01]  /*8400*/  LEA.HI.X.SX32 R109, R90, R0, 0x1, P1 ;  /* 0x000000005a6d7211 */ /* 0x000fe200008f0eff */
[----:B------:R-:W-:Y:S01]  /*8410*/  IMAD R49, R49, 0x2, R18 ;  /* 0x0000000231317824 */ /* 0x000fe200078e0212 */
[----:B------:R-:W-:Y:S01]  /*8420*/  STL.64 [R1+0x9d0], R114 ;  /* 0x0009d07201007387 */ /* 0x000fe20000100a00 */
[----:B------:R-:W-:-:S03]  /*8430*/  LEA R96, P2, R85, R5, 0x1 ;  /* 0x0000000555607211 */ /* 0x000fc600078408ff */
[----:B------:R5:W-:Y:S01]  /*8440*/  STL.64 [R1+0x9c8], R108 ;  /* 0x0009c86c01007387 */ /* 0x000be20000100a00 */
[----:B------:R-:W0:Y:S03]  /*8450*/  LDC R111, c[0x0][0x268] ;  /* 0x00009a00ff6f7b82 */ /* 0x000e260000000800 */
[----:B------:R3:W-:Y:S01]  /*8460*/  STL.64 [R1+0x9c0], R102 ;  /* 0x0009c06601007387 */ /* 0x0007e20000100a00 */
[----:B------:R-:W-:-:S04]  /*8470*/  LEA R13, R13, R49, 0x1 ;  /* 0x000000310d0d7211 */ /* 0x000fc800078e08ff */
[----:B------:R-:W0:Y:S01]  /*8480*/  LDC R112, c[0x0][0x268] ;  /* 0x00009a00ff707b82 */ /* 0x000e220000000800 */
[-C--:B-----5:R-:W-:Y:S02]  /*8490*/  LEA R108, P0, R83, R5.reuse, 0x1 ;  /* 0x00000005536c7211 */ /* 0x0a0fe400078008ff */
[----:B---3--:R-:W-:-:S05]  /*84a0*/  LEA R102, P1, R84, R5, 0x1 ;  /* 0x0000000554667211 */ /* 0x008fca00078208ff */
[----:B------:R-:W3:Y:S01]  /*84b0*/  LDC R116, c[0x0][0x268] ;  /* 0x00009a00ff747b82 */ /* 0x000ee20000000800 */
[-C--:B------:R-:W-:Y:S02]  /*84c0*/  LEA.HI.X.SX32 R109, R83, R0.reuse, 0x1, P0 ;  /* 0x00000000536d7211 */ /* 0x080fe400000f0eff */
[-C--:B------:R-:W-:Y:S02]  /*84d0*/  LEA.HI.X.SX32 R103, R84, R0.reuse, 0x1, P1 ;  /* 0x0000000054677211 */ /* 0x080fe400008f0eff */
[----:B------:R-:W-:Y:S01]  /*84e0*/  LEA.HI.X.SX32 R97, R85, R0, 0x1, P2 ;  /* 0x0000000055617211 */ /* 0x000fe200010f0eff */
[----:B------:R-:W-:Y:S01]  /*84f0*/  IMAD R34, R34, 0x2, R13 ;  /* 0x0000000222227824 */ /* 0x000fe200078e020d */
[----:B------:R-:W-:Y:S01]  /*8500*/  STL.64 [R1+0x9b8], R108 ;  /* 0x0009b86c01007387 */ /* 0x000fe20000100a00 */
[----:B------:R-:W-:Y:S01]  /*8510*/  LEA R90, P2, R79, R5, 0x1 ;  /* 0x000000054f5a7211 */ /* 0x000fe200078408ff */
[----:B------:R-:W5:Y:S02]  /*8520*/  LDC R117, c[0x0][0x268] ;  /* 0x00009a00ff757b82 */ /* 0x000f640000000800 */
[----:B------:R4:W-:Y:S01]  /*8530*/  STL.64 [R1+0x9b0], R102 ;  /* 0x0009b06601007387 */ /* 0x0009e20000100a00 */
[----:B------:R-:W-:-:S03]  /*8540*/  IMAD R48, R48, 0x2, R34 ;  /* 0x0000000230307824 */ /* 0x000fc600078e0222 */
[----:B------:R1:W-:Y:S01]  /*8550*/  STL.64 [R1+0x9a8], R96 ;  /* 0x0009a86001007387 */ /* 0x0003e20000100a00 */
[----:B------:R-:W-:Y:S01]  /*8560*/  IMAD R24, R24, 0x2, R48 ;  /* 0x0000000218187824 */ /* 0x000fe200078e0230 */
[----:B------:R-:W-:Y:S01]  /*8570*/  LEA.HI.X.SX32 R91, R79, R0, 0x1, P2 ;  /* 0x000000004f5b7211 */ /* 0x000fe200010f0eff */
[----:B------:R-:W5:Y:S01]  /*8580*/  LDC R118, c[0x0][0x268] ;  /* 0x00009a00ff767b82 */ /* 0x000f620000000800 */
[----:B----4-:R-:W-:-:S07]  /*8590*/  LEA R102, P0, R77, R5, 0x1 ;  /* 0x000000054d667211 */ /* 0x010fce00078008ff */
[----:B------:R-:W4:Y:S01]  /*85a0*/  LDC R122, c[0x0][0x268] ;  /* 0x00009a00ff7a7b82 */ /* 0x000f220000000800 */
[C---:B-1----:R-:W-:Y:S02]  /*85b0*/  LEA R96, P1, R78.reuse, R5, 0x1 ;  /* 0x000000054e607211 */ /* 0x042fe400078208ff */
[-C--:B------:R-:W-:Y:S02]  /*85c0*/  LEA.HI.X.SX32 R103, R77, R0.reuse, 0x1, P0 ;  /* 0x000000004d677211 */ /* 0x080fe400000f0eff */
[----:B------:R-:W-:-:S03]  /*85d0*/  LEA.HI.X.SX32 R97, R78, R0, 0x1, P1 ;  /* 0x000000004e617211 */ /* 0x000fc600008f0eff */
[----:B------:R-:W-:Y:S01]  /*85e0*/  STL.64 [R1+0x9a0], R102 ;  /* 0x0009a06601007387 */ /* 0x000fe20000100a00 */
[----:B------:R-:W-:Y:S01]  /*85f0*/  LEA R33, R33, R24, 0x1 ;  /* 0x0000001821217211 */ /* 0x000fe200078e08ff */
[----:B------:R-:W1:Y:S02]  /*8600*/  LDC R123, c[0x0][0x268] ;  /* 0x00009a00ff7b7b82 */ /* 0x000e640000000800 */
[----:B------:R2:W-:Y:S01]  /*8610*/  STL.64 [R1+0x998], R96 ;  /* 0x0009986001007387 */ /* 0x0005e20000100a00 */
[----:B------:R-:W-:-:S03]  /*8620*/  LEA R84, P2, R73, R5, 0x1 ;  /* 0x0000000549547211 */ /* 0x000fc600078408ff */
[----:B------:R0:W-:Y:S01]  /*8630*/  STL.64 [R1+0x990], R90 ;  /* 0x0009905a01007387 */ /* 0x0001e20000100a00 */
[----:B------:R-:W-:Y:S01]  /*8640*/  IMAD R47, R47, 0x2, R33 ;  /* 0x000000022f2f7824 */ /* 0x000fe200078e0221 */
[----:B------:R-:W-:Y:S01]  /*8650*/  LEA.HI.X.SX32 R85, R73, R0, 0x1, P2 ;  /* 0x0000000049557211 */ /* 0x000fe200010f0eff */
[----:B------:R-:W1:Y:S01]  /*8660*/  LDC R124, c[0x0][0x268] ;  /* 0x00009a00ff7c7b82 */ /* 0x000e620000000800 */
[----:B--2---:R-:W-:-:S07]  /*8670*/  LEA R96, P0, R71, R5, 0x1 ;  /* 0x0000000547607211 */ /* 0x004fce00078008ff */
[----:B------:R-:W2:Y:S01]  /*8680*/  LDC R128, c[0x0][0x268] ;  /* 0x00009a00ff807b82 */ /* 0x000ea20000000800 */
[CC--:B0-----:R-:W-:Y:S02]  /*8690*/  LEA R90, P1, R72.reuse, R5.reuse, 0x1 ;  /* 0x00000005485a7211 */ /* 0x0c1fe400078208ff */
[-C--:B------:R-:W-:Y:S02]  /*86a0*/  LEA.HI.X.SX32 R97, R71, R0.reuse, 0x1, P0 ;  /* 0x0000000047617211 */ /* 0x080fe400000f0eff */
[----:B------:R-:W-:Y:S01]  /*86b0*/  LEA.HI.X.SX32 R91, R72, R0, 0x1, P1 ;  /* 0x00000000485b7211 */ /* 0x000fe200008f0eff */
[----:B------:R-:W-:Y:S02]  /*86c0*/  IMAD R17, R17, 0x2, R47 ;  /* 0x0000000211117824 */ /* 0x000fe400078e022f */
[----:B------:R-:W-:Y:S01]  /*86d0*/  STL.64 [R1+0x988], R96 ;  /* 0x0009886001007387 */ /* 0x000fe20000100a00 */
[----:B------:R-:W-:Y:S01]  /*86e0*/  LEA R78, P2, R67, R5, 0x1 ;  /* 0x00000005434e7211 */ /* 0x000fe200078408ff */
[----:B------:R-:W0:Y:S02]  /*86f0*/  LDC R129, c[0x0][0x268] ;  /* 0x00009a00ff817b82 */ /* 0x000e240000000800 */
[----:B------:R3:W-:Y:S01]  /*8700*/  STL.64 [R1+0x980], R90 ;  /* 0x0009805a01007387 */ /* 0x0007e20000100a00 */
[----:B------:R-:W-:-:S03]  /*8710*/  IMAD R23, R23, 0x2, R17 ;  /* 0x0000000217177824 */ /* 0x000fc600078e0211 */
[----:B------:R5:W-:Y:S01]  /*8720*/  STL.64 [R1+0x978], R84 ;  /* 0x0009785401007387 */ /* 0x000be20000100a00 */
[----:B------:R-:W-:Y:S01]  /*8730*/  LEA.HI.X.SX32 R79, R67, R0, 0x1, P2 ;  /* 0x00000000434f7211 */ /* 0x000fe200010f0eff */
[----:B------:R-:W0:Y:S01]  /*8740*/  LDC R130, c[0x0][0x268] ;  /* 0x00009a00ff827b82 */ /* 0x000e220000000800 */
[----:B---3--:R-:W-:-:S07]  /*8750*/  LEA R90, P0, R65, R5, 0x1 ;  /* 0x00000005415a7211 */ /* 0x008fce00078008ff */
[----:B------:R-:W3:Y:S01]  /*8760*/  LDC R134, c[0x0][0x268] ;  /* 0x00009a00ff867b82 */ /* 0x000ee20000000800 */
[C---:B-----5:R-:W-:Y:S02]  /*8770*/  LEA R84, P1, R66.reuse, R5, 0x1 ;  /* 0x0000000542547211 */ /* 0x060fe400078208ff */
[-C--:B------:R-:W-:Y:S02]  /*8780*/  LEA.HI.X.SX32 R91, R65, R0.reuse, 0x1, P0 ;  /* 0x00000000415b7211 */ /* 0x080fe400000f0eff */
[----:B------:R-:W-:Y:S02]  /*8790*/  LEA.HI.X.SX32 R85, R66, R0, 0x1, P1 ;  /* 0x0000000042557211 */ /* 0x000fe400008f0eff */
[----:B------:R-:W-:Y:S01]  /*87a0*/  LEA R46, R46, R23, 0x1 ;  /* 0x000000172e2e7211 */ /* 0x000fe200078e08ff */
        /* <DEDUP_REMOVED lines=11> */
[CC--:B-1----:R-:W-:Y:S02]  /*8860*/  LEA R78, P1, R44.reuse, R5.reuse, 0x1 ;  /* 0x000000052c4e7211 */ /* 0x0c2fe400078208ff */
[-C--:B------:R-:W-:Y:S02]  /*8870*/  LEA.HI.X.SX32 R85, R3, R0.reuse, 0x1, P0 ;  /* 0x0000000003557211 */ /* 0x080fe400000f0eff */
[----:B------:R-:W-:Y:S01]  /*8880*/  LEA.HI.X.SX32 R79, R44, R0, 0x1, P1 ;  /* 0x000000002c4f7211 */ /* 0x000fe200008f0eff */
[----:B------:R-:W-:Y:S02]  /*8890*/  IMAD R45, R45, 0x2, R32 ;  /* 0x000000022d2d7824 */ /* 0x000fe400078e0220 */
[----:B------:R-:W-:Y:S01]  /*88a0*/  STL.64 [R1+0x958], R84 ;  /* 0x0009585401007387 */ /* 0x000fe20000100a00 */
[----:B------:R-:W-:Y:S01]  /*88b0*/  LEA R66, P2, R62, R5, 0x1 ;  /* 0x000000053e427211 */ /* 0x000fe200078408ff */
[----:B------:R-:W1:Y:S02]  /*88c0*/  LDC R141, c[0x0][0x268] ;  /* 0x00009a00ff8d7b82 */ /* 0x000e640000000800 */
[----:B------:R2:W-:Y:S01]  /*88d0*/  STL.64 [R1+0x950], R78 ;  /* 0x0009504e01007387 */ /* 0x0005e20000100a00 */
[----:B------:R-:W-:-:S03]  /*88e0*/  LEA R8, R8, R45, 0x1 ;  /* 0x0000002d08087211 */ /* 0x000fc600078e08ff */
        /* <DEDUP_REMOVED lines=13> */
[C---:B------:R-:W-:Y:S02]  /*89c0*/  LEA R64, P2, R61.reuse, R5, 0x1 ;  /* 0x000000053d407211 */ /* 0x040fe400078408ff */
[----:B------:R-:W0:Y:S01]  /*89d0*/  LDC R148, c[0x0][0x268] ;  /* 0x00009a00ff947b82 */ /* 0x000e220000000800 */
[----:B------:R5:W-:Y:S01]  /*89e0*/  STL.64 [R1+0x930], R66 ;  /* 0x0009304201007387 */ /* 0x000be20000100a00 */
[----:B------:R-:W-:-:S06]  /*89f0*/  LEA.HI.X.SX32 R65, R61, R0, 0x1, P2 ;  /* 0x000000003d417211 */ /* 0x000fcc00010f0eff */
[----:B------:R-:W0:Y:S01]  /*8a00*/  LDC R152, c[0x0][0x268] ;  /* 0x00009a00ff987b82 */ /* 0x000e220000000800 */
[-C--:B---3--:R-:W-:Y:S02]  /*8a10*/  LEA R72, P0, R16, R5.reuse, 0x1 ;  /* 0x0000000510487211 */ /* 0x088fe400078008ff */
[----:B-----5:R-:W-:Y:S02]  /*8a20*/  LEA R66, P1, R30, R5, 0x1 ;  /* 0x000000051e427211 */ /* 0x020fe400078208ff */
[----:B------:R-:W-:-:S03]  /*8a30*/  LEA.HI.X.SX32 R73, R16, R0, 0x1, P0 ;  /* 0x0000000010497211 */ /* 0x000fc600000f0eff */
[----:B------:R-:W3:Y:S01]  /*8a40*/  LDC R153, c[0x0][0x268] ;  /* 0x00009a00ff997b82 */ /* 0x000ee20000000800 */
[----:B------:R-:W-:Y:S01]  /*8a50*/  LEA.HI.X.SX32 R67, R30, R0, 0x1, P1 ;  /* 0x000000001e437211 */ /* 0x000fe200008f0eff */
[----:B------:R-:W-:Y:S01]  /*8a60*/  STL.64 [R1+0x928], R72 ;  /* 0x0009284801007387 */ /* 0x000fe20000100a00 */
[----:B------:R-:W-:-:S03]  /*8a70*/  LEA R62, P2, R60, R5, 0x1 ;  /* 0x000000053c3e7211 */ /* 0x000fc600078408ff */
[----:B------:R5:W-:Y:S02]  /*8a80*/  STL.64 [R1+0x920], R66 ;  /* 0x0009204201007387 */ /* 0x000be40000100a00 */
[----:B------:R-:W3:Y:S02]  /*8a90*/  LDC R154, c[0x0][0x268] ;  /* 0x00009a00ff9a7b82 */ /* 0x000ee40000000800 */
[----:B------:R4:W-:Y:S01]  /*8aa0*/  STL.64 [R1+0x918], R64 ;  /* 0x0009184001007387 */ /* 0x0009e20000100a00 */
[----:B------:R-:W-:-:S05]  /*8ab0*/  LEA.HI.X.SX32 R63, R60, R0, 0x1, P2 ;  /* 0x000000003c3f7211 */ /* 0x000fca00010f0eff */
[----:B------:R-:W3:Y:S01]  /*8ac0*/  LDC R158, c[0x0][0x268] ;  /* 0x00009a00ff9e7b82 */ /* 0x000ee20000000800 */
[-C--:B-----5:R-:W-:Y:S02]  /*8ad0*/  LEA R66, P0, R21, R5.reuse, 0x1 ;  /* 0x0000000515427211 */ /* 0x0a0fe400078008ff */
[----:B----4-:R-:W-:-:S05]  /*8ae0*/  LEA R64, P1, R42, R5, 0x1 ;  /* 0x000000052a407211 */ /* 0x010fca00078208ff */
[----:B------:R-:W4:Y:S01]  /*8af0*/  LDC R159, c[0x0][0x268] ;  /* 0x00009a00ff9f7b82 */ /* 0x000f220000000800 */
[-C--:B------:R-:W-:Y:S02]  /*8b00*/  LEA.HI.X.SX32 R67, R21, R0.reuse, 0x1, P0 ;  /* 0x0000000015437211 */ /* 0x080fe400000f0eff */
[----:B------:R-:W-:-:S03]  /*8b10*/  LEA.HI.X.SX32 R65, R42, R0, 0x1, P1 ;  /* 0x000000002a417211 */ /* 0x000fc600008f0eff */
[----:B------:R5:W-:Y:S02]  /*8b20*/  STL.64 [R1+0x910], R66 ;  /* 0x0009104201007387 */ /* 0x000be40000100a00 */
[----:B------:R-:W4:Y:S02]  /*8b30*/  LDC R160, c[0x0][0x268] ;  /* 0x00009a00ffa07b82 */ /* 0x000f240000000800 */
[----:B------:R1:W-:Y:S04]  /*8b40*/  STL.64 [R1+0x908], R64 ;  /* 0x0009084001007387 */ /* 0x0003e80000100a00 */
[----:B------:R2:W-:Y:S02]  /*8b50*/  STL.64 [R1+0x900], R62 ;  /* 0x0009003e01007387 */ /* 0x0005e40000100a00 */
[----:B------:R-:W4:Y:S01]  /*8b60*/  LDC R164, c[0x0][0x268] ;  /* 0x00009a00ffa47b82 */ /* 0x000f220000000800 */
[----:B-----5:R-:W-:-:S02]  /*8b70*/  LEA R66, P0, R29, R5, 0x1 ;  /* 0x000000051d427211 */ /* 0x020fc400078008ff */
[----:B-1----:R-:W-:Y:S02]  /*8b80*/  LEA R64, P1, R41, R5, 0x1 ;  /* 0x0000000529407211 */ /* 0x002fe400078208ff */
[----:B------:R-:W-:-:S03]  /*8b90*/  LEA.HI.X.SX32 R67, R29, R0, 0x1, P0 ;  /* 0x000000001d437211 */ /* 0x000fc600000f0eff */
[----:B------:R-:W1:Y:S01]  /*8ba0*/  LDC R165, c[0x0][0x268] ;  /* 0x00009a00ffa57b82 */ /* 0x000e620000000800 */
[-C--:B--2---:R-:W-:Y:S02]  /*8bb0*/  LEA R62, P2, R59, R5.reuse, 0x1 ;  /* 0x000000053b3e7211 */ /* 0x084fe400078408ff */
[-C--:B------:R-:W-:Y:S02]  /*8bc0*/  LEA.HI.X.SX32 R65, R41, R0.reuse, 0x1, P1 ;  /* 0x0000000029417211 */ /* 0x080fe400008f0eff */
[-C--:B------:R-:W-:Y:S01]  /*8bd0*/  LEA.HI.X.SX32 R63, R59, R0.reuse, 0x1, P2 ;  /* 0x000000003b3f7211 */ /* 0x080fe200010f0eff */
[----:B------:R-:W-:Y:S01]  /*8be0*/  STL.64 [R1+0x8f8], R66 ;  /* 0x0008f84201007387 */ /* 0x000fe20000100a00 */
[CC--:B------:R-:W-:Y:S01]  /*8bf0*/  LEA R60, P2, R58.reuse, R5.reuse, 0x1 ;  /* 0x000000053a3c7211 */ /* 0x0c0fe200078408ff */
[----:B------:R-:W2:Y:S02]  /*8c00*/  LDC R166, c[0x0][0x268] ;  /* 0x00009a00ffa67b82 */ /* 0x000ea40000000800 */
[----:B------:R5:W-:Y:S04]  /*8c10*/  STL.64 [R1+0x8f0], R64 ;  /* 0x0008f04001007387 */ /* 0x000be80000100a00 */
[----:B------:R0:W-:Y:S01]  /*8c20*/  STL.64 [R1+0x8e8], R62 ;  /* 0x0008e83e01007387 */ /* 0x0001e20000100a00 */
[----:B------:R-:W-:Y:S01]  /*8c30*/  LEA.HI.X.SX32 R61, R58, R0, 0x1, P2 ;  /* 0x000000003a3d7211 */ /* 0x000fe200010f0eff */
[----:B------:R-:W2:Y:S01]  /*8c40*/  LDC R170, c[0x0][0x268] ;  /* 0x00009a00ffaa7b82 */ /* 0x000ea20000000800 */
[----:B-----5:R-:W-:-:S07]  /*8c50*/  LEA R64, P0, R12, R5, 0x1 ;  /* 0x000000050c407211 */ /* 0x020fce00078008ff */
[----:B------:R-:W5:Y:S01]  /*8c60*/  LDC R171, c[0x0][0x268] ;  /* 0x00009a00ffab7b82 */ /* 0x000f620000000800 */
[C---:B0-----:R-:W-:Y:S02]  /*8c70*/  LEA R62, P1, R15.reuse, R5, 0x1 ;  /* 0x000000050f3e7211 */ /* 0x041fe400078208ff */
[-C--:B------:R-:W-:Y:S02]  /*8c80*/  LEA.HI.X.SX32 R65, R12, R0.reuse, 0x1, P0 ;  /* 0x000000000c417211 */ /* 0x080fe400000f0eff */
[----:B------:R-:W-:-:S03]  /*8c90*/  LEA.HI.X.SX32 R63, R15, R0, 0x1, P1 ;  /* 0x000000000f3f7211 */ /* 0x000fc600008f0eff */
[----:B------:R-:W0:Y:S01]  /*8ca0*/  LDC R172, c[0x0][0x268] ;  /* 0x00009a00ffac7b82 */ /* 0x000e220000000800 */
[----:B------:R3:W-:Y:S04]  /*8cb0*/  STL.64 [R1+0x8e0], R64 ;  /* 0x0008e04001007387 */ /* 0x0007e80000100a00 */
[----:B------:R4:W-:Y:S03]  /*8cc0*/  STL.64 [R1+0x8d8], R62 ;  /* 0x0008d83e01007387 */ /* 0x0009e60000100a00 */
[----:B------:R-:W0:Y:S01]  /*8cd0*/  LDC R176, c[0x0][0x268] ;  /* 0x00009a00ffb07b82 */ /* 0x000e220000000800 */
[----:B------:R1:W-:Y:S01]  /*8ce0*/  STL.64 [R1+0x8d0], R60 ;  /* 0x0008d03c01007387 */ /* 0x0003e20000100a00 */
[----:B---3--:R-:W-:-:S06]  /*8cf0*/  LEA R64, P0, R4, R5, 0x1 ;  /* 0x0000000504407211 */ /* 0x008fcc00078008ff */
[----:B------:R-:W3:Y:S01]  /*8d00*/  LDC R177, c[0x0][0x268] ;  /* 0x00009a00ffb17b82 */ /* 0x000ee20000000800 */
[-C--:B----4-:R-:W-:Y:S02]  /*8d10*/  LEA R62, P1, R40, R5.reuse, 0x1 ;  /* 0x00000005283e7211 */ /* 0x090fe400078208ff */
[-C--:B------:R-:W-:Y:S02]  /*8d20*/  LEA.HI.X.SX32 R65, R4, R0.reuse, 0x1, P0 ;  /* 0x0000000004417211 */ /* 0x080fe400000f0eff */
[CC--:B-1----:R-:W-:Y:S02]  /*8d30*/  LEA R60, P2, R57.reuse, R5.reuse, 0x1 ;  /* 0x00000005393c7211 */ /* 0x0c2fe400078408ff */
[-C--:B------:R-:W-:Y:S01]  /*8d40*/  LEA.HI.X.SX32 R63, R40, R0.reuse, 0x1, P1 ;  /* 0x00000000283f7211 */ /* 0x080fe200008f0eff */
[----:B------:R-:W1:Y:S01]  /*8d50*/  LDC R178, c[0x0][0x268] ;  /* 0x00009a00ffb27b82 */ /* 0x000e620000000800 */
[----:B------:R-:W-:Y:S01]  /*8d60*/  LEA.HI.X.SX32 R61, R57, R0, 0x1, P2 ;  /* 0x00000000393d7211 */ /* 0x000fe200010f0eff */
[----:B------:R-:W-:Y:S01]  /*8d70*/  STL.64 [R1+0x8c8], R64 ;  /* 0x0008c84001007387 */ /* 0x000fe20000100a00 */
[----:B------:R-:W-:-:S03]  /*8d80*/  LEA R58, P2, R56, R5, 0x1 ;  /* 0x00000005383a7211 */ /* 0x000fc600078408ff */
[----:B------:R4:W-:Y:S02]  /*8d90*/  STL.64 [R1+0x8c0], R62 ;  /* 0x0008c03e01007387 */ /* 0x0009e40000100a00 */
[----:B------:R-:W1:Y:S02]  /*8da0*/  LDC R182, c[0x0][0x268] ;  /* 0x00009a00ffb67b82 */ /* 0x000e640000000800 */
[----:B------:R2:W-:Y:S01]  /*8db0*/  STL.64 [R1+0x8b8], R60 ;  /* 0x0008b83c01007387 */ /* 0x0005e20000100a00 */
[----:B------:R-:W-:-:S05]  /*8dc0*/  LEA.HI.X.SX32 R59, R56, R0, 0x1, P2 ;  /* 0x00000000383b7211 */ /* 0x000fca00010f0eff */
[----:B------:R-:W1:Y:S01]  /*8dd0*/  LDC R183, c[0x0][0x268] ;  /* 0x00009a00ffb77b82 */ /* 0x000e620000000800 */
[CC--:B----4-:R-:W-:Y:S02]  /*8de0*/  LEA R62, P0, R28.reuse, R5.reuse, 0x1 ;  /* 0x000000051c3e7211 */ /* 0x0d0fe400078008ff */
[----:B--2---:R-:W-:Y:S02]  /*8df0*/  LEA R60, P1, R39, R5, 0x1 ;  /* 0x00000005273c7211 */ /* 0x004fe400078208ff */
[----:B------:R-:W-:-:S03]  /*8e00*/  LEA.HI.X.SX32 R63, R28, R0, 0x1, P0 ;  /* 0x000000001c3f7211 */ /* 0x000fc600000f0eff */
[----:B------:R-:W2:Y:S01]  /*8e10*/  LDC R184, c[0x0][0x268] ;  /* 0x00009a00ffb87b82 */ /* 0x000ea20000000800 */
[----:B------:R-:W-:Y:S01]  /*8e20*/  LEA.HI.X.SX32 R61, R39, R0, 0x1, P1 ;  /* 0x00000000273d7211 */ /* 0x000fe200008f0eff */
[----:B------:R-:W-:Y:S01]  /*8e30*/  IMAD R3, R68, 0x2, R44 ;  /* 0x0000000244037824 */ /* 0x000fe200078e022c */
[----:B------:R4:W-:Y:S04]  /*8e40*/  STL.64 [R1+0x8b0], R62 ;  /* 0x0008b03e01007387 */ /* 0x0009e80000100a00 */
[----:B------:R5:W-:Y:S01]  /*8e50*/  STL.64 [R1+0x8a8], R60 ;  /* 0x0008a83c01007387 */ /* 0x000be20000100a00 */
[----:B------:R-:W-:Y:S01]  /*8e60*/  LEA R22, R69, R3, 0x1 ;  /* 0x0000000345167211 */ /* 0x000fe200078e08ff */
[----:B------:R-:W2:Y:S02]  /*8e70*/  LDC R188, c[0x0][0x268] ;  /* 0x00009a00ffbc7b82 */ /* 0x000ea40000000800 */
[----:B------:R0:W-:Y:S01]  /*8e80*/  STL.64 [R1+0x8a0], R58 ;  /* 0x0008a03a01007387 */ /* 0x0001e20000100a00 */
[----:B----4-:R-:W-:-:S05]  /*8e90*/  LEA R62, P0, R20, R5, 0x1 ;  /* 0x00000005143e7211 */ /* 0x010fca00078008ff */
[----:B------:R-:W4:Y:S01]  /*8ea0*/  LDC R189, c[0x0][0x268] ;  /* 0x00009a00ffbd7b82 */ /* 0x000f220000000800 */
[-C--:B-----5:R-:W-:Y:S02]  /*8eb0*/  LEA R60, P1, R27, R5.reuse, 0x1 ;  /* 0x000000051b3c7211 */ /* 0x0a0fe400078208ff */
[-C--:B------:R-:W-:Y:S02]  /*8ec0*/  LEA.HI.X.SX32 R63, R20, R0.reuse, 0x1, P0 ;  /* 0x00000000143f7211 */ /* 0x080fe400000f0eff */
[-C--:B0-----:R-:W-:Y:S02]  /*8ed0*/  LEA R58, P2, R55, R5.reuse, 0x1 ;  /* 0x00000005373a7211 */ /* 0x081fe400078408ff */
[-C--:B------:R-:W-:Y:S01]  /*8ee0*/  LEA.HI.X.SX32 R61, R27, R0.reuse, 0x1, P1 ;  /* 0x000000001b3d7211 */ /* 0x080fe200008f0eff */
[----:B------:R-:W0:Y:S01]  /*8ef0*/  LDC R190, c[0x0][0x268] ;  /* 0x00009a00ffbe7b82 */ /* 0x000e220000000800 */
[----:B------:R-:W-:Y:S01]  /*8f00*/  LEA.HI.X.SX32 R59, R55, R0, 0x1, P2 ;  /* 0x00000000373b7211 */ /* 0x000fe200010f0eff */
[----:B------:R-:W-:Y:S01]  /*8f10*/  IMAD R43, R70, 0x2, R22 ;  /* 0x00000002462b7824 */ /* 0x000fe200078e0216 */
[----:B------:R-:W-:Y:S01]  /*8f20*/  STL.64 [R1+0x898], R62 ;  /* 0x0008983e01007387 */ /* 0x000fe20000100a00 */
[----:B------:R-:W-:-:S03]  /*8f30*/  LEA R56, P2, R54, R5, 0x1 ;  /* 0x0000000536387211 */ /* 0x000fc600078408ff */
[----:B------:R5:W-:Y:S01]  /*8f40*/  STL.64 [R1+0x890], R60 ;  /* 0x0008903c01007387 */ /* 0x000be20000100a00 */
[----:B------:R-:W-:Y:S01]  /*8f50*/  IMAD R16, R74, 0x2, R43 ;  /* 0x000000024a107824 */ /* 0x000fe200078e022b */
[----:B------:R-:W0:Y:S02]  /*8f60*/  LDC R194, c[0x0][0x268] ;  /* 0x00009a00ffc27b82 */ /* 0x000e240000000800 */
[----:B------:R3:W-:Y:S01]  /*8f70*/  STL.64 [R1+0x888], R58 ;  /* 0x0008883a01007387 */ /* 0x0007e20000100a00 */
[----:B------:R-:W-:Y:S01]  /*8f80*/  IMAD R30, R75, 0x2, R16 ;  /* 0x000000024b1e7824 */ /* 0x000fe200078e0210 */
[----:B------:R-:W-:-:S04]  /*8f90*/  LEA.HI.X.SX32 R57, R54, R0, 0x1, P2 ;  /* 0x0000000036397211 */ /* 0x000fc800010f0eff */
[----:B------:R-:W0:Y:S01]  /*8fa0*/  LDC R195, c[0x0][0x268] ;  /* 0x00009a00ffc37b82 */ /* 0x000e220000000800 */
[CC--:B-----5:R-:W-:Y:S02]  /*8fb0*/  LEA R60, P0, R11.reuse, R5.reuse, 0x1 ;  /* 0x000000050b3c7211 */ /* 0x0e0fe400078008ff */
[----:B---3--:R-:W-:Y:S02]  /*8fc0*/  LEA R58, P1, R38, R5, 0x1 ;  /* 0x00000005263a7211 */ /* 0x008fe400078208ff */
[----:B------:R-:W-:-:S03]  /*8fd0*/  LEA.HI.X.SX32 R61, R11, R0, 0x1, P0 ;  /* 0x000000000b3d7211 */ /* 0x000fc600000f0eff */
[----:B------:R-:W3:Y:S01]  /*8fe0*/  LDC R196, c[0x0][0x268] ;  /* 0x00009a00ffc47b82 */ /* 0x000ee20000000800 */
[----:B------:R-:W-:Y:S01]  /*8ff0*/  LEA.HI.X.SX32 R59, R38, R0, 0x1, P1 ;  /* 0x00000000263b7211 */ /* 0x000fe200008f0eff */
[----:B------:R5:W-:Y:S01]  /*9000*/  STL.64 [R1+0x880], R60 ;  /* 0x0008803c01007387 */ /* 0x000be20000100a00 */
[----:B------:R-:W-:-:S03]  /*9010*/  LEA R42, R76, R30, 0x1 ;  /* 0x0000001e4c2a7211 */ /* 0x000fc600078e08ff */
[----:B------:R1:W-:Y:S02]  /*9020*/  STL.64 [R1+0x878], R58 ;  /* 0x0008783a01007387 */ /* 0x0003e40000100a00 */
[----:B------:R-:W3:Y:S02]  /*9030*/  LDC R200, c[0x0][0x268] ;  /* 0x00009a00ffc87b82 */ /* 0x000ee40000000800 */
[----:B------:R2:W-:Y:S01]  /*9040*/  STL.64 [R1+0x870], R56 ;  /* 0x0008703801007387 */ /* 0x0005e20000100a00 */
[----:B-----5:R-:W-:-:S05]  /*9050*/  LEA R60, P0, R19, R5, 0x1 ;  /* 0x00000005133c7211 */ /* 0x020fca00078008ff */
[----:B------:R-:W5:Y:S01]  /*9060*/  LDC R201, c[0x0][0x268] ;  /* 0x00009a00ffc97b82 */ /* 0x000f620000000800 */
[-C--:B-1----:R-:W-:Y:S02]  /*9070*/  LEA R58, P1, R37, R5.reuse, 0x1 ;  /* 0x00000005253a7211 */ /* 0x082fe400078208ff */
[-C--:B------:R-:W-:Y:S02]  /*9080*/  LEA.HI.X.SX32 R61, R19, R0.reuse, 0x1, P0 ;  /* 0x00000000133d7211 */ /* 0x080fe400000f0eff */
[----:B--2---:R-:W-:Y:S01]  /*9090*/  LEA R56, P2, R53, R5, 0x1 ;  /* 0x0000000535387211 */ /* 0x004fe200078408ff */
[----:B------:R-:W-:Y:S01]  /*90a0*/  IMAD R21, R80, 0x2, R42 ;  /* 0x0000000250157824 */ /* 0x000fe200078e022a */
[-C--:B------:R-:W-:Y:S01]  /*90b0*/  LEA.HI.X.SX32 R59, R37, R0.reuse, 0x1, P1 ;  /* 0x00000000253b7211 */ /* 0x080fe200008f0eff */
[----:B------:R-:W1:Y:S01]  /*90c0*/  LDC R202, c[0x0][0x268] ;  /* 0x00009a00ffca7b82 */ /* 0x000e620000000800 */
[----:B------:R-:W-:Y:S01]  /*90d0*/  LEA.HI.X.SX32 R57, R53, R0, 0x1, P2 ;  /* 0x0000000035397211 */ /* 0x000fe200010f0eff */
[----:B------:R-:W-:Y:S01]  /*90e0*/  STL.64 [R1+0x868], R60 ;  /* 0x0008683c01007387 */ /* 0x000fe20000100a00 */
[----:B------:R-:W-:-:S03]  /*90f0*/  IMAD R29, R81, 0x2, R21 ;  /* 0x00000002511d7824 */ /* 0x000fc600078e0215 */
[----:B------:R2:W-:Y:S01]  /*9100*/  STL.64 [R1+0x860], R58 ;  /* 0x0008603a01007387 */ /* 0x0005e20000100a00 */
[----:B------:R-:W-:Y:S01]  /*9110*/  LEA R54, P2, R52, R5, 0x1 ;  /* 0x0000000534367211 */ /* 0x000fe200078408ff */
[----:B------:R-:W1:Y:S02]  /*9120*/  LDC R206, c[0x0][0x268] ;  /* 0x00009a00ffce7b82 */ /* 0x000e640000000800 */
[----:B------:R4:W-:Y:S01]  /*9130*/  STL.64 [R1+0x858], R56 ;  /* 0x0008583801007387 */ /* 0x0009e20000100a00 */
[----:B------:R-:W-:Y:S01]  /*9140*/  IMAD R41, R82, 0x2, R29 ;  /* 0x0000000252297824 */ /* 0x000fe200078e021d */
[----:B------:R-:W-:-:S04]  /*9150*/  LEA.HI.X.SX32 R55, R52, R0, 0x1, P2 ;  /* 0x0000000034377211 */ /* 0x000fc800010f0eff */
[----:B------:R-:W1:Y:S01]  /*9160*/  LDC R207, c[0x0][0x268] ;  /* 0x00009a00ffcf7b82 */ /* 0x000e620000000800 */
[-C--:B--2---:R-:W-:Y:S02]  /*9170*/  LEA R58, P0, R6, R5.reuse, 0x1 ;  /* 0x00000005063a7211 */ /* 0x084fe400078008ff */
[----:B----4-:R-:W-:Y:S02]  /*9180*/  LEA R56, P1, R26, R5, 0x1 ;  /* 0x000000051a387211 */ /* 0x010fe400078208ff */
[----:B------:R-:W-:-:S03]  /*9190*/  LEA.HI.X.SX32 R59, R6, R0, 0x1, P0 ;  /* 0x00000000063b7211 */ /* 0x000fc600000f0eff */
[----:B------:R-:W2:Y:S01]  /*91a0*/  LDC R208, c[0x0][0x268] ;  /* 0x00009a00ffd07b82 */ /* 0x000ea20000000800 */
[----:B------:R-:W-:Y:S02]  /*91b0*/  LEA.HI.X.SX32 R57, R26, R0, 0x1, P1 ;  /* 0x000000001a397211 */ /* 0x000fe400008f0eff */
[----:B------:R-:W-:Y:S01]  /*91c0*/  LEA R12, R86, R41, 0x1 ;  /* 0x00000029560c7211 */ /* 0x000fe200078e08ff */
[----:B------:R4:W-:Y:S04]  /*91d0*/  STL.64 [R1+0x850], R58 ;  /* 0x0008503a01007387 */ /* 0x0009e80000100a00 */
[----:B------:R0:W-:Y:S01]  /*91e0*/  STL.64 [R1+0x848], R56 ;  /* 0x0008483801007387 */ /* 0x0001e20000100a00 */
[----:B------:R-:W-:Y:S01]  /*91f0*/  IMAD R15, R87, 0x2, R12 ;  /* 0x00000002570f7824 */ /* 0x000fe200078e020c */
[----:B------:R-:W2:Y:S02]  /*9200*/  LDC R212, c[0x0][0x268] ;  /* 0x00009a00ffd47b82 */ /* 0x000ea40000000800 */
[----:B------:R3:W-:Y:S01]  /*9210*/  STL.64 [R1+0x840], R54 ;  /* 0x0008403601007387 */ /* 0x0007e20000100a00 */
[----:B----4-:R-:W-:-:S05]  /*9220*/  LEA R58, P0, R14, R5, 0x1 ;  /* 0x000000050e3a7211 */ /* 0x010fca00078008ff */
[----:B------:R-:W4:Y:S01]  /*9230*/  LDC R213, c[0x0][0x268] ;  /* 0x00009a00ffd57b82 */ /* 0x000f220000000800 */
[-C--:B0-----:R-:W-:Y:S02]  /*9240*/  LEA R56, P1, R36, R5.reuse, 0x1 ;  /* 0x0000000524387211 */ /* 0x081fe400078208ff */
[-C--:B------:R-:W-:Y:S02]  /*9250*/  LEA.HI.X.SX32 R59, R14, R0.reuse, 0x1, P0 ;  /* 0x000000000e3b7211 */ /* 0x080fe400000f0eff */
[C---:B---3--:R-:W-:Y:S02]  /*9260*/  LEA R54, P2, R51.reuse, R5, 0x1 ;  /* 0x0000000533367211 */ /* 0x048fe400078408ff */
[-C--:B------:R-:W-:Y:S01]  /*9270*/  LEA.HI.X.SX32 R57, R36, R0.reuse, 0x1, P1 ;  /* 0x0000000024397211 */ /* 0x080fe200008f0eff */
[----:B------:R-:W-:Y:S01]  /*9280*/  IMAD R40, R88, 0x2, R15 ;  /* 0x0000000258287824 */ /* 0x000fe200078e020f */
[----:B------:R-:W-:Y:S01]  /*9290*/  LEA.HI.X.SX32 R55, R51, R0, 0x1, P2 ;  /* 0x0000000033377211 */ /* 0x000fe200010f0eff */
[----:B------:R-:W-:Y:S01]  /*92a0*/  STL.64 [R1+0x838], R58 ;  /* 0x0008383a01007387 */ /* 0x000fe20000100a00 */
[----:B------:R-:W0:Y:S01]  /*92b0*/  LDC R214, c[0x0][0x268] ;  /* 0x00009a00ffd67b82 */ /* 0x000e220000000800 */
[----:B------:R-:W-:-:S02]  /*92c0*/  IMAD R4, R92, 0x2, R40 ;  /* 0x000000025c047824 */ /* 0x000fc400078e0228 */
[----:B------:R3:W-:Y:S01]  /*92d0*/  STL.64 [R1+0x830], R56 ;  /* 0x0008303801007387 */ /* 0x0007e20000100a00 */
[----:B------:R-:W-:-:S03]  /*92e0*/  LEA R52, P2, R50, R5, 0x1 ;  /* 0x0000000532347211 */ /* 0x000fc600078408ff */
[----:B------:R5:W-:Y:S01]  /*92f0*/  STL.64 [R1+0x828], R54 ;  /* 0x0008283601007387 */ /* 0x000be20000100a00 */
[----:B------:R-:W-:Y:S01]  /*9300*/  LEA R28, R93, R4, 0x1 ;  /* 0x000000045d1c7211 */ /* 0x000fe200078e08ff */
[----:B------:R-:W0:Y:S01]  /*9310*/  LDC R218, c[0x0][0x268] ;  /* 0x00009a00ffda7b82 */ /* 0x000e220000000800 */
[----:B---3--:R-:W-:-:S07]  /*9320*/  LEA R56, P0, R25, R5, 0x1 ;  /* 0x0000000519387211 */ /* 0x008fce00078008ff */
[----:B------:R-:W3:Y:S01]  /*9330*/  LDC R219, c[0x0][0x268] ;  /* 0x00009a00ffdb7b82 */ /* 0x000ee20000000800 */
[----:B-----5:R-:W-:Y:S02]  /*9340*/  LEA R54, P1, R35, R5, 0x1 ;  /* 0x0000000523367211 */ /* 0x020fe400078208ff */
[-C--:B------:R-:W-:Y:S02]  /*9350*/  LEA.HI.X.SX32 R57, R25, R0.reuse, 0x1, P0 ;  /* 0x0000000019397211 */ /* 0x080fe400000f0eff */
[-C--:B------:R-:W-:Y:S02]  /*9360*/  LEA.HI.X.SX32 R55, R35, R0.reuse, 0x1, P1 ;  /* 0x0000000023377211 */ /* 0x080fe400008f0eff */
[----:B------:R-:W-:Y:S01]  /*9370*/  LEA.HI.X.SX32 R53, R50, R0, 0x1, P2 ;  /* 0x0000000032357211 */ /* 0x000fe200010f0eff */
[----:B------:R5:W-:Y:S01]  /*9380*/  STL.64 [R1+0x820], R56 ;  /* 0x0008203801007387 */ /* 0x000be20000100a00 */
[----:B------:R-:W-:Y:S01]  /*9390*/  IMAD R39, R94, 0x2, R28 ;  /* 0x000000025e277824 */ /* 0x000fe200078e021c */
[----:B------:R-:W3:Y:S02]  /*93a0*/  LDC R220, c[0x0][0x268] ;  /* 0x00009a00ffdc7b82 */ /* 0x000ee40000000800 */
[----:B------:R1:W-:Y:S01]  /*93b0*/  STL.64 [R1+0x818], R54 ;  /* 0x0008183601007387 */ /* 0x0003e20000100a00 */
[----:B------:R-:W-:-:S03]  /*93c0*/  IMAD R20, R98, 0x2, R39 ;  /* 0x0000000262147824 */ /* 0x000fc600078e0227 */
[----:B------:R2:W-:Y:S02]  /*93d0*/  STL.64 [R1+0x810], R52 ;  /* 0x0008103401007387 */ /* 0x0005e40000100a00 */
[----:B------:R-:W3:Y:S01]  /*93e0*/  LDC R224, c[0x0][0x268] ;  /* 0x00009a00ffe07b82 */ /* 0x000ee20000000800 */
[CC--:B-----5:R-:W-:Y:S02]  /*93f0*/  LEA R56, P0, R7.reuse, R5.reuse, 0x1 ;  /* 0x0000000507387211 */ /* 0x0e0fe400078008ff */
[----:B-1----:R-:W-:Y:S02]  /*9400*/  LEA R54, P1, R18, R5, 0x1 ;  /* 0x0000000512367211 */ /* 0x002fe400078208ff */
[----:B------:R-:W-:-:S03]  /*9410*/  LEA.HI.X.SX32 R57, R7, R0, 0x1, P0 ;  /* 0x0000000007397211 */ /* 0x000fc600000f0eff */
[----:B------:R-:W1:Y:S01]  /*9420*/  LDC R225, c[0x0][0x268] ;  /* 0x00009a00ffe17b82 */ /* 0x000e620000000800 */
[CC--:B--2---:R-:W-:Y:S02]  /*9430*/  LEA R52, P2, R49.reuse, R5.reuse, 0x1 ;  /* 0x0000000531347211 */ /* 0x0c4fe400078408ff */
[-C--:B------:R-:W-:Y:S02]  /*9440*/  LEA.HI.X.SX32 R55, R18, R0.reuse, 0x1, P1 ;  /* 0x0000000012377211 */ /* 0x080fe400008f0eff */
[----:B------:R-:W-:Y:S01]  /*9450*/  LEA.HI.X.SX32 R53, R49, R0, 0x1, P2 ;  /* 0x0000000031357211 */ /* 0x000fe200010f0eff */
[----:B------:R-:W-:Y:S01]  /*9460*/  IMAD R27, R99, 0x2, R20 ;  /* 0x00000002631b7824 */ /* 0x000fe200078e0214 */
[----:B------:R-:W-:Y:S01]  /*9470*/  STL.64 [R1+0x808], R56 ;  /* 0x0008083801007387 */ /* 0x000fe20000100a00 */
[----:B------:R-:W-:Y:S01]  /*9480*/  LEA R50, P2, R48, R5, 0x1 ;  /* 0x0000000530327211 */ /* 0x000fe200078408ff */
[----:B------:R-:W2:Y:S02]  /*9490*/  LDC R226, c[0x0][0x268] ;  /* 0x00009a00ffe27b82 */ /* 0x000ea40000000800 */
[----:B------:R5:W-:Y:S01]  /*94a0*/  STL.64 [R1+0x800], R54 ;  /* 0x0008003601007387 */ /* 0x000be20000100a00 */
[----:B------:R-:W-:-:S03]  /*94b0*/  LEA R38, R100, R27, 0x1 ;  /* 0x0000001b64267211 */ /* 0x000fc600078e08ff */
[----:B------:R4:W-:Y:S01]  /*94c0*/  STL.64 [R1+0x7f8], R52 ;  /* 0x0007f83401007387 */ /* 0x0009e20000100a00 */
[----:B------:R-:W-:Y:S01]  /*94d0*/  LEA.HI.X.SX32 R51, R48, R0, 0x1, P2 ;  /* 0x0000000030337211 */ /* 0x000fe200010f0eff */
[----:B------:R-:W2:Y:S01]  /*94e0*/  LDC R230, c[0x0][0x268] ;  /* 0x00009a00ffe67b82 */ /* 0x000ea20000000800 */
[----:B-----5:R-:W-:-:S07]  /*94f0*/  LEA R54, P0, R13, R5, 0x1 ;  /* 0x000000050d367211 */ /* 0x020fce00078008ff */
[----:B------:R-:W5:Y:S01]  /*9500*/  LDC R231, c[0x0][0x268] ;  /* 0x00009a00ffe77b82 */ /* 0x000f620000000800 */
[C---:B----4-:R-:W-:Y:S02]  /*9510*/  LEA R52, P1, R34.reuse, R5, 0x1 ;  /* 0x0000000522347211 */ /* 0x050fe400078208ff */
[-C--:B------:R-:W-:Y:S02]  /*9520*/  LEA.HI.X.SX32 R55, R13, R0.reuse, 0x1, P0 ;  /* 0x000000000d377211 */ /* 0x080fe400000f0eff */
[----:B------:R-:W-:Y:S01]  /*9530*/  LEA.HI.X.SX32 R53, R34, R0, 0x1, P1 ;  /* 0x0000000022357211 */ /* 0x000fe200008f0eff */
[----:B------:R-:W-:Y:S02]  /*9540*/  IMAD R11, R104, 0x2, R38 ;  /* 0x00000002680b7824 */ /* 0x000fe400078e0226 */
[----:B------:R-:W4:Y:S01]  /*9550*/  LDC R232, c[0x0][0x268] ;  /* 0x00009a00ffe87b82 */ /* 0x000f220000000800 */
[----:B------:R0:W-:Y:S01]  /*9560*/  STL.64 [R1+0x7f0], R54 ;  /* 0x0007f03601007387 */ /* 0x0001e20000100a00 */
[----:B------:R-:W-:-:S03]  /*9570*/  IMAD R19, R105, 0x2, R11 ;  /* 0x0000000269137824 */ /* 0x000fc600078e020b */
[----:B------:R3:W-:Y:S03]  /*9580*/  STL.64 [R1+0x7e8], R52 ;  /* 0x0007e83401007387 */ /* 0x0007e60000100a00 */
[----:B------:R-:W4:Y:S01]  /*9590*/  LDC R233, c[0x0][0x268] ;  /* 0x00009a00ffe97b82 */ /* 0x000f220000000800 */
[----:B------:R1:W-:Y:S01]  /*95a0*/  STL.64 [R1+0x7e0], R50 ;  /* 0x0007e03201007387 */ /* 0x0003e20000100a00 */
[----:B0-----:R-:W-:-:S06]  /*95b0*/  LEA R54, P0, R24, R5, 0x1 ;  /* 0x0000000518367211 */ /* 0x001fcc00078008ff */
[----:B------:R-:W0:Y:S01]  /*95c0*/  LDC R236, c[0x0][0x268] ;  /* 0x00009a00ffec7b82 */ /* 0x000e220000000800 */
[-C--:B---3--:R-:W-:Y:S01]  /*95d0*/  LEA R52, P1, R33, R5.reuse, 0x1 ;  /* 0x0000000521347211 */ /* 0x088fe200078208ff */
[----:B------:R-:W-:Y:S01]  /*95e0*/  IMAD R37, R106, 0x2, R19 ;  /* 0x000000026a257824 */ /* 0x000fe200078e0213 */
[-C--:B------:R-:W-:Y:S02]  /*95f0*/  LEA.HI.X.SX32 R55, R24, R0.reuse, 0x1, P0 ;  /* 0x0000000018377211 */ /* 0x080fe400000f0eff */
[----:B-1----:R-:W-:Y:S02]  /*9600*/  LEA R50, P2, R47, R5, 0x1 ;  /* 0x000000052f327211 */ /* 0x002fe400078408ff */
[-C--:B------:R-:W-:Y:S01]  /*9610*/  LEA.HI.X.SX32 R53, R33, R0.reuse, 0x1, P1 ;  /* 0x0000000021357211 */ /* 0x080fe200008f0eff */
[----:B------:R-:W1:Y:S01]  /*9620*/  LDC R238, c[0x0][0x268] ;  /* 0x00009a00ffee7b82 */ /* 0x000e620000000800 */
[----:B------:R-:W-:Y:S01]  /*9630*/  LEA.HI.X.SX32 R51, R47, R0, 0x1, P2 ;  /* 0x000000002f337211 */ /* 0x000fe200010f0eff */
[----:B------:R-:W-:Y:S01]  /*9640*/  STL.64 [R1+0x7d8], R54 ;  /* 0x0007d83601007387 */ /* 0x000fe20000100a00 */
[----:B------:R-:W-:-:S03]  /*9650*/  LEA R6, R110, R37, 0x1 ;  /* 0x000000256e067211 */ /* 0x000fc600078e08ff */
[----:B------:R3:W-:Y:S01]  /*9660*/  STL.64 [R1+0x7d0], R52 ;  /* 0x0007d03401007387 */ /* 0x0007e20000100a00 */
[C---:B------:R-:W-:Y:S01]  /*9670*/  LEA R48, P2, R46.reuse, R5, 0x1 ;  /* 0x000000052e307211 */ /* 0x040fe200078408ff */
[----:B------:R-:W1:Y:S02]  /*9680*/  LDC R239, c[0x0][0x268] ;  /* 0x00009a00ffef7b82 */ /* 0x000e640000000800 */
[----:B------:R2:W-:Y:S01]  /*9690*/  STL.64 [R1+0x7c8], R50 ;  /* 0x0007c83201007387 */ /* 0x0005e20000100a00 */
[----:B------:R-:W-:Y:S01]  /*96a0*/  IMAD R26, R111, 0x2, R6 ;  /* 0x000000026f1a7824 */ /* 0x000fe200078e0206 */
[----:B------:R-:W-:-:S04]  /*96b0*/  LEA.HI.X.SX32 R49, R46, R0, 0x1, P2 ;  /* 0x000000002e317211 */ /* 0x000fc800010f0eff */
[----:B------:R-:W1:Y:S01]  /*96c0*/  LDC R240, c[0x0][0x268] ;  /* 0x00009a00fff07b82 */ /* 0x000e620000000800 */
[-C--:B---3--:R-:W-:Y:S02]  /*96d0*/  LEA R52, P0, R17, R5.reuse, 0x1 ;  /* 0x0000000511347211 */ /* 0x088fe400078008ff */
[----:B--2---:R-:W-:Y:S02]  /*96e0*/  LEA R50, P1, R23, R5, 0x1 ;  /* 0x0000000517327211 */ /* 0x004fe400078208ff */
[----:B------:R-:W-:-:S03]  /*96f0*/  LEA.HI.X.SX32 R53, R17, R0, 0x1, P0 ;  /* 0x0000000011357211 */ /* 0x000fc600000f0eff */
[----:B------:R-:W2:Y:S01]  /*9700*/  LDC R241, c[0x0][0x268] ;  /* 0x00009a00fff17b82 */ /* 0x000ea20000000800 */
[----:B------:R-:W-:Y:S01]  /*9710*/  LEA.HI.X.SX32 R51, R23, R0, 0x1, P1 ;  /* 0x0000000017337211 */ /* 0x000fe200008f0eff */
[----:B------:R-:W-:Y:S01]  /*9720*/  IMAD R36, R112, 0x2, R26 ;  /* 0x0000000270247824 */ /* 0x000fe200078e021a */
[----:B------:R3:W-:Y:S03]  /*9730*/  STL.64 [R1+0x7c0], R52 ;  /* 0x0007c03401007387 */ /* 0x0007e60000100a00 */
[----:B------:R-:W-:Y:S01]  /*9740*/  IMAD R14, R116, 0x2, R36 ;  /* 0x00000002740e7824 */ /* 0x000fe200078e0224 */
[----:B------:R5:W-:Y:S01]  /*9750*/  STL.64 [R1+0x7b8], R50 ;  /* 0x0007b83201007387 */ /* 0x000be20000100a00 */
[----:B------:R-:W2:Y:S03]  /*9760*/  LDC R242, c[0x0][0x268] ;  /* 0x00009a00fff27b82 */ /* 0x000ea60000000800 */
[----:B------:R4:W-:Y:S01]  /*9770*/  STL.64 [R1+0x7b0], R48 ;  /* 0x0007b03001007387 */ /* 0x0009e20000100a00 */
[----:B---3--:R-:W-:-:S04]  /*9780*/  LEA R52, P0, R2, R5, 0x1 ;  /* 0x0000000502347211 */ /* 0x008fc800078008ff */
[----:B------:R-:W3:Y:S01]  /*9790*/  LDC R246, c[0x0][0x268] ;  /* 0x00009a00fff67b82 */ /* 0x000ee20000000800 */
[-C--:B-----5:R-:W-:Y:S02]  /*97a0*/  LEA R50, P1, R32, R5.reuse, 0x1 ;  /* 0x0000000520327211 */ /* 0x0a0fe400078208ff */
[----:B------:R-:W-:Y:S02]  /*97b0*/  LEA.HI.X.SX32 R53, R2, R0, 0x1, P0 ;  /* 0x0000000002357211 */ /* 0x000fe400000f0eff */
[----:B----4-:R-:W-:-:S03]  /*97c0*/  LEA R48, P2, R45, R5, 0x1 ;  /* 0x000000052d307211 */ /* 0x010fc600078408ff */
[----:B------:R-:W4:Y:S01]  /*97d0*/  LDC R247, c[0x0][0x268] ;  /* 0x00009a00fff77b82 */ /* 0x000f220000000800 */
        /* <DEDUP_REMOVED lines=12> */
[----:B0-----:R-:W-:-:S07]  /*98a0*/  LEA R50, P0, R8, R5, 0x1 ;  /* 0x0000000508327211 */ /* 0x001fce00078008ff */
[----:B------:R-:W0:Y:S01]  /*98b0*/  LDC R250, c[0x0][0x268] ;  /* 0x00009a00fffa7b82 */ /* 0x000e220000000800 */
[C---:B-1----:R-:W-:Y:S02]  /*98c0*/  LEA R48, P1, R31.reuse, R5, 0x1 ;  /* 0x000000051f307211 */ /* 0x042fe400078208ff */
[-C--:B------:R-:W-:Y:S02]  /*98d0*/  LEA.HI.X.SX32 R51, R8, R0.reuse, 0x1, P0 ;  /* 0x0000000008337211 */ /* 0x080fe400000f0eff */
[----:B------:R-:W-:Y:S01]  /*98e0*/  LEA.HI.X.SX32 R49, R31, R0, 0x1, P1 ;  /* 0x000000001f317211 */ /* 0x000fe200008f0eff */
[----:B------:R-:W-:Y:S02]  /*98f0*/  IMAD R18, R123, 0x2, R7 ;  /* 0x000000027b127824 */ /* 0x000fe400078e0207 */
[----:B------:R1:W-:Y:S01]  /*9900*/  STL.64 [R1+0x790], R50 ;  /* 0x0007903201007387 */ /* 0x0003e20000100a00 */
[----:B------:R-:W0:Y:S03]  /*9910*/  LDC R252, c[0x0][0x268] ;  /* 0x00009a00fffc7b82 */ /* 0x000e260000000800 */
[----:B------:R2:W-:Y:S01]  /*9920*/  STL.64 [R1+0x788], R48 ;  /* 0x0007883001007387 */ /* 0x0005e20000100a00 */
[----:B------:R-:W-:-:S03]  /*9930*/  LEA R34, R124, R18, 0x1 ;  /* 0x000000127c227211 */ /* 0x000fc600078e08ff */
[----:B------:R3:W-:Y:S01]  /*9940*/  STL.64 [R1+0x780], R46 ;  /* 0x0007802e01007387 */ /* 0x0007e20000100a00 */
[----:B------:R-:W0:Y:S01]  /*9950*/  LDC R251, c[0x0][0x268] ;  /* 0x00009a00fffb7b82 */ /* 0x000e220000000800 */
[-C--:B-1----:R-:W-:Y:S02]  /*9960*/  LEA R50, P0, R3, R5.reuse, 0x1 ;  /* 0x0000000503327211 */ /* 0x082fe400078008ff */
[----:B--2---:R-:W-:-:S05]  /*9970*/  LEA R48, P1, R22, R5, 0x1 ;  /* 0x0000000516307211 */ /* 0x004fca00078208ff */
[----:B------:R-:W1:Y:S01]  /*9980*/  LDC R245, c[0x0][0x268] ;  /* 0x00009a00fff57b82 */ /* 0x000e620000000800 */
[-C--:B------:R-:W-:Y:S02]  /*9990*/  LEA.HI.X.SX32 R51, R3, R0.reuse, 0x1, P0 ;  /* 0x0000000003337211 */ /* 0x080fe400000f0eff */
[CC--:B---3--:R-:W-:Y:S02]  /*99a0*/  LEA R46, P2, R43.reuse, R5.reuse, 0x1 ;  /* 0x000000052b2e7211 */ /* 0x0c8fe400078408ff */
[-C--:B------:R-:W-:Y:S02]  /*99b0*/  LEA.HI.X.SX32 R49, R22, R0.reuse, 0x1, P1 ;  /* 0x0000000016317211 */ /* 0x080fe400008f0eff */
[----:B------:R-:W-:Y:S01]  /*99c0*/  LEA.HI.X.SX32 R47, R43, R0, 0x1, P2 ;  /* 0x000000002b2f7211 */ /* 0x000fe200010f0eff */
[----:B------:R-:W-:Y:S01]  /*99d0*/  IMAD R13, R128, 0x2, R34 ;  /* 0x00000002800d7824 */ /* 0x000fe200078e0222 */
[----:B------:R-:W-:Y:S01]  /*99e0*/  STL.64 [R1+0x778], R50 ;  /* 0x0007783201007387 */ /* 0x000fe20000100a00 */
[----:B------:R-:W-:-:S03]  /*99f0*/  LEA R44, P2, R42, R5, 0x1 ;  /* 0x000000052a2c7211 */ /* 0x000fc600078408ff */
[----:B------:R2:W-:Y:S01]  /*9a00*/  STL.64 [R1+0x770], R48 ;  /* 0x0007703001007387 */ /* 0x0005e20000100a00 */
[----:B------:R-:W-:-:S03]  /*9a10*/  IMAD R24, R129, 0x2, R13 ;  /* 0x0000000281187824 */ /* 0x000fc600078e020d */
[----:B------:R3:W-:Y:S01]  /*9a20*/  STL.64 [R1+0x768], R46 ;  /* 0x0007682e01007387 */ /* 0x0007e20000100a00 */
[----:B------:R-:W-:Y:S01]  /*9a30*/  IMAD R33, R130, 0x2, R24 ;  /* 0x0000000282217824 */ /* 0x000fe200078e0218 */
[-C--:B------:R-:W-:Y:S02]  /*9a40*/  LEA.HI.X.SX32 R45, R42, R0.reuse, 0x1, P2 ;  /* 0x000000002a2d7211 */ /* 0x080fe400010f0eff */
[-C--:B--2---:R-:W-:Y:S02]  /*9a50*/  LEA R48, P0, R16, R5.reuse, 0x1 ;  /* 0x0000000510307211 */ /* 0x084fe400078008ff */
[----:B---3--:R-:W-:Y:S02]  /*9a60*/  LEA R46, P1, R30, R5, 0x1 ;  /* 0x000000051e2e7211 */ /* 0x008fe400078208ff */
[-C--:B------:R-:W-:Y:S02]  /*9a70*/  LEA.HI.X.SX32 R49, R16, R0.reuse, 0x1, P0 ;  /* 0x0000000010317211 */ /* 0x080fe400000f0eff */
[----:B------:R-:W-:-:S03]  /*9a80*/  LEA.HI.X.SX32 R47, R30, R0, 0x1, P1 ;  /* 0x000000001e2f7211 */ /* 0x000fc600008f0eff */
[----:B------:R2:W-:Y:S01]  /*9a90*/  STL.64 [R1+0x760], R48 ;  /* 0x0007603001007387 */ /* 0x0005e20000100a00 */
[----:B------:R-:W-:-:S03]  /*9aa0*/  LEA R17, R134, R33, 0x1 ;  /* 0x0000002186117211 */ /* 0x000fc600078e08ff */
[----:B------:R3:W-:Y:S04]  /*9ab0*/  STL.64 [R1+0x758], R46 ;  /* 0x0007582e01007387 */ /* 0x0007e80000100a00 */
[----:B------:R4:W-:Y:S01]  /*9ac0*/  STL.64 [R1+0x750], R44 ;  /* 0x0007502c01007387 */ /* 0x0009e20000100a00 */
[-C--:B--2---:R-:W-:Y:S02]  /*9ad0*/  LEA R48, P0, R21, R5.reuse, 0x1 ;  /* 0x0000000515307211 */ /* 0x084fe400078008ff */
[-C--:B---3--:R-:W-:Y:S02]  /*9ae0*/  LEA R46, P1, R29, R5.reuse, 0x1 ;  /* 0x000000051d2e7211 */ /* 0x088fe400078208ff */
[-C--:B------:R-:W-:Y:S02]  /*9af0*/  LEA.HI.X.SX32 R49, R21, R0.reuse, 0x1, P0 ;  /* 0x0000000015317211 */ /* 0x080fe400000f0eff */
[----:B----4-:R-:W-:Y:S01]  /*9b00*/  LEA R44, P2, R41, R5, 0x1 ;  /* 0x00000005292c7211 */ /* 0x010fe200078408ff */
[----:B------:R-:W-:Y:S01]  /*9b10*/  IMAD R23, R135, 0x2, R17 ;  /* 0x0000000287177824 */ /* 0x000fe200078e0211 */
[----:B------:R-:W-:-:S02]  /*9b20*/  LEA.HI.X.SX32 R47, R29, R0, 0x1, P1 ;  /* 0x000000001d2f7211 */ /* 0x000fc400008f0eff */
[----:B------:R-:W-:Y:S01]  /*9b30*/  LEA.HI.X.SX32 R45, R41, R0, 0x1, P2 ;  /* 0x00000000292d7211 */ /* 0x000fe200010f0eff */
[----:B------:R-:W-:Y:S01]  /*9b40*/  STL.64 [R1+0x748], R48 ;  /* 0x0007483001007387 */ /* 0x000fe20000100a00 */
[----:B------:R-:W-:-:S03]  /*9b50*/  IMAD R32, R136, 0x2, R23 ;  /* 0x0000000288207824 */ /* 0x000fc600078e0217 */
[----:B------:R2:W-:Y:S01]  /*9b60*/  STL.64 [R1+0x740], R46 ;  /* 0x0007402e01007387 */ /* 0x0005e20000100a00 */
[----:B------:R-:W-:-:S03]  /*9b70*/  LEA R42, P2, R40, R5, 0x1 ;  /* 0x00000005282a7211 */ /* 0x000fc600078408ff */
[----:B------:R3:W-:Y:S01]  /*9b80*/  STL.64 [R1+0x738], R44 ;  /* 0x0007382c01007387 */ /* 0x0007e20000100a00 */
[----:B------:R-:W-:Y:S01]  /*9b90*/  IMAD R2, R140, 0x2, R32 ;  /* 0x000000028c027824 */ /* 0x000fe200078e0220 */
[-C--:B------:R-:W-:Y:S02]  /*9ba0*/  LEA.HI.X.SX32 R43, R40, R0.reuse, 0x1, P2 ;  /* 0x00000000282b7211 */ /* 0x080fe400010f0eff */
[CC--:B--2---:R-:W-:Y:S02]  /*9bb0*/  LEA R46, P0, R12.reuse, R5.reuse, 0x1 ;  /* 0x000000050c2e7211 */ /* 0x0c4fe400078008ff */
[C---:B---3--:R-:W-:Y:S02]  /*9bc0*/  LEA R44, P1, R15.reuse, R5, 0x1 ;  /* 0x000000050f2c7211 */ /* 0x048fe400078208ff */
[-C--:B------:R-:W-:Y:S02]  /*9bd0*/  LEA.HI.X.SX32 R47, R12, R0.reuse, 0x1, P0 ;  /* 0x000000000c2f7211 */ /* 0x080fe400000f0eff */
[----:B------:R-:W-:-:S02]  /*9be0*/  LEA.HI.X.SX32 R45, R15, R0, 0x1, P1 ;  /* 0x000000000f2d7211 */ /* 0x000fc400008f0eff */
[----:B------:R-:W-:Y:S01]  /*9bf0*/  LEA R8, R141, R2, 0x1 ;  /* 0x000000028d087211 */ /* 0x000fe200078e08ff */
[----:B------:R2:W-:Y:S04]  /*9c00*/  STL.64 [R1+0x730], R46 ;  /* 0x0007302e01007387 */ /* 0x0005e80000100a00 */
[----:B------:R3:W-:Y:S01]  /*9c10*/  STL.64 [R1+0x728], R44 ;  /* 0x0007282c01007387 */ /* 0x0007e20000100a00 */
[----:B------:R-:W-:-:S03]  /*9c20*/  IMAD R31, R142, 0x2, R8 ;  /* 0x000000028e1f7824 */ /* 0x000fc600078e0208 */
[----:B------:R4:W-:Y:S01]  /*9c30*/  STL.64 [R1+0x720], R42 ;  /* 0x0007202a01007387 */ /* 0x0009e20000100a00 */
[-C--:B--2---:R-:W-:Y:S02]  /*9c40*/  LEA R46, P0, R4, R5.reuse, 0x1 ;  /* 0x00000005042e7211 */ /* 0x084fe400078008ff */
[-C--:B---3--:R-:W-:Y:S02]  /*9c50*/  LEA R44, P1, R28, R5.reuse, 0x1 ;  /* 0x000000051c2c7211 */ /* 0x088fe400078208ff */
[-C--:B------:R-:W-:Y:S02]  /*9c60*/  LEA.HI.X.SX32 R47, R4, R0.reuse, 0x1, P0 ;  /* 0x00000000042f7211 */ /* 0x080fe400000f0eff */
[C---:B----4-:R-:W-:Y:S02]  /*9c70*/  LEA R42, P2, R39.reuse, R5, 0x1 ;  /* 0x00000005272a7211 */ /* 0x050fe400078408ff */
[-C--:B------:R-:W-:Y:S01]  /*9c80*/  LEA.HI.X.SX32 R45, R28, R0.reuse, 0x1, P1 ;  /* 0x000000001c2d7211 */ /* 0x080fe200008f0eff */
[----:B------:R-:W-:Y:S01]  /*9c90*/  IMAD R3, R146, 0x2, R31 ;  /* 0x0000000292037824 */ /* 0x000fe200078e021f */
[----:B------:R-:W-:Y:S01]  /*9ca0*/  LEA.HI.X.SX32 R43, R39, R0, 0x1, P2 ;  /* 0x00000000272b7211 */ /* 0x000fe200010f0eff */
[----:B------:R-:W-:Y:S02]  /*9cb0*/  STL.64 [R1+0x718], R46 ;  /* 0x0007182e01007387 */ /* 0x000fe40000100a00 */
[----:B------:R-:W-:-:S02]  /*9cc0*/  IMAD R22, R147, 0x2, R3 ;  /* 0x0000000293167824 */ /* 0x000fc400078e0203 */
[----:B------:R2:W-:Y:S01]  /*9cd0*/  STL.64 [R1+0x710], R44 ;  /* 0x0007102c01007387 */ /* 0x0005e20000100a00 */
[----:B------:R-:W-:-:S03]  /*9ce0*/  LEA R40, P2, R38, R5, 0x1 ;  /* 0x0000000526287211 */ /* 0x000fc600078408ff */
[----:B------:R3:W-:Y:S01]  /*9cf0*/  STL.64 [R1+0x708], R42 ;  /* 0x0007082a01007387 */ /* 0x0007e20000100a00 */
[----:B------:R-:W-:Y:S02]  /*9d00*/  LEA R30, R148, R22, 0x1 ;  /* 0x00000016941e7211 */ /* 0x000fe400078e08ff */
[CC--:B--2---:R-:W-:Y:S02]  /*9d10*/  LEA R44, P0, R20.reuse, R5.reuse, 0x1 ;  /* 0x00000005142c7211 */ /* 0x0c4fe400078008ff */
[C---:B---3--:R-:W-:Y:S02]  /*9d20*/  LEA R42, P1, R27.reuse, R5, 0x1 ;  /* 0x000000051b2a7211 */ /* 0x048fe400078208ff */
[-C--:B------:R-:W-:Y:S02]  /*9d30*/  LEA.HI.X.SX32 R45, R20, R0.reuse, 0x1, P0 ;  /* 0x00000000142d7211 */ /* 0x080fe400000f0eff */
[-C--:B------:R-:W-:Y:S02]  /*9d40*/  LEA.HI.X.SX32 R43, R27, R0.reuse, 0x1, P1 ;  /* 0x000000001b2b7211 */ /* 0x080fe400008f0eff */
[----:B------:R-:W-:Y:S01]  /*9d50*/  LEA.HI.X.SX32 R41, R38, R0, 0x1, P2 ;  /* 0x0000000026297211 */ /* 0x000fe200010f0eff */
[----:B------:R2:W-:Y:S01]  /*9d60*/  STL.64 [R1+0x700], R44 ;  /* 0x0007002c01007387 */ /* 0x0005e20000100a00 */
[----:B------:R-:W-:-:S03]  /*9d70*/  IMAD R16, R152, 0x2, R30 ;  /* 0x0000000298107824 */ /* 0x000fc600078e021e */
[----:B------:R3:W-:Y:S01]  /*9d80*/  STL.64 [R1+0x6f8], R42 ;  /* 0x0006f82a01007387 */ /* 0x0007e20000100a00 */
[----:B------:R-:W-:-:S03]  /*9d90*/  IMAD R21, R153, 0x2, R16 ;  /* 0x0000000299157824 */ /* 0x000fc600078e0210 */
[----:B------:R4:W-:Y:S01]  /*9da0*/  STL.64 [R1+0x6f0], R40 ;  /* 0x0006f02801007387 */ /* 0x0009e20000100a00 */
[-C--:B--2---:R-:W-:Y:S02]  /*9db0*/  LEA R44, P0, R11, R5.reuse, 0x1 ;  /* 0x000000050b2c7211 */ /* 0x084fe400078008ff */
[-C--:B---3--:R-:W-:Y:S02]  /*9dc0*/  LEA R42, P1, R19, R5.reuse, 0x1 ;  /* 0x00000005132a7211 */ /* 0x088fe400078208ff */
[-C--:B------:R-:W-:Y:S02]  /*9dd0*/  LEA.HI.X.SX32 R45, R11, R0.reuse, 0x1, P0 ;  /* 0x000000000b2d7211 */ /* 0x080fe400000f0eff */
[-C--:B----4-:R-:W-:Y:S02]  /*9de0*/  LEA R40, P2, R37, R5.reuse, 0x1 ;  /* 0x0000000525287211 */ /* 0x090fe400078408ff */
[-C--:B------:R-:W-:Y:S02]  /*9df0*/  LEA.HI.X.SX32 R43, R19, R0.reuse, 0x1, P1 ;  /* 0x00000000132b7211 */ /* 0x080fe400008f0eff */
[----:B------:R-:W-:Y:S01]  /*9e00*/  LEA.HI.X.SX32 R41, R37, R0, 0x1, P2 ;  /* 0x0000000025297211 */ /* 0x000fe200010f0eff */
[----:B------:R-:W-:Y:S01]  /*9e10*/  IMAD R29, R154, 0x2, R21 ;  /* 0x000000029a1d7824 */ /* 0x000fe200078e0215 */
[----:B------:R-:W-:Y:S01]  /*9e20*/  STL.64 [R1+0x6e8], R44 ;  /* 0x0006e82c01007387 */ /* 0x000fe20000100a00 */
[----:B------:R-:W-:-:S03]  /*9e30*/  LEA R38, P2, R36, R5, 0x1 ;  /* 0x0000000524267211 */ /* 0x000fc600078408ff */
[----:B------:R2:W-:Y:S01]  /*9e40*/  STL.64 [R1+0x6e0], R42 ;  /* 0x0006e02a01007387 */ /* 0x0005e20000100a00 */
[----:B------:R-:W-:-:S03]  /*9e50*/  LEA R12, R158, R29, 0x1 ;  /* 0x0000001d9e0c7211 */ /* 0x000fc600078e08ff */
[----:B------:R3:W-:Y:S01]  /*9e60*/  STL.64 [R1+0x6d8], R40 ;  /* 0x0006d82801007387 */ /* 0x0007e20000100a00 */
[-C--:B------:R-:W-:Y:S02]  /*9e70*/  LEA.HI.X.SX32 R39, R36, R0.reuse, 0x1, P2 ;  /* 0x0000000024277211 */ /* 0x080fe400010f0eff */
[-C--:B--2---:R-:W-:Y:S02]  /*9e80*/  LEA R42, P0, R6, R5.reuse, 0x1 ;  /* 0x00000005062a7211 */ /* 0x084fe400078008ff */
[----:B---3--:R-:W-:Y:S02]  /*9e90*/  LEA R40, P1, R26, R5, 0x1 ;  /* 0x000000051a287211 */ /* 0x008fe400078208ff */
[-C--:B------:R-:W-:Y:S02]  /*9ea0*/  LEA.HI.X.SX32 R43, R6, R0.reuse, 0x1, P0 ;  /* 0x00000000062b7211 */ /* 0x080fe400000f0eff */
[----:B------:R-:W-:Y:S01]  /*9eb0*/  LEA.HI.X.SX32 R41, R26, R0, 0x1, P1 ;  /* 0x000000001a297211 */ /* 0x000fe200008f0eff */
[----:B------:R-:W-:-:S02]  /*9ec0*/  IMAD R15, R159, 0x2, R12 ;  /* 0x000000029f0f7824 */ /* 0x000fc400078e020c */
[----:B------:R2:W-:Y:S02]  /*9ed0*/  STL.64 [R1+0x6d0], R42 ;  /* 0x0006d02a01007387 */ /* 0x0005e40000100a00 */
[----:B------:R-:W-:Y:S02]  /*9ee0*/  IMAD R28, R160, 0x2, R15 ;  /* 0x00000002a01c7824 */ /* 0x000fe400078e020f */
[----:B------:R3:W-:Y:S04]  /*9ef0*/  STL.64 [R1+0x6c8], R40 ;  /* 0x0006c82801007387 */ /* 0x0007e80000100a00 */
[----:B------:R4:W-:Y:S01]  /*9f00*/  STL.64 [R1+0x6c0], R38 ;  /* 0x0006c02601007387 */ /* 0x0009e20000100a00 */
[-C--:B--2---:R-:W-:Y:S02]  /*9f10*/  LEA R42, P0, R14, R5.reuse, 0x1 ;  /* 0x000000050e2a7211 */ /* 0x084fe400078008ff */
[----:B---3--:R-:W-:Y:S01]  /*9f20*/  LEA R40, P1, R25, R5, 0x1 ;  /* 0x0000000519287211 */ /* 0x008fe200078208ff */
[----:B------:R-:W-:Y:S01]  /*9f30*/  IMAD R4, R164, 0x2, R28 ;  /* 0x00000002a4047824 */ /* 0x000fe200078e021c */
[----:B------:R-:W-:-:S02]  /*9f40*/  LEA.HI.X.SX32 R43, R14, R0, 0x1, P0 ;  /* 0x000000000e2b7211 */ /* 0x000fc400000f0eff */
[----:B----4-:R-:W-:Y:S02]  /*9f50*/  LEA R38, P2, R35, R5, 0x1 ;  /* 0x0000000523267211 */ /* 0x010fe400078408ff */
[-C--:B------:R-:W-:Y:S02]  /*9f60*/  LEA.HI.X.SX32 R41, R25, R0.reuse, 0x1, P1 ;  /* 0x0000000019297211 */ /* 0x080fe400008f0eff */
[----:B------:R-:W-:Y:S01]  /*9f70*/  LEA.HI.X.SX32 R39, R35, R0, 0x1, P2 ;  /* 0x0000000023277211 */ /* 0x000fe200010f0eff */
[----:B------:R-:W-:Y:S01]  /*9f80*/  STL.64 [R1+0x6b8], R42 ;  /* 0x0006b82a01007387 */ /* 0x000fe20000100a00 */
[----:B------:R-:W-:-:S03]  /*9f90*/  LEA R20, R165, R4, 0x1 ;  /* 0x00000004a5147211 */ /* 0x000fc600078e08ff */
        /* <DEDUP_REMOVED lines=15> */
[----:B---3--:R-:W-:-:S02]  /*a090*/  LEA R38, P1, R24, R5, 0x1 ;  /* 0x0000000518267211 */ /* 0x008fc400078208ff */
[-C--:B------:R-:W-:Y:S02]  /*a0a0*/  LEA.HI.X.SX32 R41, R13, R0.reuse, 0x1, P0 ;  /* 0x000000000d297211 */ /* 0x080fe400000f0eff */
[C---:B----4-:R-:W-:Y:S02]  /*a0b0*/  LEA R36, P2, R33.reuse, R5, 0x1 ;  /* 0x0000000521247211 */ /* 0x050fe400078408ff */
[-C--:B------:R-:W-:Y:S02]  /*a0c0*/  LEA.HI.X.SX32 R39, R24, R0.reuse, 0x1, P1 ;  /* 0x0000000018277211 */ /* 0x080fe400008f0eff */
[----:B------:R-:W-:Y:S02]  /*a0d0*/  LEA.HI.X.SX32 R37, R33, R0, 0x1, P2 ;  /* 0x0000000021257211 */ /* 0x000fe400010f0eff */
[----:B------:R-:W-:Y:S01]  /*a0e0*/  LEA R26, R172, R19, 0x1 ;  /* 0x00000013ac1a7211 */ /* 0x000fe200078e08ff */
        /* <DEDUP_REMOVED lines=10> */
[----:B------:R-:W-:Y:S01]  /*a190*/  LEA.HI.X.SX32 R37, R23, R0, 0x1, P1 ;  /* 0x0000000017257211 */ /* 0x000fe200008f0eff */
[----:B------:R-:W-:-:S02]  /*a1a0*/  IMAD R25, R178, 0x2, R14 ;  /* 0x00000002b2197824 */ /* 0x000fc400078e020e */
[----:B------:R2:W-:Y:S04]  /*a1b0*/  STL.64 [R1+0x670], R38 ;  /* 0x0006702601007387 */ /* 0x0005e80000100a00 */
[----:B------:R3:W-:Y:S01]  /*a1c0*/  STL.64 [R1+0x668], R36 ;  /* 0x0006682401007387 */ /* 0x0007e20000100a00 */
[----:B------:R-:W-:-:S03]  /*a1d0*/  LEA R7, R182, R25, 0x1 ;  /* 0x00000019b6077211 */ /* 0x000fc600078e08ff */
[----:B------:R4:W-:Y:S01]  /*a1e0*/  STL.64 [R1+0x660], R34 ;  /* 0x0006602201007387 */ /* 0x0009e20000100a00 */
[-C--:B--2---:R-:W-:Y:S02]  /*a1f0*/  LEA R38, P0, R2, R5.reuse, 0x1 ;  /* 0x0000000502267211 */ /* 0x084fe400078008ff */
[-C--:B---3--:R-:W-:Y:S02]  /*a200*/  LEA R36, P1, R8, R5.reuse, 0x1 ;  /* 0x0000000508247211 */ /* 0x088fe400078208ff */
[-C--:B------:R-:W-:Y:S02]  /*a210*/  LEA.HI.X.SX32 R39, R2, R0.reuse, 0x1, P0 ;  /* 0x0000000002277211 */ /* 0x080fe400000f0eff */
[CC--:B----4-:R-:W-:Y:S02]  /*a220*/  LEA R34, P2, R31.reuse, R5.reuse, 0x1 ;  /* 0x000000051f227211 */ /* 0x0d0fe400078408ff */
        /* <DEDUP_REMOVED lines=10> */
[CC--:B--2---:R-:W-:Y:S02]  /*a2d0*/  LEA R36, P0, R3.reuse, R5.reuse, 0x1 ;  /* 0x0000000503247211 */ /* 0x0c4fe400078008ff */
[C---:B---3--:R-:W-:Y:S02]  /*a2e0*/  LEA R34, P1, R22.reuse, R5, 0x1 ;  /* 0x0000000516227211 */ /* 0x048fe400078208ff */
[-C--:B------:R-:W-:Y:S02]  /*a2f0*/  LEA.HI.X.SX32 R37, R3, R0.reuse, 0x1, P0 ;  /* 0x0000000003257211 */ /* 0x080fe400000f0eff */
[----:B------:R-:W-:-:S03]  /*a300*/  LEA.HI.X.SX32 R35, R22, R0, 0x1, P1 ;  /* 0x0000000016237211 */ /* 0x000fc600008f0eff */
[----:B------:R2:W-:Y:S01]  /*a310*/  STL.64 [R1+0x640], R36 ;  /* 0x0006402401007387 */ /* 0x0005e20000100a00 */
[----:B------:R-:W-:-:S03]  /*a320*/  LEA R17, R189, R13, 0x1 ;  /* 0x0000000dbd117211 */ /* 0x000fc600078e08ff */
[----:B------:R3:W-:Y:S04]  /*a330*/  STL.64 [R1+0x638], R34 ;  /* 0x0006382201007387 */ /* 0x0007e80000100a00 */
[----:B------:R4:W-:Y:S01]  /*a340*/  STL.64 [R1+0x630], R32 ;  /* 0x0006302001007387 */ /* 0x0009e20000100a00 */
[CC--:B--2---:R-:W-:Y:S02]  /*a350*/  LEA R36, P0, R16.reuse, R5.reuse, 0x1 ;  /* 0x0000000510247211 */ /* 0x0c4fe400078008ff */
        /* <DEDUP_REMOVED lines=25> */
[----:B----4-:R-:W-:Y:S02]  /*a4f0*/  LEA R30, P2, R27, R5, 0x1 ;  /* 0x000000051b1e7211 */ /* 0x010fe400078408ff */
        /* <DEDUP_REMOVED lines=9> */
[-C--:B--2---:R-:W-:Y:S02]  /*a590*/  LEA R32, P0, R11, R5.reuse, 0x1 ;  /* 0x000000050b207211 */ /* 0x084fe400078008ff */
[----:B---3--:R-:W-:Y:S02]  /*a5a0*/  LEA R30, P1, R19, R5, 0x1 ;  /* 0x00000005131e7211 */ /* 0x008fe400078208ff */
        /* <DEDUP_REMOVED lines=72> */
[----:B------:R2:W-:Y:S04]  /*aa30*/  STL.64 [R1+0x550], R26 ;  /* 0x0005501a01007387 */ /* 0x0005e80000100a00 */
[----:B------:R3:W-:Y:S01]  /*aa40*/  STL.64 [R1+0x548], R24 ;  /* 0x0005481801007387 */ /* 0x0007e20000100a00 */
[----:B------:R-:W-:-:S03]  /*aa50*/  LEA R12, R236, R3, 0x1 ;  /* 0x00000003ec0c7211 */ /* 0x000fc600078e08ff */
[----:B------:R4:W-:Y:S01]  /*aa60*/  STL.64 [R1+0x540], R22 ;  /* 0x0005401601007387 */ /* 0x0009e20000100a00 */
[CC--:B--2---:R-:W-:Y:S02]  /*aa70*/  LEA R26, P0, R4.reuse, R5.reuse, 0x1 ;  /* 0x00000005041a7211 */ /* 0x0c4fe400078008ff */
        /* <DEDUP_REMOVED lines=31> */
[----:B------:R-:W-:-:S03]  /*ac70*/  IMAD R13, R247, 0x2, R7 ;  /* 0x00000002f70d7824 */ /* 0x000fc600078e0207 */
[----:B------:R3:W-:Y:S01]  /*ac80*/  STL.64 [R1+0x4f8], R20 ;  /* 0x0004f81401007387 */ /* 0x0007e20000100a00 */
[-C--:B------:R-:W-:Y:S02]  /*ac90*/  LEA R18, P2, R16, R5.reuse, 0x1 ;  /* 0x0000000510127211 */ /* 0x080fe400078408ff */
[-C--:B--2---:R-:W-:Y:S02]  /*aca0*/  LEA R22, P0, R2, R5.reuse, 0x1 ;  /* 0x0000000502167211 */ /* 0x084fe400078008ff */
[----:B---3--:R-:W-:Y:S02]  /*acb0*/  LEA R20, P1, R8, R5, 0x1 ;  /* 0x0000000508147211 */ /* 0x008fe400078208ff */
[-C--:B------:R-:W-:Y:S02]  /*acc0*/  LEA.HI.X.SX32 R23, R2, R0.reuse, 0x1, P0 ;  /* 0x0000000002177211 */ /* 0x080fe400000f0eff */
[-C--:B------:R-:W-:Y:S02]  /*acd0*/  LEA.HI.X.SX32 R21, R8, R0.reuse, 0x1, P1 ;  /* 0x0000000008157211 */ /* 0x080fe400008f0eff */
[----:B-----5:R-:W-:Y:S01]  /*ace0*/  LEA R2, R248, R13, 0x1 ;  /* 0x0000000df8027211 */ /* 0x020fe200078e08ff */
[----:B------:R2:W-:Y:S01]  /*acf0*/  STL.64 [R1+0x4f0], R22 ;  /* 0x0004f01601007387 */ /* 0x0005e20000100a00 */
[----:B------:R-:W-:-:S03]  /*ad00*/  LEA.HI.X.SX32 R19, R16, R0, 0x1, P2 ;  /* 0x0000000010137211 */ /* 0x000fc600010f0eff */
[----:B------:R3:W-:Y:S01]  /*ad10*/  STL.64 [R1+0x4e8], R20 ;  /* 0x0004e81401007387 */ /* 0x0007e20000100a00 */
[----:B------:R-:W-:Y:S01]  /*ad20*/  IMAD R8, R249, 0x2, R2 ;  /* 0x00000002f9087824 */ /* 0x000fe200078e0202 */
[CC--:B--2---:R-:W-:Y:S02]  /*ad30*/  LEA R22, P0, R3.reuse, R5.reuse, 0x1 ;  /* 0x0000000503167211 */ /* 0x0c4fe400078008ff */
[CC--:B---3--:R-:W-:Y:S01]  /*ad40*/  LEA R20, P1, R12.reuse, R5.reuse, 0x1 ;  /* 0x000000050c147211 */ /* 0x0c8fe200078208ff */
[----:B------:R2:W-:Y:S01]  /*ad50*/  STL.64 [R1+0x4e0], R18 ;  /* 0x0004e01201007387 */ /* 0x0005e20000100a00 */
[-C--:B------:R-:W-:Y:S02]  /*ad60*/  LEA.HI.X.SX32 R23, R3, R0.reuse, 0x1, P0 ;  /* 0x0000000003177211 */ /* 0x080fe400000f0eff */
[----:B------:R-:W-:Y:S01]  /*ad70*/  LEA.HI.X.SX32 R21, R12, R0, 0x1, P1 ;  /* 0x000000000c157211 */ /* 0x000fe200008f0eff */
[----:B0-----:R-:W-:Y:S02]  /*ad80*/  IMAD R12, R250, 0x2, R8 ;  /* 0x00000002fa0c7824 */ /* 0x001fe400078e0208 */
[----:B------:R-:W-:Y:S01]  /*ad90*/  STL.64 [R1+0x4d8], R22 ;  /* 0x0004d81601007387 */ /* 0x000fe20000100a00 */
[----:B--2---:R-:W-:-:S03]  /*ada0*/  LEA R18, P2, R15, R5, 0x1 ;  /* 0x000000050f127211 */ /* 0x004fc600078408ff */
[----:B------:R0:W-:Y:S01]  /*adb0*/  STL.64 [R1+0x4d0], R20 ;  /* 0x0004d01401007387 */ /* 0x0001e20000100a00 */
[----:B------:R-:W-:Y:S01]  /*adc0*/  IMAD R3, R252, 0x2, R12 ;  /* 0x00000002fc037824 */ /* 0x000fe200078e020c */
[----:B------:R-:W-:-:S05]  /*add0*/  LEA.HI.X.SX32 R19, R15, R0, 0x1, P2 ;  /* 0x000000000f137211 */ /* 0x000fca00010f0eff */
[----:B------:R2:W-:Y:S01]  /*ade0*/  STL.64 [R1+0x4c8], R18 ;  /* 0x0004c81201007387 */ /* 0x0005e20000100a00 */
[----:B0-----:R-:W-:-:S04]  /*adf0*/  LEA R20, P0, R4, R5, 0x1 ;  /* 0x0000000504147211 */ /* 0x001fc800078008ff */
[----:B------:R-:W-:Y:S02]  /*ae00*/  LEA.HI.X.SX32 R21, R4, R0, 0x1, P0 ;  /* 0x0000000004157211 */ /* 0x000fe400000f0eff */
[----:B------:R-:W-:Y:S02]  /*ae10*/  LEA R4, R251, R3, 0x1 ;  /* 0x00000003fb047211 */ /* 0x000fe400078e08ff */
[----:B--2---:R-:W-:-:S04]  /*ae20*/  LEA R18, P1, R11, R5, 0x1 ;  /* 0x000000050b127211 */ /* 0x004fc800078208ff */
[----:B------:R-:W-:Y:S01]  /*ae30*/  LEA.HI.X.SX32 R19, R11, R0, 0x1, P1 ;  /* 0x000000000b137211 */ /* 0x000fe200008f0eff */
[----:B-1----:R-:W-:Y:S02]  /*ae40*/  IMAD R11, R245, 0x2, R4 ;  /* 0x00000002f50b7824 */ /* 0x002fe400078e0204 */
[----:B------:R-:W0:Y:S01]  /*ae50*/  LDC R245, c[0x0][0x268] ;  /* 0x00009a00fff57b82 */ /* 0x000e220000000800 */
[----:B------:R1:W-:Y:S02]  /*ae60*/  STL.64 [R1+0x4c0], R20 ;  /* 0x0004c01401007387 */ /* 0x0003e40000100a00 */
[----:B-1----:R-:W-:-:S04]  /*ae70*/  LEA R20, P0, R6, R5, 0x1 ;  /* 0x0000000506147211 */ /* 0x002fc800078008ff */
[----:B------:R-:W-:Y:S01]  /*ae80*/  LEA.HI.X.SX32 R21, R6, R0, 0x1, P0 ;  /* 0x0000000006157211 */ /* 0x000fe200000f0eff */
[----:B0-----:R-:W-:Y:S02]  /*ae90*/  IMAD R6, R245, 0x2, R11 ;  /* 0x00000002f5067824 */ /* 0x001fe400078e020b */
[----:B------:R-:W0:Y:S01]  /*aea0*/  LDC R245, c[0x0][0x268] ;  /* 0x00009a00fff57b82 */ /* 0x000e220000000800 */
[----:B------:R1:W-:Y:S01]  /*aeb0*/  STL.64 [R1+0x4b8], R18 ;  /* 0x0004b81201007387 */ /* 0x0003e20000100a00 */
[-C--:B------:R-:W-:Y:S02]  /*aec0*/  LEA R16, P2, R14, R5.reuse, 0x1 ;  /* 0x000000050e107211 */ /* 0x080fe400078408ff */
[----:B-1----:R-:W-:-:S04]  /*aed0*/  LEA R18, P1, R7, R5, 0x1 ;  /* 0x0000000507127211 */ /* 0x002fc800078208ff */
[-C--:B------:R-:W-:Y:S02]  /*aee0*/  LEA.HI.X.SX32 R19, R7, R0.reuse, 0x1, P1 ;  /* 0x0000000007137211 */ /* 0x080fe400008f0eff */
[----:B------:R-:W-:Y:S01]  /*aef0*/  LEA.HI.X.SX32 R17, R14, R0, 0x1, P2 ;  /* 0x000000000e117211 */ /* 0x000fe200010f0eff */
[----:B0-----:R-:W-:Y:S02]  /*af00*/  IMAD R7, R245, 0x2, R6 ;  /* 0x00000002f5077824 */ /* 0x001fe400078e0206 */
[----:B------:R-:W0:Y:S02]  /*af10*/  LDC R245, c[0x0][0x268] ;  /* 0x00009a00fff57b82 */ /* 0x000e240000000800 */
[----:B------:R1:W-:Y:S04]  /*af20*/  STL.64 [R1+0x4b0], R16 ;  /* 0x0004b01001007387 */ /* 0x0003e80000100a00 */
[----:B------:R-:W-:Y:S01]  /*af30*/  STL.64 [R1+0x4a8], R20 ;  /* 0x0004a81401007387 */ /* 0x000fe20000100a00 */
[----:B-1----:R-:W-:-:S04]  /*af40*/  LEA R16, P2, R13, R5, 0x1 ;  /* 0x000000050d107211 */ /* 0x002fc800078408ff */
[----:B------:R-:W-:Y:S01]  /*af50*/  LEA.HI.X.SX32 R17, R13, R0, 0x1, P2 ;  /* 0x000000000d117211 */ /* 0x000fe200010f0eff */
[----:B------:R-:W-:Y:S04]  /*af60*/  STL.64 [R1+0x4a0], R18 ;  /* 0x0004a01201007387 */ /* 0x000fe80000100a00 */
[----:B------:R1:W-:Y:S02]  /*af70*/  STL.64 [R1+0x498], R16 ;  /* 0x0004981001007387 */ /* 0x0003e40000100a00 */
[----:B-1----:R-:W-:-:S04]  /*af80*/  LEA R16, P1, R8, R5, 0x1 ;  /* 0x0000000508107211 */ /* 0x002fc800078208ff */
[----:B------:R-:W-:Y:S02]  /*af90*/  LEA.HI.X.SX32 R17, R8, R0, 0x1, P1 ;  /* 0x0000000008117211 */ /* 0x000fe400008f0eff */
[----:B0-----:R-:W-:Y:S02]  /*afa0*/  LEA R8, R245, R7, 0x1 ;  /* 0x00000007f5087211 */ /* 0x001fe400078e08ff */
[----:B------:R-:W0:Y:S01]  /*afb0*/  LDC R245, c[0x0][0x268] ;  /* 0x00009a00fff57b82 */ /* 0x000e220000000800 */
[----:B------:R-:W-:-:S04]  /*afc0*/  LEA R18, P0, R2, R5, 0x1 ;  /* 0x0000000502127211 */ /* 0x000fc800078008ff */
[----:B------:R-:W-:Y:S01]  /*afd0*/  LEA.HI.X.SX32 R19, R2, R0, 0x1, P0 ;  /* 0x0000000002137211 */ /* 0x000fe200000f0eff */
[----:B0-----:R-:W-:Y:S02]  /*afe0*/  IMAD R2, R245, 0x2, R8 ;  /* 0x00000002f5027824 */ /* 0x001fe400078e0208 */
[----:B------:R-:W0:Y:S02]  /*aff0*/  LDC R245, c[0x0][0x268] ;  /* 0x00009a00fff57b82 */ /* 0x000e240000000800 */
[----:B------:R-:W-:Y:S04]  /*b000*/  STL.64 [R1+0x490], R18 ;  /* 0x0004901201007387 */ /* 0x000fe80000100a00 */
[----:B------:R1:W-:Y:S02]  /*b010*/  STL.64 [R1+0x488], R16 ;  /* 0x0004881001007387 */ /* 0x0003e40000100a00 */
[----:B-1----:R-:W-:-:S04]  /*b020*/  LEA R16, P0, R3, R5, 0x1 ;  /* 0x0000000503107211 */ /* 0x002fc800078008ff */
[----:B------:R-:W-:Y:S01]  /*b030*/  LEA.HI.X.SX32 R17, R3, R0, 0x1, P0 ;  /* 0x0000000003117211 */ /* 0x000fe200000f0eff */
[----:B0-----:R-:W-:Y:S02]  /*b040*/  IMAD R3, R245, 0x2, R2 ;  /* 0x00000002f5037824 */ /* 0x001fe400078e0202 */
[----:B------:R-:W0:Y:S01]  /*b050*/  LDC R245, c[0x0][0x268] ;  /* 0x00009a00fff57b82 */ /* 0x000e220000000800 */
[----:B------:R-:W-:-:S04]  /*b060*/  LEA R14, P2, R12, R5, 0x1 ;  /* 0x000000050c0e7211 */ /* 0x000fc800078408ff */
[----:B------:R-:W-:-:S05]  /*b070*/  LEA.HI.X.SX32 R15, R12, R0, 0x1, P2 ;  /* 0x000000000c0f7211 */ /* 0x000fca00010f0eff */
[----:B------:R1:W-:Y:S02]  /*b080*/  STL.64 [R1+0x480], R14 ;  /* 0x0004800e01007387 */ /* 0x0003e40000100a00 */
[----:B-1----:R-:W-:-:S04]  /*b090*/  LEA R14, P1, R4, R5, 0x1 ;  /* 0x00000005040e7211 */ /* 0x002fc800078208ff */
[-C--:B------:R-:W-:Y:S01]  /*b0a0*/  LEA.HI.X.SX32 R15, R4, R0.reuse, 0x1, P1 ;  /* 0x00000000040f7211 */ /* 0x080fe200008f0eff */
[----:B0-----:R-:W-:Y:S02]  /*b0b0*/  IMAD R4, R245, 0x2, R3 ;  /* 0x00000002f5047824 */ /* 0x001fe400078e0203 */
[----:B------:R-:W0:Y:S01]  /*b0c0*/  LDC R245, c[0x0][0x268] ;  /* 0x00009a00fff57b82 */ /* 0x000e220000000800 */
[CC--:B------:R-:W-:Y:S01]  /*b0d0*/  LEA R12, P2, R11.reuse, R5.reuse, 0x1 ;  /* 0x000000050b0c7211 */ /* 0x0c0fe200078408ff */
[----:B------:R1:W-:Y:S03]  /*b0e0*/  STL.64 [R1+0x478], R16 ;  /* 0x0004781001007387 */ /* 0x0003e60000100a00 */
[----:B------:R-:W-:Y:S01]  /*b0f0*/  LEA.HI.X.SX32 R13, R11, R0, 0x1, P2 ;  /* 0x000000000b0d7211 */ /* 0x000fe200010f0eff */
[----:B------:R2:W-:Y:S04]  /*b100*/  STL.64 [R1+0x470], R14 ;  /* 0x0004700e01007387 */ /* 0x0005e80000100a00 */
[----:B------:R3:W-:Y:S01]  /*b110*/  STL.64 [R1+0x468], R12 ;  /* 0x0004680c01007387 */ /* 0x0007e20000100a00 */
[----:B-1----:R-:W-:-:S02]  /*b120*/  LEA R16, P0, R6, R5, 0x1 ;  /* 0x0000000506107211 */ /* 0x002fc400078008ff */
[CC--:B--2---:R-:W-:Y:S02]  /*b130*/  LEA R14, P1, R7.reuse, R5.reuse, 0x1 ;  /* 0x00000005070e7211 */ /* 0x0c4fe400078208ff */
[-C--:B------:R-:W-:Y:S02]  /*b140*/  LEA.HI.X.SX32 R17, R6, R0.reuse, 0x1, P0 ;  /* 0x0000000006117211 */ /* 0x080fe400000f0eff */
[C---:B---3--:R-:W-:Y:S02]  /*b150*/  LEA R12, P2, R8.reuse, R5, 0x1 ;  /* 0x00000005080c7211 */ /* 0x048fe400078408ff */
[-C--:B------:R-:W-:Y:S02]  /*b160*/  LEA.HI.X.SX32 R15, R7, R0.reuse, 0x1, P1 ;  /* 0x00000000070f7211 */ /* 0x080fe400008f0eff */
[----:B------:R-:W-:Y:S01]  /*b170*/  LEA.HI.X.SX32 R13, R8, R0, 0x1, P2 ;  /* 0x00000000080d7211 */ /* 0x000fe200010f0eff */
[----:B------:R1:W-:Y:S01]  /*b180*/  STL.64 [R1+0x460], R16 ;  /* 0x0004601001007387 */ /* 0x0003e20000100a00 */
[----:B0-----:R-:W-:-:S02]  /*b190*/  LEA R6, R245, R4, 0x1 ;  /* 0x00000004f5067211 */ /* 0x001fc400078e08ff */
[CC--:B------:R-:W-:Y:S01]  /*b1a0*/  LEA R18, P0, R2.reuse, R5.reuse, 0x1 ;  /* 0x0000000502127211 */ /* 0x0c0fe200078008ff */
[----:B------:R0:W-:Y:S04]  /*b1b0*/  STL.64 [R1+0x458], R14 ;  /* 0x0004580e01007387 */ /* 0x0001e80000100a00 */
[----:B------:R2:W-:Y:S01]  /*b1c0*/  STL.64 [R1+0x450], R12 ;  /* 0x0004500c01007387 */ /* 0x0005e20000100a00 */
[----:B------:R-:W-:Y:S02]  /*b1d0*/  LEA.HI.X.SX32 R19, R2, R0, 0x1, P0 ;  /* 0x0000000002137211 */ /* 0x000fe400000f0eff */
[-C--:B-1----:R-:W-:Y:S02]  /*b1e0*/  LEA R16, P1, R3, R5.reuse, 0x1 ;  /* 0x0000000503107211 */ /* 0x082fe400078208ff */
[----:B0-----:R-:W-:-:S02]  /*b1f0*/  LEA R14, P2, R4, R5, 0x1 ;  /* 0x00000005040e7211 */ /* 0x001fc400078408ff */
[-C--:B------:R-:W-:Y:S02]  /*b200*/  LEA.HI.X.SX32 R17, R3, R0.reuse, 0x1, P1 ;  /* 0x0000000003117211 */ /* 0x080fe400008f0eff */
[----:B--2---:R-:W-:Y:S02]  /*b210*/  LEA R12, P3, R6, R5, 0x1 ;  /* 0x00000005060c7211 */ /* 0x004fe400078608ff */
[-C--:B------:R-:W-:Y:S01]  /*b220*/  LEA.HI.X.SX32 R15, R4, R0.reuse, 0x1, P2 ;  /* 0x00000000040f7211 */ /* 0x080fe200010f0eff */
[----:B------:R-:W-:Y:S01]  /*b230*/  IMAD.MOV.U32 R2, RZ, RZ, 0x3f800000 ;  /* 0x3f800000ff027424 */ /* 0x000fe200078e00ff */
[----:B------:R-:W-:Y:S01]  /*b240*/  LEA.HI.X.SX32 R13, R6, R0, 0x1, P3 ;  /* 0x00000000060d7211 */ /* 0x000fe200018f0eff */
[----:B------:R-:W-:Y:S01]  /*b250*/  STL.64 [R1+0x448], R18 ;  /* 0x0004481201007387 */ /* 0x000fe20000100a00 */
[----:B------:R-:W-:-:S03]  /*b260*/  IMAD.MOV.U32 R0, RZ, RZ, -0x800000 ;  /* 0xff800000ff007424 */ /* 0x000fc600078e00ff */
[----:B------:R-:W-:Y:S01]  /*b270*/  STL.64 [R1+0x440], R16 ;  /* 0x0004401001007387 */ /* 0x000fe20000100a00 */
[----:B------:R-:W-:-:S03]  /*b280*/  IMAD.MOV.U32 R3, RZ, RZ, -0x800000 ;  /* 0xff800000ff037424 */ /* 0x000fc600078e00ff */
[----:B------:R-:W-:Y:S04]  /*b290*/  STL.64 [R1+0x438], R14 ;  /* 0x0004380e01007387 */ /* 0x000fe80000100a00 */
[----:B------:R-:W-:Y:S04]  /*b2a0*/  STL.64 [R1+0x430], R12 ;  /* 0x0004300c01007387 */ /* 0x000fe80000100a00 */
[----:B------:R-:W-:Y:S04]  /*b2b0*/  STL [R1+0x428], R2 ;  /* 0x0004280201007387 */ /* 0x000fe80000100800 */
[----:B------:R-:W-:Y:S04]  /*b2c0*/  STL [R1+0x3ec], RZ ;  /* 0x0003ecff01007387 */ /* 0x000fe80000100800 */
[----:B------:R0:W-:Y:S04]  /*b2d0*/  STL [R1+0x404], R0 ;  /* 0x0004040001007387 */ /* 0x0001e80000100800 */
[----:B------:R1:W-:Y:S04]  /*b2e0*/  STL [R1+0x3f8], RZ ;  /* 0x0003f8ff01007387 */ /* 0x0003e80000100800 */
[----:B------:R1:W-:Y:S04]  /*b2f0*/  STL [R1+0x400], R3 ;  /* 0x0004000301007387 */ /* 0x0003e80000100800 */
[----:B------:R1:W-:Y:S04]  /*b300*/  STL [R1], RZ ;  /* 0x000000ff01007387 */ /* 0x0003e80000100800 */
[----:B------:R1:W-:Y:S04]  /*b310*/  STL [R1+0x42c], R2 ;  /* 0x00042c0201007387 */ /* 0x0003e80000100800 */
[----:B------:R1:W-:Y:S04]  /*b320*/  STL [R1+0x4], RZ ;  /* 0x000004ff01007387 */ /* 0x0003e80000100800 */
        /* <DEDUP_REMOVED lines=125> */
[----:B------:R1:W-:Y:S01]  /*bb00*/  STL [R1+0x1fc], RZ ;  /* 0x0001fcff01007387 */ /* 0x0003e20000100800 */
[----:B------:R-:W-:-:S02]  /*bb10*/  UIADD3.64 UR4, UR10, 0x4, URZ ;  /* 0x000000040a047897 */ /* 0x000fc4000fffe03f */
[----:B------:R-:W-:Y:S02]  /*bb20*/  UIADD3.64 UR8, UR10, 0x2, URZ ;  /* 0x000000020a087897 */ /* 0x000fe4000fffe03f */
[----:B------:R-:W-:Y:S02]  /*bb30*/  UIADD3.64 UR4, UR10, 0x400, URZ ;  /* 0x000004000a047897 */ /* 0x000fe4000fffe03f */
[----:B------:R-:W-:Y:S02]  /*bb40*/  UIADD3.64 UR8, UR10, 0x3fe, URZ ;  /* 0x000003fe0a087897 */ /* 0x000fe4000fffe03f */
[----:B------:R-:W-:Y:S02]  /*bb50*/  UIADD3.64 UR4, UR10, 0x404, URZ ;  /* 0x000004040a047897 */ /* 0x000fe4000fffe03f */
[----:B------:R-:W-:Y:S02]  /*bb60*/  UIADD3.64 UR8, UR10, 0x402, URZ ;  /* 0x000004020a087897 */ /* 0x000fe4000fffe03f */
[----:B------:R-:W-:Y:S01]  /*bb70*/  UIADD3.64 UR4, UR10, 0xc00, URZ ;  /* 0x00000c000a047897 */ /* 0x000fe2000fffe03f */
[----:B------:R-:W-:Y:S01]  /*bb80*/  IMAD.MOV.U32 R8, RZ, RZ, RZ ;  /* 0x000000ffff087224 */ /* 0x000fe200078e00ff */
[----:B------:R-:W-:Y:S01]  /*bb90*/  UIADD3.64 UR8, UR10, 0xbfe, URZ ;  /* 0x00000bfe0a087897 */ /* 0x000fe2000fffe03f */
[----:B0-----:R-:W-:Y:S01]  /*bba0*/  MOV R0, RZ ;  /* 0x000000ff00007202 */ /* 0x001fe20000000f00 */
[----:B------:R-:W-:Y:S01]  /*bbb0*/  UIADD3.64 UR4, UR10, 0xc04, URZ ;  /* 0x00000c040a047897 */ /* 0x000fe2000fffe03f */
[----:B------:R-:W-:-:S02]  /*bbc0*/  CS2R R24, SRZ ;  /* 0x0000000000187805 */ /* 0x000fc4000001ff00 */
[----:B------:R-:W-:Y:S02]  /*bbd0*/  CS2R R26, SRZ ;  /* 0x00000000001a7805 */ /* 0x000fe4000001ff00 */
[----:B------:R-:W-:Y:S02]  /*bbe0*/  CS2R R28, SRZ ;  /* 0x00000000001c7805 */ /* 0x000fe4000001ff00 */
[----:B------:R-:W-:Y:S02]  /*bbf0*/  CS2R R30, SRZ ;  /* 0x00000000001e7805 */ /* 0x000fe4000001ff00 */
[----:B------:R-:W-:Y:S02]  /*bc00*/  CS2R R32, SRZ ;  /* 0x0000000000207805 */ /* 0x000fe4000001ff00 */
[----:B------:R-:W-:Y:S02]  /*bc10*/  CS2R R34, SRZ ;  /* 0x0000000000227805 */ /* 0x000fe4000001ff00 */
        /* <DEDUP_REMOVED lines=29> */
[----:B------:R-:W-:Y:S01]  /*bdf0*/  CS2R R94, SRZ ;  /* 0x00000000005e7805 */ /* 0x000fe2000001ff00 */
[----:B------:R-:W-:Y:S01]  /*be00*/  UIADD3.64 UR8, UR10, 0xc02, URZ ;  /* 0x00000c020a087897 */ /* 0x000fe2000fffe03f */
[----:B------:R-:W-:-:S02]  /*be10*/  CS2R R96, SRZ ;  /* 0x0000000000607805 */ /* 0x000fc4000001ff00 */
[----:B------:R-:W-:Y:S02]  /*be20*/  CS2R R98, SRZ ;  /* 0x0000000000627805 */ /* 0x000fe4000001ff00 */
[----:B------:R-:W-:Y:S01]  /*be30*/  CS2R R100, SRZ ;  /* 0x0000000000647805 */ /* 0x000fe2000001ff00 */
[----:B------:R-:W-:Y:S01]  /*be40*/  UIADD3.64 UR4, UR10, 0x1400, URZ ;  /* 0x000014000a047897 */ /* 0x000fe2000fffe03f */
        /* <DEDUP_REMOVED lines=24> */
[----:B------:R-:W-:Y:S01]  /*bfd0*/  CS2R R150, SRZ ;  /* 0x0000000000967805 */ /* 0x000fe2000001ff00 */
[----:B------:R-:W-:Y:S02]  /*bfe0*/  UIADD3.64 UR8, UR10, 0x13fe, URZ ;  /* 0x000013fe0a087897 */ /* 0x000fe4000fffe03f */
[----:B------:R-:W-:Y:S02]  /*bff0*/  UIADD3.64 UR4, UR10, 0x1404, URZ ;  /* 0x000014040a047897 */ /* 0x000fe4000fffe03f */
[----:B------:R-:W-:Y:S02]  /*c000*/  UIADD3.64 UR8, UR10, 0x1402, URZ ;  /* 0x000014020a087897 */ /* 0x000fe4000fffe03f */
[----:B------:R-:W-:-:S02]  /*c010*/  UIADD3.64 UR4, UR10, 0x1bfe, URZ ;  /* 0x00001bfe0a047897 */ /* 0x000fc4000fffe03f */
[----:B------:R-:W-:Y:S02]  /*c020*/  UIADD3.64 UR14, UR10, 0x7fe, URZ ;  /* 0x000007fe0a0e7897 */ /* 0x000fe4000fffe03f */
[----:B------:R-:W-:Y:S02]  /*c030*/  UIADD3.64 UR18, UR10, 0x800, URZ ;  /* 0x000008000a127897 */ /* 0x000fe4000fffe03f */
        /* <DEDUP_REMOVED lines=8> */
[----:B------:R-:W-:Y:S01]  /*c0c0*/  UIADD3.64 UR54, UR10, 0x1802, URZ ;  /* 0x000018020a367897 */ /* 0x000fe2000fffe03f */
[----:B------:R-:W-:Y:S01]  /*c0d0*/  UMOV UR7, 0x40000040 ;  /* 0x4000004000077882 */ /* 0x000fe20000000000 */
[----:B------:R-:W-:-:S02]  /*c0e0*/  UIADD3.64 UR58, UR10, 0x1804, URZ ;  /* 0x000018040a3a7897 */ /* 0x000fc4000fffe03f */
[----:B------:R-:W-:Y:S02]  /*c0f0*/  UIADD3.64 UR12, UR10, 0x1c00, URZ ;  /* 0x00001c000a0c7897 */ /* 0x000fe4000fffe03f */
[----:B------:R-:W-:Y:S02]  /*c100*/  UIADD3.64 UR8, UR10, 0x1c02, URZ ;  /* 0x00001c020a087897 */ /* 0x000fe4000fffe03f */
[----:B-1----:R-:W-:-:S12]  /*c110*/  UIADD3.64 UR4, UR10, 0x1c04, URZ ;  /* 0x00001c040a047897 */ /* 0x002fd8000fffe03f */
.L_x_1:
[----:B-----5:R-:W-:Y:S01]  /*c120*/  STL [R1+0xf24], R10 ;  /* 0x000f240a01007387 */ /* 0x020fe20000100800 */
[----:B------:R-:W0:Y:S03]  /*c130*/  LDC.64 R6, c[0x0][0x250] ;  /* 0x00009400ff067b82 */ /* 0x000e260000000a00 */
[----:B------:R-:W-:Y:S04]  /*c140*/  STL [R1+0xf20], R0 ;  /* 0x000f200001007387 */ /* 0x000fe80000100800 */
[----:B------:R1:W-:Y:S01]  /*c150*/  STL.64 [R1+0xe18], R150 ;  /* 0x000e189601007387 */ /* 0x0003e20000100a00 */
[----:B------:R-:W2:Y:S03]  /*c160*/  LDC R11, c[0x0][0x258] ;  /* 0x00009600ff0b7b82 */ /* 0x000ea60000000800 */
[----:B------:R3:W-:Y:S04]  /*c170*/  STL.64 [R1+0xe10], R148 ;  /* 0x000e109401007387 */ /* 0x0007e80000100a00 */
[----:B------:R4:W-:Y:S01]  /*c180*/  STL.64 [R1+0xe08], R146 ;  /* 0x000e089201007387 */ /* 0x0009e20000100a00 */
[----:B------:R-:W2:Y:S03]  /*c190*/  LDC.64 R2, c[0x0][0x218] ;  /* 0x00008600ff027b82 */ /* 0x000ea60000000a00 */
[----:B------:R-:W-:Y:S01]  /*c1a0*/  STL.64 [R1+0xe00], R144 ;  /* 0x000e009001007387 */ /* 0x000fe20000100a00 */
[----:B-1----:R-:W-:-:S03]  /*c1b0*/  MOV R150, UR58 ;  /* 0x0000003a00967c02 */ /* 0x002fc60008000f00 */
[----:B------:R-:W-:Y:S01]  /*c1c0*/  STL.64 [R1+0xdf8], R142 ;  /* 0x000df88e01007387 */ /* 0x000fe20000100a00 */
[----:B0-----:R-:W-:Y:S01]  /*c1d0*/  IMAD.SHL.U32 R12, R7, 0x2, RZ ;  /* 0x00000002070c7824 */ /* 0x001fe200078e00ff */
[----:B---3--:R-:W-:Y:S02]  /*c1e0*/  MOV R148, UR54 ;  /* 0x0000003600947c02 */ /* 0x008fe40008000f00 */
[----:B------:R-:W-:Y:S01]  /*c1f0*/  STL.64 [R1+0xdf0], R140 ;  /* 0x000df08c01007387 */ /* 0x000fe20000100a00 */
[----:B----4-:R-:W-:Y:S02]  /*c200*/  MOV R147, UR55 ;  /* 0x0000003700937c02 */ /* 0x010fe40008000f00 */
[----:B------:R-:W-:Y:S01]  /*c210*/  MOV R149, UR59 ;  /* 0x0000003b00957c02 */ /* 0x000fe20008000f00 */
[----:B------:R-:W-:Y:S04]  /*c220*/  STL.64 [R1+0xde8], R138 ;  /* 0x000de88a01007387 */ /* 0x000fe80000100a00 */
        /* <DEDUP_REMOVED lines=27> */
[----:B------:R0:W-:Y:S01]  /*c3e0*/  STL.64 [R1+0xd08], R82 ;  /* 0x000d085201007387 */ /* 0x0001e20000100a00 */
[----:B------:R-:W1:Y:S03]  /*c3f0*/  S2R R151, SR_CTAID.Y ;  /* 0x0000000000977919 */ /* 0x000e660000002600 */
[----:B------:R-:W-:Y:S01]  /*c400*/  STL.64 [R1+0xd00], R80 ;  /* 0x000d005001007387 */ /* 0x000fe20000100a00 */
[----:B0-----:R-:W0:Y:S03]  /*c410*/  S2R R82, SR_TID.X ;  /* 0x0000000000527919 */ /* 0x001e260000002100 */
[----:B------:R-:W-:Y:S04]  /*c420*/  STL.64 [R1+0xcf8], R78 ;  /* 0x000cf84e01007387 */ /* 0x000fe80000100a00 */
[----:B------:R-:W-:Y:S04]  /*c430*/  STL.64 [R1+0xcf0], R76 ;  /* 0x000cf04c01007387 */ /* 0x000fe80000100a00 */
[----:B------:R-:W-:Y:S04]  /*c440*/  STL.64 [R1+0xce8], R74 ;  /* 0x000ce84a01007387 */ /* 0x000fe80000100a00 */
[----:B------:R-:W-:Y:S04]  /*c450*/  STL.64 [R1+0xce0], R72 ;  /* 0x000ce04801007387 */ /* 0x000fe80000100a00 */
[----:B------:R-:W-:Y:S01]  /*c460*/  STL.64 [R1+0xcd8], R70 ;  /* 0x000cd84601007387 */ /* 0x000fe20000100a00 */
[----:B-1----:R-:W-:-:S03]  /*c470*/  IMAD R6, R151, R6, RZ ;  /* 0x0000000697067224 */ /* 0x002fc600078e02ff */
[----:B------:R-:W-:Y:S02]  /*c480*/  STL.64 [R1+0xcd0], R68 ;  /* 0x000cd04401007387 */ /* 0x000fe40000100a00 */
[----:B--2---:R-:W-:Y:S02]  /*c490*/  LEA R4, P0, R6, R2, 0x1 ;  /* 0x0000000206047211 */ /* 0x004fe400078008ff */
[----:B------:R-:W-:Y:S01]  /*c4a0*/  STL.64 [R1+0xcc8], R66 ;  /* 0x000cc84201007387 */ /* 0x000fe20000100a00 */
[----:B0-----:R-:W-:Y:S02]  /*c4b0*/  LOP3.LUT R5, R82, 0xff, RZ, 0xc0, !PT ;  /* 0x000000ff52057812 */ /* 0x001fe400078ec0ff */
[----:B------:R-:W-:Y:S01]  /*c4c0*/  LEA.HI.X.SX32 R6, R6, R3, 0x1, P0 ;  /* 0x0000000306067211 */ /* 0x000fe200000f0eff */
[----:B------:R-:W-:Y:S02]  /*c4d0*/  STL.64 [R1+0xcc0], R64 ;  /* 0x000cc04001007387 */ /* 0x000fe40000100a00 */
[----:B------:R-:W-:-:S02]  /*c4e0*/  IMAD R5, R5, R11, RZ ;  /* 0x0000000b05057224 */ /* 0x000fc400078e02ff */
[----:B------:R-:W-:Y:S02]  /*c4f0*/  STL.64 [R1+0xcb8], R62 ;  /* 0x000cb83e01007387 */ /* 0x000fe40000100a00 */
[----:B------:R-:W-:Y:S01]  /*c500*/  IMAD R11, R11, 0x100, R5 ;  /* 0x000001000b0b7824 */ /* 0x000fe200078e0205 */
[-C--:B------:R-:W-:Y:S01]  /*c510*/  LEA R2, P0, R5, R4.reuse, 0x1 ;  /* 0x0000000405027211 */ /* 0x080fe200078008ff */
[----:B------:R-:W-:Y:S03]  /*c520*/  STL.64 [R1+0xcb0], R60 ;  /* 0x000cb03c01007387 */ /* 0x000fe60000100a00 */
[----:B------:R-:W-:Y:S01]  /*c530*/  LEA R4, P1, R11, R4, 0x1 ;  /* 0x000000040b047211 */ /* 0x000fe200078208ff */
[----:B------:R-:W-:Y:S01]  /*c540*/  STL.64 [R1+0xca8], R58 ;  /* 0x000ca83a01007387 */ /* 0x000fe20000100a00 */
[-C--:B------:R-:W-:Y:S02]  /*c550*/  LEA.HI.X.SX32 R3, R5, R6.reuse, 0x1, P0 ;  /* 0x0000000605037211 */ /* 0x080fe400000f0eff */
[----:B------:R-:W-:Y:S01]  /*c560*/  LEA.HI.X.SX32 R5, R11, R6, 0x1, P1 ;  /* 0x000000060b057211 */ /* 0x000fe200008f0eff */
[----:B------:R-:W-:Y:S01]  /*c570*/  IMAD R6, R7, 0x3, RZ ;  /* 0x0000000307067824 */ /* 0x000fe200078e02ff */
[----:B------:R0:W-:Y:S01]  /*c580*/  STL.64 [R1+0xca0], R56 ;  /* 0x000ca03801007387 */ /* 0x0001e20000100a00 */
[----:B------:R-:W-:-:S03]  /*c590*/  IMAD.WIDE R14, R12, 0x2, R2 ;  /* 0x000000020c0e7825 */ /* 0x000fc600078e0202 */
[----:B------:R-:W-:Y:S01]  /*c5a0*/  STL.64 [R1+0xc98], R54 ;  /* 0x000c983601007387 */ /* 0x000fe20000100a00 */
[----:B------:R-:W-:-:S03]  /*c5b0*/  IMAD.WIDE R12, R12, 0x2, R4 ;  /* 0x000000020c0c7825 */ /* 0x000fc600078e0204 */
[----:B------:R-:W-:Y:S01]  /*c5c0*/  STL.64 [R1+0xc90], R52 ;  /* 0x000c903401007387 */ /* 0x000fe20000100a00 */
[----:B------:R-:W-:-:S03]  /*c5d0*/  IMAD.WIDE R22, R6, 0x2, R2 ;  /* 0x0000000206167825 */ /* 0x000fc600078e0202 */
[----:B------:R-:W-:Y:S01]  /*c5e0*/  STL.64 [R1+0xc88], R50 ;  /* 0x000c883201007387 */ /* 0x000fe20000100a00 */
[----:B------:R-:W-:-:S03]  /*c5f0*/  IMAD.WIDE R20, R8, 0x2, R4 ;  /* 0x0000000208147825 */ /* 0x000fc600078e0204 */
[----:B------:R-:W-:Y:S01]  /*c600*/  STL.64 [R1+0xc80], R48 ;  /* 0x000c803001007387 */ /* 0x000fe20000100a00 */
[C---:B------:R-:W-:Y:S01]  /*c610*/  IMAD.WIDE R16, R8.reuse, 0x2, R14 ;  /* 0x0000000208107825 */ /* 0x040fe200078e020e */
[----:B------:R-:W-:Y:S02]  /*c620*/  SHF.L.U32 R11, R7, 0x2, RZ ;  /* 0x00000002070b7819 */ /* 0x000fe400000006ff */
[----:B------:R-:W-:Y:S01]  /*c630*/  STL.64 [R1+0xc78], R46 ;  /* 0x000c782e01007387 */ /* 0x000fe20000100a00 */
[----:B------:R-:W-:-:S03]  /*c640*/  IMAD.WIDE R14, R8, 0x2, R12 ;  /* 0x00000002080e7825 */ /* 0x000fc600078e020c */
[----:B------:R-:W-:Y:S01]  /*c650*/  STL.64 [R1+0xc70], R44 ;  /* 0x000c702c01007387 */ /* 0x000fe20000100a00 */
[----:B------:R-:W-:-:S03]  /*c660*/  IMAD.WIDE R12, R8, 0x2, R22 ;  /* 0x00000002080c7825 */ /* 0x000fc600078e0216 */
[----:B------:R-:W-:Y:S01]  /*c670*/  STL.64 [R1+0xc68], R42 ;  /* 0x000c682a01007387 */ /* 0x000fe20000100a00 */
[----:B------:R-:W-:-:S03]  /*c680*/  IMAD.WIDE R18, R8, 0x2, R2 ;  /* 0x0000000208127825 */ /* 0x000fc600078e0202 */
[----:B------:R-:W-:Y:S04]  /*c690*/  STL.64 [R1+0xc60], R40 ;  /* 0x000c602801007387 */ /* 0x000fe80000100a00 */
[----:B------:R1:W-:Y:S04]  /*c6a0*/  STL.64 [R1+0xc58], R38 ;  /* 0x000c582601007387 */ /* 0x0003e80000100a00 */
[----:B------:R2:W3:Y:S04]  /*c6b0*/  LDG.E.U16 R0, desc[UR60][R20.64] ;  /* 0x0000003c14007981 */ /* 0x0004e8000c1e1500 */
[----:B0-----:R0:W4:Y:S04]  /*c6c0*/  LDG.E.U16 R56, desc[UR60][R12.64] ;  /* 0x0000003c0c387981 */ /* 0x001128000c1e1500 */
[----:B-1----:R1:W3:Y:S01]  /*c6d0*/  LDG.E.U16 R38, desc[UR60][R16.64] ;  /* 0x0000003c10267981 */ /* 0x0022e2000c1e1500 */
[----:B--2---:R-:W-:-:S03]  /*c6e0*/  IMAD R20, R7, 0x5, RZ ;  /* 0x0000000507147824 */ /* 0x004fc600078e02ff */
[----:B------:R2:W4:Y:S01]  /*c6f0*/  LDG.E.U16 R39, desc[UR60][R14.64] ;  /* 0x0000003c0e277981 */ /* 0x000522000c1e1500 */
[----:B0-----:R-:W-:-:S03]  /*c700*/  IMAD.WIDE R12, R11, 0x2, R4 ;  /* 0x000000020b0c7825 */ /* 0x001fc600078e0204 */
[----:B------:R0:W4:Y:S01]  /*c710*/  LDG.E.U16 R10, desc[UR60][R18.64] ;  /* 0x0000003c120a7981 */ /* 0x000122000c1e1500 */
[----:B-1----:R-:W-:-:S03]  /*c720*/  IMAD.WIDE R16, R6, 0x2, R4 ;  /* 0x0000000206107825 */ /* 0x002fc600078e0204 */
[----:B------:R-:W-:Y:S01]  /*c730*/  STL.64 [R1+0xc50], R36 ;  /* 0x000c502401007387 */ /* 0x000fe20000100a00 */
[----:B--2---:R-:W-:-:S03]  /*c740*/  IMAD.WIDE R14, R11, 0x2, R2 ;  /* 0x000000020b0e7825 */ /* 0x004fc600078e0202 */
[----:B------:R-:W-:Y:S01]  /*c750*/  STL.64 [R1+0xc48], R34 ;  /* 0x000c482201007387 */ /* 0x000fe20000100a00 */
[----:B0-----:R-:W-:-:S03]  /*c760*/  IMAD.WIDE R18, R20, 0x2, R2 ;  /* 0x0000000214127825 */ /* 0x001fc600078e0202 */
[----:B------:R-:W-:Y:S01]  /*c770*/  STL.64 [R1+0xc40], R32 ;  /* 0x000c402001007387 */ /* 0x000fe20000100a00 */
[----:B------:R-:W-:-:S03]  /*c780*/  IMAD.WIDE R16, R8, 0x2, R16 ;  /* 0x0000000208107825 */ /* 0x000fc600078e0210 */
[----:B------:R-:W-:Y:S01]  /*c790*/  STL.64 [R1+0xc38], R30 ;  /* 0x000c381e01007387 */ /* 0x000fe20000100a00 */
[----:B------:R-:W-:-:S03]  /*c7a0*/  IMAD.WIDE R14, R8, 0x2, R14 ;  /* 0x00000002080e7825 */ /* 0x000fc600078e020e */
[----:B------:R0:W2:Y:S01]  /*c7b0*/  LDG.E.U16 R57, desc[UR60][R16.64] ;  /* 0x0000003c10397981 */ /* 0x0000a2000c1e1500 */
[----:B------:R-:W-:-:S03]  /*c7c0*/  IMAD.WIDE R12, R8, 0x2, R12 ;  /* 0x00000002080c7825 */ /* 0x000fc600078e020c */
[----:B------:R1:W2:Y:S01]  /*c7d0*/  LDG.E.U16 R74, desc[UR60][R14.64] ;  /* 0x0000003c0e4a7981 */ /* 0x0002a2000c1e1500 */
[----:B------:R-:W-:-:S03]  /*c7e0*/  IMAD.WIDE R18, R8, 0x2, R18 ;  /* 0x0000000208127825 */ /* 0x000fc600078e0212 */
[----:B------:R1:W2:Y:S04]  /*c7f0*/  LDG.E.U16 R75, desc[UR60][R12.64] ;  /* 0x0000003c0c4b7981 */ /* 0x0002a8000c1e1500 */
[----:B------:R1:W2:Y:S01]  /*c800*/  LDG.E.U16 R93, desc[UR60][R18.64] ;  /* 0x0000003c125d7981 */ /* 0x0002a2000c1e1500 */
[C---:B------:R-:W-:Y:S02]  /*c810*/  IMAD R6, R7.reuse, 0x6, RZ ;  /* 0x0000000607067824 */ /* 0x040fe400078e02ff */
[----:B------:R-:W-:Y:S01]  /*c820*/  IMAD.WIDE R20, R20, 0x2, R4 ;  /* 0x0000000214147825 */ /* 0x000fe200078e0204 */
[----:B------:R-:W-:Y:S03]  /*c830*/  STL.64 [R1+0xc30], R28 ;  /* 0x000c301c01007387 */ /* 0x000fe60000100a00 */
[----:B------:R-:W-:Y:S01]  /*c840*/  IMAD.WIDE R22, R6, 0x2, R2 ;  /* 0x0000000206167825 */ /* 0x000fe200078e0202 */
[----:B------:R-:W-:Y:S03]  /*c850*/  STL.64 [R1+0xc28], R26 ;  /* 0x000c281a01007387 */ /* 0x000fe60000100a00 */
[C---:B0-----:R-:W-:Y:S01]  /*c860*/  IMAD.WIDE R16, R8.reuse, 0x2, R20 ;  /* 0x0000000208107825 */ /* 0x041fe200078e0214 */
[----:B------:R-:W-:Y:S03]  /*c870*/  STL.64 [R1+0xc20], R24 ;  /* 0x000c201801007387 */ /* 0x000fe60000100a00 */
[----:B-1----:R-:W-:Y:S01]  /*c880*/  IMAD.WIDE R14, R8, 0x2, R22 ;  /* 0x00000002080e7825 */ /* 0x002fe200078e0216 */
[----:B------:R0:W2:Y:S03]  /*c890*/  LDG.E.U16 R94, desc[UR60][R16.64] ;  /* 0x0000003c105e7981 */ /* 0x0000a6000c1e1500 */
[----:B------:R-:W-:Y:S01]  /*c8a0*/  IMAD.WIDE R12, R6, 0x2, R4 ;  /* 0x00000002060c7825 */ /* 0x000fe200078e0204 */
[----:B------:R1:W2:Y:S03]  /*c8b0*/  LDG.E.U16 R111, desc[UR60][R14.64] ;  /* 0x0000003c0e6f7981 */ /* 0x0002a6000c1e1500 */
[C---:B------:R-:W-:Y:S01]  /*c8c0*/  IMAD R11, R7.reuse, 0x7, RZ ;  /* 0x00000007070b7824 */ /* 0x040fe200078e02ff */
[----:B------:R-:W-:Y:S01]  /*c8d0*/  STL [R1+0xf28], R147 ;  /* 0x000f289301007387 */ /* 0x000fe20000100800 */
[----:B------:R-:W-:-:S02]  /*c8e0*/  IMAD.SHL.U32 R20, R7, 0x8, RZ ;  /* 0x0000000807147824 */ /* 0x000fc400078e00ff */
[C---:B------:R-:W-:Y:S01]  /*c8f0*/  IMAD.WIDE R18, R11.reuse, 0x2, R2 ;  /* 0x000000020b127825 */ /* 0x040fe200078e0202 */
[----:B------:R-:W-:Y:S03]  /*c900*/  STL [R1+0xf2c], R148 ;  /* 0x000f2c9401007387 */ /* 0x000fe60000100800 */
[----:B0-----:R-:W-:Y:S01]  /*c910*/  IMAD.WIDE R16, R8, 0x2, R12 ;  /* 0x0000000208107825 */ /* 0x001fe200078e020c */
[----:B------:R-:W-:Y:S03]  /*c920*/  STL [R1+0xf30], R149 ;  /* 0x000f309501007387 */ /* 0x000fe60000100800 */
[----:B-1----:R-:W-:Y:S01]  /*c930*/  IMAD.WIDE R14, R11, 0x2, R4 ;  /* 0x000000020b0e7825 */ /* 0x002fe200078e0204 */
[----:B------:R0:W2:Y:S03]  /*c940*/  LDG.E.U16 R112, desc[UR60][R16.64] ;  /* 0x0000003c10707981 */ /* 0x0000a6000c1e1500 */
[----:B------:R-:W-:Y:S01]  /*c950*/  IMAD.WIDE R12, R20, 0x2, R2 ;  /* 0x00000002140c7825 */ /* 0x000fe200078e0202 */
[----:B------:R-:W-:Y:S03]  /*c960*/  STL [R1+0xf34], R150 ;  /* 0x000f349601007387 */ /* 0x000fe60000100800 */
[C---:B------:R-:W-:Y:S01]  /*c970*/  IMAD.WIDE R22, R8.reuse, 0x2, R18 ;  /* 0x0000000208167825 */ /* 0x040fe200078e0212 */
[----:B------:R-:W-:Y:S03]  /*c980*/  STL [R1+0xf38], R151 ;  /* 0x000f389701007387 */ /* 0x000fe60000100800 */
[C---:B------:R-:W-:Y:S01]  /*c990*/  IMAD.WIDE R18, R8.reuse, 0x2, R14 ;  /* 0x0000000208127825 */ /* 0x040fe200078e020e */
[----:B------:R-:W2:Y:S03]  /*c9a0*/  LDG.E.U16 R129, desc[UR60][R22.64] ;  /* 0x0000003c16817981 */ /* 0x000ea6000c1e1500 */
[----:B0-----:R-:W-:Y:S01]  /*c9b0*/  IMAD.WIDE R16, R8, 0x2, R12 ;  /* 0x0000000208107825 */ /* 0x001fe200078e020c */
[----:B------:R-:W2:Y:S04]  /*c9c0*/  LDG.E.U16 R130, desc[UR60][R18.64] ;  /* 0x0000003c12827981 */ /* 0x000ea8000c1e1500 */
[----:B------:R0:W2:Y:S01]  /*c9d0*/  LDG.E.U16 R11, desc[UR60][R16.64] ;  /* 0x0000003c100b7981 */ /* 0x0000a2000c1e1500 */
[----:B------:R-:W-:-:S04]  /*c9e0*/  IMAD.WIDE R20, R20, 0x2, R4 ;  /* 0x0000000214147825 */ /* 0x000fc800078e0204 */
[----:B------:R-:W-:Y:S01]  /*c9f0*/  IMAD.WIDE R14, R8, 0x2, R20 ;  /* 0x00000002080e7825 */ /* 0x000fe200078e0214 */
[----:B---3--:R-:W-:Y:S04]  /*ca00*/  STL [R1+0xf3c], R38 ;  /* 0x000f3c2601007387 */ /* 0x008fe80000100800 */
[----:B----4-:R-:W-:Y:S04]  /*ca10*/  STL [R1+0xf40], R39 ;  /* 0x000f402701007387 */ /* 0x010fe80000100800 */
[----:B------:R-:W-:Y:S04]  /*ca20*/  STL [R1+0xf44], R56 ;  /* 0x000f443801007387 */ /* 0x000fe80000100800 */
[----:B--2---:R-:W-:Y:S04]  /*ca30*/  STL [R1+0xf48], R57 ;  /* 0x000f483901007387 */ /* 0x004fe80000100800 */
[----:B------:R-:W-:Y:S04]  /*ca40*/  STL [R1+0xf4c], R74 ;  /* 0x000f4c4a01007387 */ /* 0x000fe80000100800 */
[----:B------:R-:W-:Y:S04]  /*ca50*/  STL [R1+0xf50], R75 ;  /* 0x000f504b01007387 */ /* 0x000fe80000100800 */
[----:B------:R-:W-:Y:S04]  /*ca60*/  STL [R1+0x2d0], R10 ;  /* 0x0002d00a01007387 */ /* 0x000fe80000100800 */
[----:B------:R-:W-:Y:S04]  /*ca70*/  STL [R1+0xf54], R93 ;  /* 0x000f545d01007387 */ /* 0x000fe80000100800 */
[----:B------:R1:W-:Y:S04]  /*ca80*/  STL [R1+0x2c8], R0 ;  /* 0x0002c80001007387 */ /* 0x0003e80000100800 */
[----:B-1----:R-:W2:Y:S01]  /*ca90*/  LDG.E.U16 R0, desc[UR60][R14.64] ;  /* 0x0000003c0e007981 */ /* 0x002ea2000c1e1500 */
[----:B------:R-:W-:-:S04]  /*caa0*/  IMAD R6, R7, 0x9, RZ ;  /* 0x0000000907067824 */ /* 0x000fc800078e02ff */
[----:B------:R-:W-:-:S04]  /*cab0*/  IMAD.WIDE R152, R6, 0x2, R2 ;  /* 0x0000000206987825 */ /* 0x000fc800078e0202 */
[----:B------:R-:W-:-:S04]  /*cac0*/  IMAD.WIDE R12, R8, 0x2, R152 ;  /* 0x00000002080c7825 */ /* 0x000fc800078e0298 */
[----:B0-----:R-:W-:Y:S01]  /*cad0*/  IMAD.WIDE R16, R6, 0x2, R4 ;  /* 0x0000000206107825 */ /* 0x001fe200078e0204 */
[----:B------:R0:W3:Y:S03]  /*cae0*/  LDG.E.U16 R147, desc[UR60][R12.64] ;  /* 0x0000003c0c937981 */ /* 0x0000e6000c1e1500 */
[C---:B------:R-:W-:Y:S02]  /*caf0*/  IMAD R20, R7.reuse, 0xb, RZ ;  /* 0x0000000b07147824 */ /* 0x040fe400078e02ff */
[----:B0-----:R-:W-:Y:S02]  /*cb00*/  IMAD R12, R7, 0xa, RZ ;  /* 0x0000000a070c7824 */ /* 0x001fe400078e02ff */
[----:B------:R-:W-:-:S04]  /*cb10*/  IMAD.WIDE R18, R20, 0x2, R2 ;  /* 0x0000000214127825 */ /* 0x000fc800078e0202 */
[----:B------:R-:W-:-:S04]  /*cb20*/  IMAD.WIDE R14, R12, 0x2, R2 ;  /* 0x000000020c0e7825 */ /* 0x000fc800078e0202 */
[----:B------:R-:W-:-:S04]  /*cb30*/  IMAD.WIDE R12, R12, 0x2, R4 ;  /* 0x000000020c0c7825 */ /* 0x000fc800078e0204 */
[----:B------:R-:W-:-:S04]  /*cb40*/  IMAD.WIDE R16, R8, 0x2, R16 ;  /* 0x0000000208107825 */ /* 0x000fc800078e0210 */
[----:B------:R-:W-:Y:S01]  /*cb50*/  IMAD.WIDE R20, R20, 0x2, R4 ;  /* 0x0000000214147825 */ /* 0x000fe200078e0204 */
[----:B------:R0:W4:Y:S03]  /*cb60*/  LDG.E.U16 R10, desc[UR60][R16.64] ;  /* 0x0000003c100a7981 */ /* 0x000126000c1e1500 */
[----:B------:R-:W-:Y:S02]  /*cb70*/  IMAD R6, R7, 0xc, RZ ;  /* 0x0000000c07067824 */ /* 0x000fe400078e02ff */
[----:B------:R-:W-:-:S04]  /*cb80*/  IMAD.WIDE R14, R8, 0x2, R14 ;  /* 0x00000002080e7825 */ /* 0x000fc800078e020e */
[----:B------:R-:W-:Y:S01]  /*cb90*/  IMAD.WIDE R22, R6, 0x2, R2 ;  /* 0x0000000206167825 */ /* 0x000fe200078e0202 */
[----:B------:R1:W4:Y:S03]  /*cba0*/  LDG.E.U16 R40, desc[UR60][R14.64] ;  /* 0x0000003c0e287981 */ /* 0x000326000c1e1500 */
[----:B------:R-:W-:-:S04]  /*cbb0*/  IMAD.WIDE R12, R8, 0x2, R12 ;  /* 0x00000002080c7825 */ /* 0x000fc800078e020c */
[C---:B0-----:R-:W-:Y:S01]  /*cbc0*/  IMAD.WIDE R16, R8.reuse, 0x2, R20 ;  /* 0x0000000208107825 */ /* 0x041fe200078e0214 */
[----:B------:R0:W4:Y:S03]  /*cbd0*/  LDG.E.U16 R41, desc[UR60][R12.64] ;  /* 0x0000003c0c297981 */ /* 0x000126000c1e1500 */
[C---:B------:R-:W-:Y:S01]  /*cbe0*/  IMAD.WIDE R18, R8.reuse, 0x2, R18 ;  /* 0x0000000208127825 */ /* 0x040fe200078e0212 */
[----:B------:R0:W4:Y:S03]  /*cbf0*/  LDG.E.U16 R59, desc[UR60][R16.64] ;  /* 0x0000003c103b7981 */ /* 0x000126000c1e1500 */
[----:B-1----:R-:W-:Y:S01]  /*cc00*/  IMAD.WIDE R14, R8, 0x2, R22 ;  /* 0x00000002080e7825 */ /* 0x002fe200078e0216 */
[----:B------:R1:W4:Y:S03]  /*cc10*/  LDG.E.U16 R58, desc[UR60][R18.64] ;  /* 0x0000003c123a7981 */ /* 0x000326000c1e1500 */
[----:B0-----:R-:W-:Y:S01]  /*cc20*/  IMAD.WIDE R12, R6, 0x2, R4 ;  /* 0x00000002060c7825 */ /* 0x001fe200078e0204 */
[----:B------:R0:W4:Y:S03]  /*cc30*/  LDG.E.U16 R76, desc[UR60][R14.64] ;  /* 0x0000003c0e4c7981 */ /* 0x000126000c1e1500 */
[----:B------:R-:W-:-:S02]  /*cc40*/  IMAD R16, R7, 0xd, RZ ;  /* 0x0000000d07107824 */ /* 0x000fc400078e02ff */
[C---:B------:R-:W-:Y:S02]  /*cc50*/  IMAD R20, R7.reuse, 0xe, RZ ;  /* 0x0000000e07147824 */ /* 0x040fe400078e02ff */
[----:B------:R-:W-:Y:S02]  /*cc60*/  IMAD R6, R7, 0xf, RZ ;  /* 0x0000000f07067824 */ /* 0x000fe400078e02ff */
[----:B-1----:R-:W-:-:S04]  /*cc70*/  IMAD.WIDE R18, R16, 0x2, R2 ;  /* 0x0000000210127825 */ /* 0x002fc800078e0202 */
[----:B------:R-:W-:-:S04]  /*cc80*/  IMAD.WIDE R16, R16, 0x2, R4 ;  /* 0x0000000210107825 */ /* 0x000fc800078e0204 */
[----:B0-----:R-:W-:Y:S01]  /*cc90*/  IMAD.WIDE R14, R8, 0x2, R12 ;  /* 0x00000002080e7825 */ /* 0x001fe200078e020c */
[----:B------:R-:W-:Y:S03]  /*cca0*/  STL [R1+0xf58], R94 ;  /* 0x000f585e01007387 */ /* 0x000fe60000100800 */
[--C-:B------:R-:W-:Y:S01]  /*ccb0*/  IMAD.WIDE R12, R20, 0x2, R2.reuse ;  /* 0x00000002140c7825 */ /* 0x100fe200078e0202 */
[----:B------:R-:W-:Y:S03]  /*ccc0*/  STL [R1+0xf5c], R111 ;  /* 0x000f5c6f01007387 */ /* 0x000fe60000100800 */
[----:B------:R-:W-:Y:S01]  /*ccd0*/  IMAD.WIDE R152, R6, 0x2, R2 ;  /* 0x0000000206987825 */ /* 0x000fe200078e0202 */
[----:B------:R-:W-:Y:S03]  /*cce0*/  STL [R1+0xf60], R112 ;  /* 0x000f607001007387 */ /* 0x000fe60000100800 */
[C---:B------:R-:W-:Y:S01]  /*ccf0*/  IMAD.WIDE R22, R8.reuse, 0x2, R18 ;  /* 0x0000000208167825 */ /* 0x040fe200078e0212 */
[----:B------:R-:W-:Y:S03]  /*cd00*/  STL [R1+0xf64], R129 ;  /* 0x000f648101007387 */ /* 0x000fe60000100800 */
[----:B------:R-:W-:Y:S01]  /*cd10*/  IMAD.WIDE R18, R8, 0x2, R16 ;  /* 0x0000000208127825 */ /* 0x000fe200078e0210 */
[----:B------:R-:W-:Y:S03]  /*cd20*/  STL [R1+0xf68], R130 ;  /* 0x000f688201007387 */ /* 0x000fe60000100800 */
[----:B------:R-:W-:Y:S01]  /*cd30*/  IMAD.WIDE R20, R20, 0x2, R4 ;  /* 0x0000000214147825 */ /* 0x000fe200078e0204 */
[----:B------:R0:W-:Y:S03]  /*cd40*/  STL [R1+0x298], R11 ;  /* 0x0002980b01007387 */ /* 0x0001e60000100800 */
[C---:B------:R-:W-:Y:S01]  /*cd50*/  IMAD.WIDE R16, R8.reuse, 0x2, R12 ;  /* 0x0000000208107825 */ /* 0x040fe200078e020c */
[----:B------:R1:W4:Y:S03]  /*cd60*/  LDG.E.U16 R77, desc[UR60][R14.64] ;  /* 0x0000003c0e4d7981 */ /* 0x000326000c1e1500 */
[C---:B------:R-:W-:Y:S01]  /*cd70*/  IMAD.WIDE R12, R8.reuse, 0x2, R152 ;  /* 0x00000002080c7825 */ /* 0x040fe200078e0298 */
[----:B------:R1:W4:Y:S03]  /*cd80*/  LDG.E.U16 R113, desc[UR60][R16.64] ;  /* 0x0000003c10717981 */ /* 0x000326000c1e1500 */
[----:B0-----:R-:W-:Y:S01]  /*cd90*/  IMAD.SHL.U32 R11, R7, 0x10, RZ ;  /* 0x00000010070b7824 */ /* 0x001fe200078e00ff */
[----:B------:R0:W4:Y:S01]  /*cda0*/  LDG.E.U16 R131, desc[UR60][R12.64] ;  /* 0x0000003c0c837981 */ /* 0x000122000c1e1500 */
[----:B-1----:R-:W-:-:S03]  /*cdb0*/  IMAD.WIDE R14, R8, 0x2, R20 ;  /* 0x00000002080e7825 */ /* 0x002fc600078e0214 */
[----:B------:R-:W4:Y:S01]  /*cdc0*/  LDG.E.U16 R96, desc[UR60][R18.64] ;  /* 0x0000003c12607981 */ /* 0x000f22000c1e1500 */
[----:B------:R-:W-:-:S03]  /*cdd0*/  IMAD.WIDE R16, R6, 0x2, R4 ;  /* 0x0000000206107825 */ /* 0x000fc600078e0204 */
[----:B------:R1:W4:Y:S01]  /*cde0*/  LDG.E.U16 R114, desc[UR60][R14.64] ;  /* 0x0000003c0e727981 */ /* 0x000322000c1e1500 */
[----:B0-----:R-:W-:-:S03]  /*cdf0*/  IMAD.WIDE R12, R11, 0x2, R4 ;  /* 0x000000020b0c7825 */ /* 0x001fc600078e0204 */
[----:B------:R0:W4:Y:S01]  /*ce00*/  LDG.E.U16 R95, desc[UR60][R22.64] ;  /* 0x0000003c165f7981 */ /* 0x000122000c1e1500 */
[----:B------:R-:W-:Y:S02]  /*ce10*/  IMAD R20, R7, 0x11, RZ ;  /* 0x0000001107147824 */ /* 0x000fe400078e02ff */
[----:B------:R-:W-:-:S04]  /*ce20*/  IMAD.WIDE R16, R8, 0x2, R16 ;  /* 0x0000000208107825 */ /* 0x000fc800078e0210 */
[--C-:B-1----:R-:W-:Y:S01]  /*ce30*/  IMAD.WIDE R14, R11, 0x2, R2.reuse ;  /* 0x000000020b0e7825 */ /* 0x102fe200078e0202 */
[----:B------:R1:W4:Y:S03]  /*ce40*/  LDG.E.U16 R132, desc[UR60][R16.64] ;  /* 0x0000003c10847981 */ /* 0x000326000c1e1500 */
[----:B------:R-:W-:-:S04]  /*ce50*/  IMAD.WIDE R18, R20, 0x2, R2 ;  /* 0x0000000214127825 */ /* 0x000fc800078e0202 */
[----:B------:R-:W-:-:S04]  /*ce60*/  IMAD.WIDE R20, R20, 0x2, R4 ;  /* 0x0000000214147825 */ /* 0x000fc800078e0204 */
[----:B------:R-:W-:-:S04]  /*ce70*/  IMAD.WIDE R12, R8, 0x2, R12 ;  /* 0x00000002080c7825 */ /* 0x000fc800078e020c */
[----:B------:R-:W-:Y:S01]  /*ce80*/  IMAD R6, R7, 0x12, RZ ;  /* 0x0000001207067824 */ /* 0x000fe200078e02ff */
[----:B------:R1:W3:Y:S01]  /*ce90*/  LDG.E.U16 R129, desc[UR60][R12.64] ;  /* 0x0000003c0c817981 */ /* 0x0002e2000c1e1500 */
[----:B------:R-:W-:-:S04]  /*cea0*/  IMAD.WIDE R14, R8, 0x2, R14 ;  /* 0x00000002080e7825 */ /* 0x000fc800078e020e */
[----:B0-----:R-:W-:Y:S01]  /*ceb0*/  IMAD.WIDE R22, R6, 0x2, R2 ;  /* 0x0000000206167825 */ /* 0x001fe200078e0202 */
[----:B------:R0:W4:Y:S03]  /*cec0*/  LDG.E.U16 R130, desc[UR60][R14.64] ;  /* 0x0000003c0e827981 */ /* 0x000126000c1e1500 */
[----:B-1----:R-:W-:-:S04]  /*ced0*/  IMAD.WIDE R16, R8, 0x2, R20 ;  /* 0x0000000208107825 */ /* 0x002fc800078e0214 */
[----:B------:R-:W-:Y:S01]  /*cee0*/  IMAD.WIDE R12, R6, 0x2, R4 ;  /* 0x00000002060c7825 */ /* 0x000fe200078e0204 */
[----:B------:R1:W3:Y:S03]  /*cef0*/  LDG.E.U16 R24, desc[UR60][R16.64] ;  /* 0x0000003c10187981 */ /* 0x0002e6000c1e1500 */
[----:B------:R-:W-:Y:S02]  /*cf00*/  IMAD R20, R7, 0x14, RZ ;  /* 0x0000001407147824 */ /* 0x000fe400078e02ff */
[----:B------:R-:W-:-:S04]  /*cf10*/  IMAD.WIDE R18, R8, 0x2, R18 ;  /* 0x0000000208127825 */ /* 0x000fc800078e0212 */
[----:B------:R-:W-:Y:S02]  /*cf20*/  IMAD R6, R7, 0x15, RZ ;  /* 0x0000001507067824 */ /* 0x000fe400078e02ff */
[----:B0-----:R-:W-:-:S04]  /*cf30*/  IMAD.WIDE R14, R8, 0x2, R22 ;  /* 0x00000002080e7825 */ /* 0x001fc800078e0216 */
[----:B------:R-:W-:Y:S01]  /*cf40*/  IMAD R11, R7, 0x13, RZ ;  /* 0x00000013070b7824 */ /* 0x000fe200078e02ff */
[----:B------:R0:W3:Y:S01]  /*cf50*/  LDG.E.U16 R42, desc[UR60][R14.64] ;  /* 0x0000003c0e2a7981 */ /* 0x0000e2000c1e1500 */
[----:B-1----:R-:W-:-:S04]  /*cf60*/  IMAD.WIDE R16, R8, 0x2, R12 ;  /* 0x0000000208107825 */ /* 0x002fc800078e020c */
[--C-:B------:R-:W-:Y:S01]  /*cf70*/  IMAD.WIDE R12, R20, 0x2, R2.reuse ;  /* 0x00000002140c7825 */ /* 0x100fe200078e0202 */
[----:B------:R1:W3:Y:S03]  /*cf80*/  LDG.E.U16 R43, desc[UR60][R16.64] ;  /* 0x0000003c102b7981 */ /* 0x0002e6000c1e1500 */
[----:B------:R-:W-:-:S04]  /*cf90*/  IMAD.WIDE R152, R6, 0x2, R2 ;  /* 0x0000000206987825 */ /* 0x000fc800078e0202 */
[----:B0-----:R-:W-:-:S04]  /*cfa0*/  IMAD.WIDE R14, R11, 0x2, R4 ;  /* 0x000000020b0e7825 */ /* 0x001fc800078e0204 */
[----:B------:R-:W-:-:S04]  /*cfb0*/  IMAD.WIDE R20, R20, 0x2, R4 ;  /* 0x0000000214147825 */ /* 0x000fc800078e0204 */
[----:B-1----:R-:W-:-:S04]  /*cfc0*/  IMAD.WIDE R16, R8, 0x2, R12 ;  /* 0x0000000208107825 */ /* 0x002fc800078e020c */
[----:B------:R-:W-:Y:S01]  /*cfd0*/  IMAD.WIDE R12, R8, 0x2, R152 ;  /* 0x00000002080c7825 */ /* 0x000fe200078e0298 */
[----:B------:R-:W3:Y:S04]  /*cfe0*/  LDG.E.U16 R78, desc[UR60][R16.64] ;  /* 0x0000003c104e7981 */ /* 0x000ee8000c1e1500 */
[----:B------:R0:W3:Y:S02]  /*cff0*/  LDG.E.U16 R97, desc[UR60][R12.64] ;  /* 0x0000003c0c617981 */ /* 0x0000e4000c1e1500 */
[----:B0-----:R-:W-:Y:S02]  /*d000*/  IMAD R12, R7, 0x16, RZ ;  /* 0x00000016070c7824 */ /* 0x001fe400078e02ff */
[----:B------:R-:W-:-:S04]  /*d010*/  IMAD.WIDE R16, R6, 0x2, R4 ;  /* 0x0000000206107825 */ /* 0x000fc800078e0204 */
[----:B------:R-:W-:Y:S02]  /*d020*/  IMAD R6, R7, 0x18, RZ ;  /* 0x0000001807067824 */ /* 0x000fe400078e02ff */
[----:B------:R-:W-:-:S05]  /*d030*/  IMAD.WIDE R16, R8, 0x2, R16 ;  /* 0x0000000208107825 */ /* 0x000fca00078e0210 */
[----:B------:R-:W3:Y:S04]  /*d040*/  LDG.E.U16 R98, desc[UR60][R16.64] ;  /* 0x0000003c10627981 */ /* 0x000ee8000c1e1500 */
[----:B--2---:R0:W-:Y:S04]  /*d050*/  STL [R1+0x294], R0 ;  /* 0x0002940001007387 */ /* 0x0041e80000100800 */
[----:B0-----:R0:W2:Y:S02]  /*d060*/  LDG.E.U16 R0, desc[UR60][R18.64] ;  /* 0x0000003c12007981 */ /* 0x0010a4000c1e1500 */
[----:B0-----:R-:W-:-:S04]  /*d070*/  IMAD.WIDE R18, R11, 0x2, R2 ;  /* 0x000000020b127825 */ /* 0x001fc800078e0202 */
[----:B------:R-:W-:-:S04]  /*d080*/  IMAD.WIDE R22, R8, 0x2, R18 ;  /* 0x0000000208167825 */ /* 0x000fc800078e0212 */
[C---:B------:R-:W-:Y:S01]  /*d090*/  IMAD.WIDE R18, R8.reuse, 0x2, R14 ;  /* 0x0000000208127825 */ /* 0x040fe200078e020e */
[----:B------:R-:W2:Y:S03]  /*d0a0*/  LDG.E.U16 R60, desc[UR60][R22.64] ;  /* 0x0000003c163c7981 */ /* 0x000ea6000c1e1500 */
[----:B------:R-:W-:Y:S01]  /*d0b0*/  IMAD.WIDE R14, R8, 0x2, R20 ;  /* 0x00000002080e7825 */ /* 0x000fe200078e0214 */
[----:B------:R-:W2:Y:S04]  /*d0c0*/  LDG.E.U16 R61, desc[UR60][R18.64] ;  /* 0x0000003c123d7981 */ /* 0x000ea8000c1e1500 */
[----:B------:R0:W2:Y:S01]  /*d0d0*/  LDG.E.U16 R79, desc[UR60][R14.64] ;  /* 0x0000003c0e4f7981 */ /* 0x0000a2000c1e1500 */
[----:B------:R-:W-:-:S02]  /*d0e0*/  IMAD R20, R7, 0x17, RZ ;  /* 0x0000001707147824 */ /* 0x000fc400078e02ff */
[----:B0-----:R-:W-:-:S04]  /*d0f0*/  IMAD.WIDE R14, R12, 0x2, R2 ;  /* 0x000000020c0e7825 */ /* 0x001fc800078e0202 */
[----:B------:R-:W-:-:S04]  /*d100*/  IMAD.WIDE R12, R12, 0x2, R4 ;  /* 0x000000020c0c7825 */ /* 0x000fc800078e0204 */
[----:B------:R-:W-:-:S04]  /*d110*/  IMAD.WIDE R18, R20, 0x2, R2 ;  /* 0x0000000214127825 */ /* 0x000fc800078e0202 */
[----:B------:R-:W-:-:S04]  /*d120*/  IMAD.WIDE R20, R20, 0x2, R4 ;  /* 0x0000000214147825 */ /* 0x000fc800078e0204 */
[----:B------:R-:W-:-:S04]  /*d130*/  IMAD.WIDE R12, R8, 0x2, R12 ;  /* 0x00000002080c7825 */ /* 0x000fc800078e020c */
[----:B------:R-:W-:Y:S01]  /*d140*/  IMAD.WIDE R22, R6, 0x2, R2 ;  /* 0x0000000206167825 */ /* 0x000fe200078e0202 */
[----:B------:R0:W2:Y:S03]  /*d150*/  LDG.E.U16 R116, desc[UR60][R12.64] ;  /* 0x0000003c0c747981 */ /* 0x0000a6000c1e1500 */
[----:B------:R-:W-:-:S04]  /*d160*/  IMAD.WIDE R14, R8, 0x2, R14 ;  /* 0x00000002080e7825 */ /* 0x000fc800078e020e */
[----:B------:R-:W-:Y:S01]  /*d170*/  IMAD.WIDE R16, R8, 0x2, R20 ;  /* 0x0000000208107825 */ /* 0x000fe200078e0214 */
[----:B------:R1:W2:Y:S03]  /*d180*/  LDG.E.U16 R115, desc[UR60][R14.64] ;  /* 0x0000003c0e737981 */ /* 0x0002a6000c1e1500 */
[----:B0-----:R-:W-:Y:S01]  /*d190*/  IMAD.WIDE R12, R6, 0x2, R4 ;  /* 0x00000002060c7825 */ /* 0x001fe200078e0204 */
[----:B------:R0:W2:Y:S03]  /*d1a0*/  LDG.E.U16 R134, desc[UR60][R16.64] ;  /* 0x0000003c10867981 */ /* 0x0000a6000c1e1500 */
[----:B------:R-:W-:Y:S02]  /*d1b0*/  IMAD R20, R7, 0x1a, RZ ;  /* 0x0000001a07147824 */ /* 0x000fe400078e02ff */
[----:B------:R-:W-:-:S04]  /*d1c0*/  IMAD.WIDE R18, R8, 0x2, R18 ;  /* 0x0000000208127825 */ /* 0x000fc800078e0212 */
[----:B------:R-:W-:Y:S01]  /*d1d0*/  IMAD R6, R7, 0x1b, RZ ;  /* 0x0000001b07067824 */ /* 0x000fe200078e02ff */
[----:B------:R0:W2:Y:S01]  /*d1e0*/  LDG.E.U16 R133, desc[UR60][R18.64] ;  /* 0x0000003c12857981 */ /* 0x0000a2000c1e1500 */
[----:B-1----:R-:W-:-:S04]  /*d1f0*/  IMAD.WIDE R14, R8, 0x2, R22 ;  /* 0x00000002080e7825 */ /* 0x002fc800078e0216 */
[----:B------:R-:W-:Y:S01]  /*d200*/  IMAD R11, R7, 0x19, RZ ;  /* 0x00000019070b7824 */ /* 0x000fe200078e02ff */
[----:B------:R1:W2:Y:S01]  /*d210*/  LDG.E.U16 R112, desc[UR60][R14.64] ;  /* 0x0000003c0e707981 */ /* 0x0002a2000c1e1500 */
[----:B0-----:R-:W-:-:S04]  /*d220*/  IMAD.WIDE R16, R8, 0x2, R12 ;  /* 0x0000000208107825 */ /* 0x001fc800078e020c */
[--C-:B------:R-:W-:Y:S01]  /*d230*/  IMAD.WIDE R12, R20, 0x2, R2.reuse ;  /* 0x00000002140c7825 */ /* 0x100fe200078e0202 */
[----:B------:R0:W2:Y:S03]  /*d240*/  LDG.E.U16 R111, desc[UR60][R16.64] ;  /* 0x0000003c106f7981 */ /* 0x0000a6000c1e1500 */
[----:B------:R-:W-:-:S04]  /*d250*/  IMAD.WIDE R152, R6, 0x2, R2 ;  /* 0x0000000206987825 */ /* 0x000fc800078e0202 */
[----:B------:R-:W-:-:S04]  /*d260*/  IMAD.WIDE R18, R11, 0x2, R2 ;  /* 0x000000020b127825 */ /* 0x000fc800078e0202 */
[----:B-1----:R-:W-:-:S04]  /*d270*/  IMAD.WIDE R14, R11, 0x2, R4 ;  /* 0x000000020b0e7825 */ /* 0x002fc800078e0204 */
[----:B------:R-:W-:-:S04]  /*d280*/  IMAD.WIDE R20, R20, 0x2, R4 ;  /* 0x0000000214147825 */ /* 0x000fc800078e0204 */
[----:B0-----:R-:W-:-:S04]  /*d290*/  IMAD.WIDE R16, R8, 0x2, R12 ;  /* 0x0000000208107825 */ /* 0x001fc800078e020c */
[C---:B------:R-:W-:Y:S01]  /*d2a0*/  IMAD.WIDE R12, R8.reuse, 0x2, R152 ;  /* 0x00000002080c7825 */ /* 0x040fe200078e0298 */
[----:B------:R-:W2:Y:S03]  /*d2b0*/  LDG.E.U16 R44, desc[UR60][R16.64] ;  /* 0x0000003c102c7981 */ /* 0x000ea6000c1e1500 */
[C---:B------:R-:W-:Y:S01]  /*d2c0*/  IMAD.WIDE R22, R8.reuse, 0x2, R18 ;  /* 0x0000000208167825 */ /* 0x040fe200078e0212 */
[----:B------:R0:W2:Y:S03]  /*d2d0*/  LDG.E.U16 R62, desc[UR60][R12.64] ;  /* 0x0000003c0c3e7981 */ /* 0x0000a6000c1e1500 */
[C---:B------:R-:W-:Y:S01]  /*d2e0*/  IMAD.WIDE R18, R8.reuse, 0x2, R14 ;  /* 0x0000000208127825 */ /* 0x040fe200078e020e */
[----:B------:R-:W2:Y:S03]  /*d2f0*/  LDG.E.U16 R25, desc[UR60][R22.64] ;  /* 0x0000003c16197981 */ /* 0x000ea6000c1e1500 */
[----:B------:R-:W-:Y:S01]  /*d300*/  IMAD.WIDE R14, R8, 0x2, R20 ;  /* 0x00000002080e7825 */ /* 0x000fe200078e0214 */
[----:B------:R-:W2:Y:S03]  /*d310*/  LDG.E.U16 R26, desc[UR60][R18.64] ;  /* 0x0000003c121a7981 */ /* 0x000ea6000c1e1500 */
[----:B0-----:R-:W-:Y:S01]  /*d320*/  IMAD R12, R7, 0x1c, RZ ;  /* 0x0000001c070c7824 */ /* 0x001fe200078e02ff */
[----:B------:R0:W2:Y:S01]  /*d330*/  LDG.E.U16 R45, desc[UR60][R14.64] ;  /* 0x0000003c0e2d7981 */ /* 0x0000a2000c1e1500 */
[----:B------:R-:W-:-:S04]  /*d340*/  IMAD.WIDE R16, R6, 0x2, R4 ;  /* 0x0000000206107825 */ /* 0x000fc800078e0204 */
[----:B------:R-:W-:Y:S02]  /*d350*/  IMAD R20, R7, 0x1d, RZ ;  /* 0x0000001d07147824 */ /* 0x000fe400078e02ff */
[----:B0-----:R-:W-:-:S04]  /*d360*/  IMAD.WIDE R14, R12, 0x2, R2 ;  /* 0x000000020c0e7825 */ /* 0x001fc800078e0202 */
[----:B------:R-:W-:-:S04]  /*d370*/  IMAD.WIDE R12, R12, 0x2, R4 ;  /* 0x000000020c0c7825 */ /* 0x000fc800078e0204 */
[----:B------:R-:W-:-:S04]  /*d380*/  IMAD.WIDE R18, R20, 0x2, R2 ;  /* 0x0000000214127825 */ /* 0x000fc800078e0202 */
[----:B------:R-:W-:-:S04]  /*d390*/  IMAD.WIDE R16, R8, 0x2, R16 ;  /* 0x0000000208107825 */ /* 0x000fc800078e0210 */
[----:B------:R-:W-:Y:S01]  /*d3a0*/  IMAD.WIDE R20, R20, 0x2, R4 ;  /* 0x0000000214147825 */ /* 0x000fe200078e0204 */
[----:B------:R0:W2:Y:S03]  /*d3b0*/  LDG.E.U16 R63, desc[UR60][R16.64] ;  /* 0x0000003c103f7981 */ /* 0x0000a6000c1e1500 */
[----:B------:R-:W-:-:S04]  /*d3c0*/  IMAD.WIDE R12, R8, 0x2, R12 ;  /* 0x00000002080c7825 */ /* 0x000fc800078e020c */
[----:B------:R-:W-:Y:S01]  /*d3d0*/  IMAD R6, R7, 0x1e, RZ ;  /* 0x0000001e07067824 */ /* 0x000fe200078e02ff */
[----:B------:R1:W2:Y:S01]  /*d3e0*/  LDG.E.U16 R81, desc[UR60][R12.64] ;  /* 0x0000003c0c517981 */ /* 0x0002a2000c1e1500 */
[----:B------:R-:W-:-:S04]  /*d3f0*/  IMAD.WIDE R14, R8, 0x2, R14 ;  /* 0x00000002080e7825 */ /* 0x000fc800078e020e */
[----:B------:R-:W-:Y:S01]  /*d400*/  IMAD.WIDE R22, R6, 0x2, R2 ;  /* 0x0000000206167825 */ /* 0x000fe200078e0202 */
[----:B------:R4:W2:Y:S03]  /*d410*/  LDG.E.U16 R80, desc[UR60][R14.64] ;  /* 0x0000003c0e507981 */ /* 0x0008a6000c1e1500 */
[----:B0-----:R-:W-:-:S04]  /*d420*/  IMAD.WIDE R16, R8, 0x2, R20 ;  /* 0x0000000208107825 */ /* 0x001fc800078e0214 */
[----:B-1----:R-:W-:Y:S01]  /*d430*/  IMAD.WIDE R12, R6, 0x2, R4 ;  /* 0x00000002060c7825 */ /* 0x002fe200078e0204 */
[----:B------:R0:W2:Y:S03]  /*d440*/  LDG.E.U16 R100, desc[UR60][R16.64] ;  /* 0x0000003c10647981 */ /* 0x0000a6000c1e1500 */
[----:B------:R-:W-:Y:S02]  /*d450*/  IMAD.SHL.U32 R20, R7, 0x20, RZ ;  /* 0x0000002007147824 */ /* 0x000fe400078e00ff */
[----:B------:R-:W-:-:S04]  /*d460*/  IMAD.WIDE R18, R8, 0x2, R18 ;  /* 0x0000000208127825 */ /* 0x000fc800078e0212 */
[----:B------:R-:W-:Y:S01]  /*d470*/  IMAD R6, R7, 0x21, RZ ;  /* 0x0000002107067824 */ /* 0x000fe200078e02ff */
[----:B------:R1:W2:Y:S01]  /*d480*/  LDG.E.U16 R99, desc[UR60][R18.64] ;  /* 0x0000003c12637981 */ /* 0x0002a2000c1e1500 */
[----:B----4-:R-:W-:-:S04]  /*d490*/  IMAD.WIDE R14, R8, 0x2, R22 ;  /* 0x00000002080e7825 */ /* 0x010fc800078e0216 */
[----:B------:R-:W-:Y:S01]  /*d4a0*/  IMAD R11, R7, 0x1f, RZ ;  /* 0x0000001f070b7824 */ /* 0x000fe200078e02ff */
[----:B------:R4:W2:Y:S01]  /*d4b0*/  LDG.E.U16 R117, desc[UR60][R14.64] ;  /* 0x0000003c0e757981 */ /* 0x0008a2000c1e1500 */
[----:B0-----:R-:W-:-:S04]  /*d4c0*/  IMAD.WIDE R16, R8, 0x2, R12 ;  /* 0x0000000208107825 */ /* 0x001fc800078e020c */
[--C-:B------:R-:W-:Y:S01]  /*d4d0*/  IMAD.WIDE R12, R20, 0x2, R2.reuse ;  /* 0x00000002140c7825 */ /* 0x100fe200078e0202 */
[----:B------:R0:W2:Y:S03]  /*d4e0*/  LDG.E.U16 R118, desc[UR60][R16.64] ;  /* 0x0000003c10767981 */ /* 0x0000a6000c1e1500 */
[----:B------:R-:W-:-:S04]  /*d4f0*/  IMAD.WIDE R152, R6, 0x2, R2 ;  /* 0x0000000206987825 */ /* 0x000fc800078e0202 */
[----:B-1----:R-:W-:-:S04]  /*d500*/  IMAD.WIDE R18, R11, 0x2, R2 ;  /* 0x000000020b127825 */ /* 0x002fc800078e0202 */
[----:B----4-:R-:W-:-:S04]  /*d510*/  IMAD.WIDE R14, R11, 0x2, R4 ;  /* 0x000000020b0e7825 */ /* 0x010fc800078e0204 */
[----:B------:R-:W-:-:S04]  /*d520*/  IMAD.WIDE R20, R20, 0x2, R4 ;  /* 0x0000000214147825 */ /* 0x000fc800078e0204 */
[----:B0-----:R-:W-:-:S04]  /*d530*/  IMAD.WIDE R16, R8, 0x2, R12 ;  /* 0x0000000208107825 */ /* 0x001fc800078e020c */
[C---:B------:R-:W-:Y:S01]  /*d540*/  IMAD.WIDE R12, R8.reuse, 0x2, R152 ;  /* 0x00000002080c7825 */ /* 0x040fe200078e0298 */
[----:B------:R-:W4:Y:S03]  /*d550*/  LDG.E.U16 R94, desc[UR60][R16.64] ;  /* 0x0000003c105e7981 */ /* 0x000f26000c1e1500 */
[C---:B------:R-:W-:Y:S01]  /*d560*/  IMAD.WIDE R22, R8.reuse, 0x2, R18 ;  /* 0x0000000208167825 */ /* 0x040fe200078e0212 */
[----:B------:R0:W4:Y:S03]  /*d570*/  LDG.E.U16 R27, desc[UR60][R12.64] ;  /* 0x0000003c0c1b7981 */ /* 0x000126000c1e1500 */
[C---:B------:R-:W-:Y:S01]  /*d580*/  IMAD.WIDE R18, R8.reuse, 0x2, R14 ;  /* 0x0000000208127825 */ /* 0x040fe200078e020e */
[----:B------:R-:W4:Y:S03]  /*d590*/  LDG.E.U16 R135, desc[UR60][R22.64] ;  /* 0x0000003c16877981 */ /* 0x000f26000c1e1500 */
[----:B------:R-:W-:Y:S01]  /*d5a0*/  IMAD.WIDE R14, R8, 0x2, R20 ;  /* 0x00000002080e7825 */ /* 0x000fe200078e0214 */
[----:B------:R-:W4:Y:S03]  /*d5b0*/  LDG.E.U16 R136, desc[UR60][R18.64] ;  /* 0x0000003c12887981 */ /* 0x000f26000c1e1500 */
[----:B0-----:R-:W-:Y:S01]  /*d5c0*/  IMAD R12, R7, 0x22, RZ ;  /* 0x00000022070c7824 */ /* 0x001fe200078e02ff */
[----:B------:R0:W4:Y:S01]  /*d5d0*/  LDG.E.U16 R93, desc[UR60][R14.64] ;  /* 0x0000003c0e5d7981 */ /* 0x000122000c1e1500 */
[----:B------:R-:W-:-:S04]  /*d5e0*/  IMAD.WIDE R16, R6, 0x2, R4 ;  /* 0x0000000206107825 */ /* 0x000fc800078e0204 */
[----:B------:R-:W-:Y:S02]  /*d5f0*/  IMAD R20, R7, 0x23, RZ ;  /* 0x0000002307147824 */ /* 0x000fe400078e02ff */
[----:B0-----:R-:W-:-:S04]  /*d600*/  IMAD.WIDE R14, R12, 0x2, R2 ;  /* 0x000000020c0e7825 */ /* 0x001fc800078e0202 */
[----:B------:R-:W-:-:S04]  /*d610*/  IMAD.WIDE R12, R12, 0x2, R4 ;  /* 0x000000020c0c7825 */ /* 0x000fc800078e0204 */
[----:B------:R-:W-:-:S04]  /*d620*/  IMAD.WIDE R18, R20, 0x2, R2 ;  /* 0x0000000214127825 */ /* 0x000fc800078e0202 */
[----:B------:R-:W-:-:S04]  /*d630*/  IMAD.WIDE R16, R8, 0x2, R16 ;  /* 0x0000000208107825 */ /* 0x000fc800078e0210 */
[----:B------:R-:W-:Y:S01]  /*d640*/  IMAD.WIDE R20, R20, 0x2, R4 ;  /* 0x0000000214147825 */ /* 0x000fe200078e0204 */
[----:B------:R0:W4:Y:S03]  /*d650*/  LDG.E.U16 R28, desc[UR60][R16.64] ;  /* 0x0000003c101c7981 */ /* 0x000126000c1e1500 */
[----:B------:R-:W-:-:S04]  /*d660*/  IMAD.WIDE R12, R8, 0x2, R12 ;  /* 0x00000002080c7825 */ /* 0x000fc800078e020c */
[----:B------:R-:W-:Y:S01]  /*d670*/  IMAD R6, R7, 0x24, RZ ;  /* 0x0000002407067824 */ /* 0x000fe200078e02ff */
[----:B------:R1:W4:Y:S01]  /*d680*/  LDG.E.U16 R47, desc[UR60][R12.64] ;  /* 0x0000003c0c2f7981 */ /* 0x000322000c1e1500 */
[----:B------:R-:W-:-:S04]  /*d690*/  IMAD.WIDE R14, R8, 0x2, R14 ;  /* 0x00000002080e7825 */ /* 0x000fc800078e020e */
[----:B------:R-:W-:Y:S01]  /*d6a0*/  IMAD.WIDE R22, R6, 0x2, R2 ;  /* 0x0000000206167825 */ /* 0x000fe200078e0202 */
[----:B------:R3:W4:Y:S03]  /*d6b0*/  LDG.E.U16 R46, desc[UR60][R14.64] ;  /* 0x0000003c0e2e7981 */ /* 0x000726000c1e1500 */
[----:B0-----:R-:W-:-:S04]  /*d6c0*/  IMAD.WIDE R16, R8, 0x2, R20 ;  /* 0x0000000208107825 */ /* 0x001fc800078e0214 */
[----:B-1----:R-:W-:Y:S01]  /*d6d0*/  IMAD.WIDE R12, R6, 0x2, R4 ;  /* 0x00000002060c7825 */ /* 0x002fe200078e0204 */
[----:B------:R0:W4:Y:S03]  /*d6e0*/  LDG.E.U16 R65, desc[UR60][R16.64] ;  /* 0x0000003c10417981 */ /* 0x000126000c1e1500 */
[----:B------:R-:W-:Y:S02]  /*d6f0*/  IMAD R20, R7, 0x26, RZ ;  /* 0x0000002607147824 */ /* 0x000fe400078e02ff */
[----:B------:R-:W-:-:S04]  /*d700*/  IMAD.WIDE R18, R8, 0x2, R18 ;  /* 0x0000000208127825 */ /* 0x000fc800078e0212 */
[----:B------:R-:W-:Y:S01]  /*d710*/  IMAD R6, R7, 0x27, RZ ;  /* 0x0000002707067824 */ /* 0x000fe200078e02ff */
[----:B------:R1:W4:Y:S01]  /*d720*/  LDG.E.U16 R64, desc[UR60][R18.64] ;  /* 0x0000003c12407981 */ /* 0x000322000c1e1500 */
[----:B---3--:R-:W-:-:S04]  /*d730*/  IMAD.WIDE R14, R8, 0x2, R22 ;  /* 0x00000002080e7825 */ /* 0x008fc800078e0216 */
[----:B------:R-:W-:Y:S01]  /*d740*/  IMAD R11, R7, 0x25, RZ ;  /* 0x00000025070b7824 */ /* 0x000fe200078e02ff */
[----:B------:R3:W4:Y:S01]  /*d750*/  LDG.E.U16 R83, desc[UR60][R14.64] ;  /* 0x0000003c0e537981 */ /* 0x000722000c1e1500 */
[----:B0-----:R-:W-:-:S04]  /*d760*/  IMAD.WIDE R16, R8, 0x2, R12 ;  /* 0x0000000208107825 */ /* 0x001fc800078e020c */
[--C-:B------:R-:W-:Y:S01]  /*d770*/  IMAD.WIDE R12, R20, 0x2, R2.reuse ;  /* 0x00000002140c7825 */ /* 0x100fe200078e0202 */
[----:B------:R0:W4:Y:S03]  /*d780*/  LDG.E.U16 R84, desc[UR60][R16.64] ;  /* 0x0000003c10547981 */ /* 0x000126000c1e1500 */
[----:B------:R-:W-:-:S04]  /*d790*/  IMAD.WIDE R152, R6, 0x2, R2 ;  /* 0x0000000206987825 */ /* 0x000fc800078e0202 */
[----:B-1----:R-:W-:-:S04]  /*d7a0*/  IMAD.WIDE R18, R11, 0x2, R2 ;  /* 0x000000020b127825 */ /* 0x002fc800078e0202 */
[----:B---3--:R-:W-:-:S04]  /*d7b0*/  IMAD.WIDE R14, R11, 0x2, R4 ;  /* 0x000000020b0e7825 */ /* 0x008fc800078e0204 */
[----:B------:R-:W-:-:S04]  /*d7c0*/  IMAD.WIDE R20, R20, 0x2, R4 ;  /* 0x0000000214147825 */ /* 0x000fc800078e0204 */
[----:B0-----:R-:W-:-:S04]  /*d7d0*/  IMAD.WIDE R16, R8, 0x2, R12 ;  /* 0x0000000208107825 */ /* 0x001fc800078e020c */
[C---:B------:R-:W-:Y:S01]  /*d7e0*/  IMAD.WIDE R12, R8.reuse, 0x2, R152 ;  /* 0x00000002080c7825 */ /* 0x040fe200078e0298 */
[----:B------:R-:W3:Y:S03]  /*d7f0*/  LDG.E.U16 R119, desc[UR60][R16.64] ;  /* 0x0000003c10777981 */ /* 0x000ee6000c1e1500 */
[C---:B------:R-:W-:Y:S01]  /*d800*/  IMAD.WIDE R22, R8.reuse, 0x2, R18 ;  /* 0x0000000208167825 */ /* 0x040fe200078e0212 */
[----:B------:R0:W3:Y:S03]  /*d810*/  LDG.E.U16 R137, desc[UR60][R12.64] ;  /* 0x0000003c0c897981 */ /* 0x0000e6000c1e1500 */
[C---:B------:R-:W-:Y:S01]  /*d820*/  IMAD.WIDE R18, R8.reuse, 0x2, R14 ;  /* 0x0000000208127825 */ /* 0x040fe200078e020e */
[----:B------:R-:W3:Y:S03]  /*d830*/  LDG.E.U16 R101, desc[UR60][R22.64] ;  /* 0x0000003c16657981 */ /* 0x000ee6000c1e1500 */
[----:B------:R-:W-:Y:S01]  /*d840*/  IMAD.WIDE R14, R8, 0x2, R20 ;  /* 0x00000002080e7825 */ /* 0x000fe200078e0214 */
[----:B------:R-:W3:Y:S03]  /*d850*/  LDG.E.U16 R102, desc[UR60][R18.64] ;  /* 0x0000003c12667981 */ /* 0x000ee6000c1e1500 */
[----:B0-----:R-:W-:Y:S01]  /*d860*/  IMAD R12, R7, 0x28, RZ ;  /* 0x00000028070c7824 */ /* 0x001fe200078e02ff */
[----:B------:R0:W3:Y:S01]  /*d870*/  LDG.E.U16 R120, desc[UR60][R14.64] ;  /* 0x0000003c0e787981 */ /* 0x0000e2000c1e1500 */
[----:B------:R-:W-:-:S04]  /*d880*/  IMAD.WIDE R16, R6, 0x2, R4 ;  /* 0x0000000206107825 */ /* 0x000fc800078e0204 */
[----:B------:R-:W-:Y:S02]  /*d890*/  IMAD R20, R7, 0x29, RZ ;  /* 0x0000002907147824 */ /* 0x000fe400078e02ff */
[----:B0-----:R-:W-:-:S04]  /*d8a0*/  IMAD.WIDE R14, R12, 0x2, R2 ;  /* 0x000000020c0e7825 */ /* 0x001fc800078e0202 */
[----:B------:R-:W-:-:S04]  /*d8b0*/  IMAD.WIDE R12, R12, 0x2, R4 ;  /* 0x000000020c0c7825 */ /* 0x000fc800078e0204 */
[----:B------:R-:W-:-:S04]  /*d8c0*/  IMAD.WIDE R18, R20, 0x2, R2 ;  /* 0x0000000214127825 */ /* 0x000fc800078e0202 */
[----:B------:R-:W-:-:S04]  /*d8d0*/  IMAD.WIDE R16, R8, 0x2, R16 ;  /* 0x0000000208107825 */ /* 0x000fc800078e0210 */
[----:B------:R-:W-:Y:S01]  /*d8e0*/  IMAD.WIDE R20, R20, 0x2, R4 ;  /* 0x0000000214147825 */ /* 0x000fe200078e0204 */
[----:B------:R0:W3:Y:S03]  /*d8f0*/  LDG.E.U16 R138, desc[UR60][R16.64] ;  /* 0x0000003c108a7981 */ /* 0x0000e6000c1e1500 */
[----:B------:R-:W-:-:S04]  /*d900*/  IMAD.WIDE R12, R8, 0x2, R12 ;  /* 0x00000002080c7825 */ /* 0x000fc800078e020c */
[----:B------:R-:W-:Y:S01]  /*d910*/  IMAD R6, R7, 0x2a, RZ ;  /* 0x0000002a07067824 */ /* 0x000fe200078e02ff */
[----:B------:R1:W3:Y:S01]  /*d920*/  LDG.E.U16 R74, desc[UR60][R12.64] ;  /* 0x0000003c0c4a7981 */ /* 0x0002e2000c1e1500 */
[----:B------:R-:W-:-:S04]  /*d930*/  IMAD.WIDE R14, R8, 0x2, R14 ;  /* 0x00000002080e7825 */ /* 0x000fc800078e020e */
[----:B------:R-:W-:Y:S01]  /*d940*/  IMAD.WIDE R22, R6, 0x2, R2 ;  /* 0x0000000206167825 */ /* 0x000fe200078e0202 */
[----:B------:R1:W3:Y:S03]  /*d950*/  LDG.E.U16 R75, desc[UR60][R14.64] ;  /* 0x0000003c0e4b7981 */ /* 0x0002e6000c1e1500 */
[----:B0-----:R-:W-:-:S04]  /*d960*/  IMAD.WIDE R16, R8, 0x2, R20 ;  /* 0x0000000208107825 */ /* 0x001fc800078e0214 */
[----:B-1----:R-:W-:Y:S01]  /*d970*/  IMAD.WIDE R12, R6, 0x2, R4 ;  /* 0x00000002060c7825 */ /* 0x002fe200078e0204 */
[----:B------:R0:W3:Y:S03]  /*d980*/  LDG.E.U16 R30, desc[UR60][R16.64] ;  /* 0x0000003c101e7981 */ /* 0x0000e6000c1e1500 */
[----:B------:R-:W-:Y:S02]  /*d990*/  IMAD R20, R7, 0x2c, RZ ;  /* 0x0000002c07147824 */ /* 0x000fe400078e02ff */
[----:B------:R-:W-:-:S04]  /*d9a0*/  IMAD.WIDE R18, R8, 0x2, R18 ;  /* 0x0000000208127825 */ /* 0x000fc800078e0212 */
[----:B------:R-:W-:Y:S01]  /*d9b0*/  IMAD R6, R7, 0x2d, RZ ;  /* 0x0000002d07067824 */ /* 0x000fe200078e02ff */
[----:B------:R1:W3:Y:S01]  /*d9c0*/  LDG.E.U16 R29, desc[UR60][R18.64] ;  /* 0x0000003c121d7981 */ /* 0x0002e2000c1e1500 */
[----:B------:R-:W-:-:S04]  /*d9d0*/  IMAD.WIDE R14, R8, 0x2, R22 ;  /* 0x00000002080e7825 */ /* 0x000fc800078e0216 */
[----:B------:R-:W-:Y:S01]  /*d9e0*/  IMAD R11, R7, 0x2b, RZ ;  /* 0x0000002b070b7824 */ /* 0x000fe200078e02ff */
[----:B------:R1:W3:Y:S01]  /*d9f0*/  LDG.E.U16 R48, desc[UR60][R14.64] ;  /* 0x0000003c0e307981 */ /* 0x0002e2000c1e1500 */
[----:B0-----:R-:W-:-:S04]  /*da00*/  IMAD.WIDE R16, R8, 0x2, R12 ;  /* 0x0000000208107825 */ /* 0x001fc800078e020c */
[--C-:B------:R-:W-:Y:S01]  /*da10*/  IMAD.WIDE R12, R20, 0x2, R2.reuse ;  /* 0x00000002140c7825 */ /* 0x100fe200078e0202 */
[----:B------:R0:W3:Y:S03]  /*da20*/  LDG.E.U16 R49, desc[UR60][R16.64] ;  /* 0x0000003c10317981 */ /* 0x0000e6000c1e1500 */
[----:B------:R-:W-:-:S04]  /*da30*/  IMAD.WIDE R152, R6, 0x2, R2 ;  /* 0x0000000206987825 */ /* 0x000fc800078e0202 */
[----:B-1----:R-:W-:-:S04]  /*da40*/  IMAD.WIDE R18, R11, 0x2, R2 ;  /* 0x000000020b127825 */ /* 0x002fc800078e0202 */
[----:B------:R-:W-:-:S04]  /*da50*/  IMAD.WIDE R14, R11, 0x2, R4 ;  /* 0x000000020b0e7825 */ /* 0x000fc800078e0204 */
        /* <DEDUP_REMOVED lines=33> */
[----:B--2---:R-:W-:-:S04]  /*dc70*/  IMAD.WIDE R14, R8, 0x2, R22 ;  /* 0x00000002080e7825 */ /* 0x004fc800078e0216 */
[----:B------:R-:W-:Y:S01]  /*dc80*/  IMAD R11, R7, 0x31, RZ ;  /* 0x00000031070b7824 */ /* 0x000fe200078e02ff */
[----:B------:R2:W3:Y:S01]  /*dc90*/  LDG.E.U16 R57, desc[UR60][R14.64] ;  /* 0x0000003c0e397981 */ /* 0x0004e2000c1e1500 */
[----:B0-----:R-:W-:-:S04]  /*dca0*/  IMAD.WIDE R16, R8, 0x2, R12 ;  /* 0x0000000208107825 */ /* 0x001fc800078e020c */
[--C-:B------:R-:W-:Y:S01]  /*dcb0*/  IMAD.WIDE R12, R20, 0x2, R2.reuse ;  /* 0x00000002140c7825 */ /* 0x100fe200078e0202 */
[----:B------:R0:W3:Y:S03]  /*dcc0*/  LDG.E.U16 R56, desc[UR60][R16.64] ;  /* 0x0000003c10387981 */ /* 0x0000e6000c1e1500 */
[----:B------:R-:W-:-:S04]  /*dcd0*/  IMAD.WIDE R152, R6, 0x2, R2 ;  /* 0x0000000206987825 */ /* 0x000fc800078e0202 */
[----:B-1----:R-:W-:-:S04]  /*dce0*/  IMAD.WIDE R18, R11, 0x2, R2 ;  /* 0x000000020b127825 */ /* 0x002fc800078e0202 */
[----:B--2---:R-:W-:-:S04]  /*dcf0*/  IMAD.WIDE R14, R11, 0x2, R4 ;  /* 0x000000020b0e7825 */ /* 0x004fc800078e0204 */
        /* <DEDUP_REMOVED lines=29> */
[----:B------:R-:W-:Y:S02]  /*ded0*/  IMAD R20, R7, 0x38, RZ ;  /* 0x0000003807147824 */ /* 0x000fe400078e02ff */
        /* <DEDUP_REMOVED lines=26> */
[----:B------:R-:W-:-:S04]  /*e080*/  IMAD.WIDE R16, R8, 0x2, R16 ;  /* 0x0000000208107825 */ /* 0x000fc800078e0210 */
[C---:B0-----:R-:W-:Y:S01]  /*e090*/  IMAD.WIDE R14, R12.reuse, 0x2, R2 ;  /* 0x000000020c0e7825 */ /* 0x041fe200078e0202 */
[----:B------:R0:W2:Y:S03]  /*e0a0*/  LDG.E.U16 R34, desc[UR60][R16.64] ;  /* 0x0000003c10227981 */ /* 0x0000a6000c1e1500 */
[----:B------:R-:W-:-:S04]  /*e0b0*/  IMAD.WIDE R12, R12, 0x2, R4 ;  /* 0x000000020c0c7825 */ /* 0x000fc800078e0204 */
[----:B------:R-:W-:-:S04]  /*e0c0*/  IMAD.WIDE R18, R20, 0x2, R2 ;  /* 0x0000000214127825 */ /* 0x000fc800078e0202 */
[----:B------:R-:W-:-:S04]  /*e0d0*/  IMAD.WIDE R20, R20, 0x2, R4 ;  /* 0x0000000214147825 */ /* 0x000fc800078e0204 */
[----:B------:R-:W-:Y:S02]  /*e0e0*/  IMAD R6, R7, 0x3c, RZ ;  /* 0x0000003c07067824 */ /* 0x000fe400078e02ff */
[----:B------:R-:W-:-:S04]  /*e0f0*/  IMAD.WIDE R14, R8, 0x2, R14 ;  /* 0x00000002080e7825 */ /* 0x000fc800078e020e */
[----:B------:R-:W-:Y:S01]  /*e100*/  IMAD.WIDE R22, R6, 0x2, R2 ;  /* 0x0000000206167825 */ /* 0x000fe200078e0202 */
[----:B------:R1:W2:Y:S03]  /*e110*/  LDG.E.U16 R52, desc[UR60][R14.64] ;  /* 0x0000003c0e347981 */ /* 0x0002a6000c1e1500 */
[----:B------:R-:W-:-:S04]  /*e120*/  IMAD.WIDE R12, R8, 0x2, R12 ;  /* 0x00000002080c7825 */ /* 0x000fc800078e020c */
[C---:B0-----:R-:W-:Y:S01]  /*e130*/  IMAD.WIDE R16, R8.reuse, 0x2, R20 ;  /* 0x0000000208107825 */ /* 0x041fe200078e0214 */
[----:B------:R0:W2:Y:S03]  /*e140*/  LDG.E.U16 R53, desc[UR60][R12.64] ;  /* 0x0000003c0c357981 */ /* 0x0000a6000c1e1500 */
[C---:B------:R-:W-:Y:S01]  /*e150*/  IMAD.WIDE R18, R8.reuse, 0x2, R18 ;  /* 0x0000000208127825 */ /* 0x040fe200078e0212 */
[----:B------:R0:W2:Y:S03]  /*e160*/  LDG.E.U16 R71, desc[UR60][R16.64] ;  /* 0x0000003c10477981 */ /* 0x0000a6000c1e1500 */
[----:B-1----:R-:W-:Y:S01]  /*e170*/  IMAD.WIDE R14, R8, 0x2, R22 ;  /* 0x00000002080e7825 */ /* 0x002fe200078e0216 */
[----:B------:R1:W2:Y:S03]  /*e180*/  LDG.E.U16 R70, desc[UR60][R18.64] ;  /* 0x0000003c12467981 */ /* 0x0002a6000c1e1500 */
[----:B0-----:R-:W-:Y:S01]  /*e190*/  IMAD.WIDE R12, R6, 0x2, R4 ;  /* 0x00000002060c7825 */ /* 0x001fe200078e0204 */
[----:B------:R0:W2:Y:S03]  /*e1a0*/  LDG.E.U16 R89, desc[UR60][R14.64] ;  /* 0x0000003c0e597981 */ /* 0x0000a6000c1e1500 */
[----:B------:R-:W-:-:S02]  /*e1b0*/  IMAD R16, R7, 0x3d, RZ ;  /* 0x0000003d07107824 */ /* 0x000fc400078e02ff */
[----:B------:R-:W-:Y:S02]  /*e1c0*/  IMAD R20, R7, 0x3e, RZ ;  /* 0x0000003e07147824 */ /* 0x000fe400078e02ff */
[----:B-1----:R-:W-:-:S04]  /*e1d0*/  IMAD.WIDE R18, R16, 0x2, R2 ;  /* 0x0000000210127825 */ /* 0x002fc800078e0202 */
[----:B------:R-:W-:-:S04]  /*e1e0*/  IMAD.WIDE R16, R16, 0x2, R4 ;  /* 0x0000000210107825 */ /* 0x000fc800078e0204 */
[----:B0-----:R-:W-:-:S04]  /*e1f0*/  IMAD.WIDE R14, R8, 0x2, R12 ;  /* 0x00000002080e7825 */ /* 0x001fc800078e020c */
[----:B------:R-:W-:Y:S01]  /*e200*/  IMAD.WIDE R12, R20, 0x2, R2 ;  /* 0x00000002140c7825 */ /* 0x000fe200078e0202 */
[----:B------:R0:W2:Y:S03]  /*e210*/  LDG.E.U16 R90, desc[UR60][R14.64] ;  /* 0x0000003c0e5a7981 */ /* 0x0000a6000c1e1500 */
[----:B------:R-:W-:Y:S02]  /*e220*/  IMAD R6, R7, 0x3f, RZ ;  /* 0x0000003f07067824 */ /* 0x000fe400078e02ff */
[----:B------:R-:W-:-:S04]  /*e230*/  IMAD.WIDE R22, R8, 0x2, R18 ;  /* 0x0000000208167825 */ /* 0x000fc800078e0212 */
[----:B------:R-:W-:Y:S01]  /*e240*/  IMAD.WIDE R20, R20, 0x2, R4 ;  /* 0x0000000214147825 */ /* 0x000fe200078e0204 */
[----:B------:R-:W-:Y:S01]  /*e250*/  SHF.L.U32 R11, R7, 0x6, RZ ;  /* 0x00000006070b7819 */ /* 0x000fe200000006ff */
[----:B------:R-:W2:Y:S02]  /*e260*/  LDG.E.U16 R107, desc[UR60][R22.64] ;  /* 0x0000003c166b7981 */ /* 0x000ea4000c1e1500 */
[----:B------:R-:W-:-:S04]  /*e270*/  IMAD.WIDE R152, R6, 0x2, R2 ;  /* 0x0000000206987825 */ /* 0x000fc800078e0202 */
[----:B------:R-:W-:-:S04]  /*e280*/  IMAD.WIDE R18, R8, 0x2, R16 ;  /* 0x0000000208127825 */ /* 0x000fc800078e0210 */
[C---:B------:R-:W-:Y:S01]  /*e290*/  IMAD.WIDE R16, R8.reuse, 0x2, R12 ;  /* 0x0000000208107825 */ /* 0x040fe200078e020c */
[----:B------:R-:W2:Y:S03]  /*e2a0*/  LDG.E.U16 R108, desc[UR60][R18.64] ;  /* 0x0000003c126c7981 */ /* 0x000ea6000c1e1500 */
[C---:B0-----:R-:W-:Y:S01]  /*e2b0*/  IMAD.WIDE R14, R8.reuse, 0x2, R20 ;  /* 0x00000002080e7825 */ /* 0x041fe200078e0214 */
[----:B------:R0:W2:Y:S03]  /*e2c0*/  LDG.E.U16 R125, desc[UR60][R16.64] ;  /* 0x0000003c107d7981 */ /* 0x0000a6000c1e1500 */
[----:B------:R-:W-:Y:S01]  /*e2d0*/  IMAD.WIDE R12, R8, 0x2, R152 ;  /* 0x00000002080c7825 */ /* 0x000fe200078e0298 */
[----:B------:R1:W2:Y:S03]  /*e2e0*/  LDG.E.U16 R126, desc[UR60][R14.64] ;  /* 0x0000003c0e7e7981 */ /* 0x0002a6000c1e1500 */
[----:B------:R-:W-:Y:S01]  /*e2f0*/  IMAD R20, R7, 0x41, RZ ;  /* 0x0000004107147824 */ /* 0x000fe200078e02ff */
[----:B------:R1:W2:Y:S01]  /*e300*/  LDG.E.U16 R143, desc[UR60][R12.64] ;  /* 0x0000003c0c8f7981 */ /* 0x0002a2000c1e1500 */
[----:B0-----:R-:W-:-:S04]  /*e310*/  IMAD.WIDE R16, R6, 0x2, R4 ;  /* 0x0000000206107825 */ /* 0x001fc800078e0204 */
[----:B-1----:R-:W-:-:S04]  /*e320*/  IMAD.WIDE R14, R11, 0x2, R2 ;  /* 0x000000020b0e7825 */ /* 0x002fc800078e0202 */
[----:B------:R-:W-:-:S04]  /*e330*/  IMAD.WIDE R12, R11, 0x2, R4 ;  /* 0x000000020b0c7825 */ /* 0x000fc800078e0204 */
[----:B------:R-:W-:-:S04]  /*e340*/  IMAD.WIDE R18, R20, 0x2, R2 ;  /* 0x0000000214127825 */ /* 0x000fc800078e0202 */
[----:B------:R-:W-:-:S04]  /*e350*/  IMAD.WIDE R16, R8, 0x2, R16 ;  /* 0x0000000208107825 */ /* 0x000fc800078e0210 */
[----:B------:R-:W-:Y:S01]  /*e360*/  IMAD.WIDE R20, R20, 0x2, R4 ;  /* 0x0000000214147825 */ /* 0x000fe200078e0204 */
[----:B------:R0:W2:Y:S03]  /*e370*/  LDG.E.U16 R146, desc[UR60][R16.64] ;  /* 0x0000003c10927981 */ /* 0x0000a6000c1e1500 */
        /* <DEDUP_REMOVED lines=13> */
[----:B---3--:R-:W-:-:S02]  /*e450*/  IMAD R16, R7, 0x43, RZ ;  /* 0x0000004307107824 */ /* 0x008fc400078e02ff */
[----:B------:R-:W-:Y:S02]  /*e460*/  IMAD R20, R7, 0x44, RZ ;  /* 0x0000004407147824 */ /* 0x000fe400078e02ff */
[----:B-1----:R-:W-:-:S04]  /*e470*/  IMAD.WIDE R18, R16, 0x2, R2 ;  /* 0x0000000210127825 */ /* 0x002fc800078e0202 */
[----:B------:R-:W-:-:S04]  /*e480*/  IMAD.WIDE R16, R16, 0x2, R4 ;  /* 0x0000000210107825 */ /* 0x000fc800078e0204 */
[----:B0-----:R-:W-:-:S04]  /*e490*/  IMAD.WIDE R14, R8, 0x2, R12 ;  /* 0x00000002080e7825 */ /* 0x001fc800078e020c */
[----:B------:R-:W-:Y:S01]  /*e4a0*/  IMAD R6, R7, 0x45, RZ ;  /* 0x0000004507067824 */ /* 0x000fe200078e02ff */
[----:B------:R0:W3:Y:S01]  /*e4b0*/  LDG.E.U16 R55, desc[UR60][R14.64] ;  /* 0x0000003c0e377981 */ /* 0x0000e2000c1e1500 */
[----:B------:R-:W-:-:S04]  /*e4c0*/  IMAD.WIDE R12, R20, 0x2, R2 ;  /* 0x00000002140c7825 */ /* 0x000fc800078e0202 */
[----:B------:R-:W-:-:S04]  /*e4d0*/  IMAD.WIDE R20, R20, 0x2, R4 ;  /* 0x0000000214147825 */ /* 0x000fc800078e0204 */
[----:B------:R-:W-:-:S04]  /*e4e0*/  IMAD.WIDE R152, R6, 0x2, R2 ;  /* 0x0000000206987825 */ /* 0x000fc800078e0202 */
[----:B------:R-:W-:-:S04]  /*e4f0*/  IMAD.WIDE R22, R8, 0x2, R18 ;  /* 0x0000000208167825 */ /* 0x000fc800078e0212 */
[C---:B------:R-:W-:Y:S01]  /*e500*/  IMAD.WIDE R18, R8.reuse, 0x2, R16 ;  /* 0x0000000208127825 */ /* 0x040fe200078e0210 */
[----:B------:R-:W3:Y:S03]  /*e510*/  LDG.E.U16 R72, desc[UR60][R22.64] ;  /* 0x0000003c16487981 */ /* 0x000ee6000c1e1500 */
[C---:B------:R-:W-:Y:S01]  /*e520*/  IMAD.WIDE R16, R8.reuse, 0x2, R12 ;  /* 0x0000000208107825 */ /* 0x040fe200078e020c */
[----:B------:R-:W3:Y:S03]  /*e530*/  LDG.E.U16 R73, desc[UR60][R18.64] ;  /* 0x0000003c12497981 */ /* 0x000ee6000c1e1500 */
[C---:B0-----:R-:W-:Y:S01]  /*e540*/  IMAD.WIDE R14, R8.reuse, 0x2, R20 ;  /* 0x00000002080e7825 */ /* 0x041fe200078e0214 */
[----:B------:R0:W3:Y:S03]  /*e550*/  LDG.E.U16 R91, desc[UR60][R16.64] ;  /* 0x0000003c105b7981 */ /* 0x0000e6000c1e1500 */
[----:B------:R-:W-:Y:S01]  /*e560*/  IMAD.WIDE R12, R8, 0x2, R152 ;  /* 0x00000002080c7825 */ /* 0x000fe200078e0298 */
[----:B------:R1:W3:Y:S03]  /*e570*/  LDG.E.U16 R92, desc[UR60][R14.64] ;  /* 0x0000003c0e5c7981 */ /* 0x0002e6000c1e1500 */
[C---:B------:R-:W-:Y:S01]  /*e580*/  IMAD R20, R7.reuse, 0x47, RZ ;  /* 0x0000004707147824 */ /* 0x040fe200078e02ff */
[----:B------:R1:W3:Y:S01]  /*e590*/  LDG.E.U16 R109, desc[UR60][R12.64] ;  /* 0x0000003c0c6d7981 */ /* 0x0002e2000c1e1500 */
[----:B0-----:R-:W-:-:S02]  /*e5a0*/  IMAD R16, R7, 0x46, RZ ;  /* 0x0000004607107824 */ /* 0x001fc400078e02ff */
[----:B-1----:R-:W-:-:S04]  /*e5b0*/  IMAD.WIDE R14, R6, 0x2, R4 ;  /* 0x00000002060e7825 */ /* 0x002fc800078e0204 */
[----:B------:R-:W-:-:S04]  /*e5c0*/  IMAD.WIDE R12, R16, 0x2, R2 ;  /* 0x00000002100c7825 */ /* 0x000fc800078e0202 */
[----:B------:R-:W-:-:S04]  /*e5d0*/  IMAD.WIDE R16, R16, 0x2, R4 ;  /* 0x0000000210107825 */ /* 0x000fc800078e0204 */
[----:B------:R-:W-:-:S04]  /*e5e0*/  IMAD.WIDE R22, R20, 0x2, R2 ;  /* 0x0000000214167825 */ /* 0x000fc800078e0202 */
[----:B------:R-:W-:Y:S02]  /*e5f0*/  IMAD R6, R7, 0x48, RZ ;  /* 0x0000004807067824 */ /* 0x000fe400078e02ff */
[----:B------:R-:W-:-:S04]  /*e600*/  IMAD.WIDE R18, R8, 0x2, R14 ;  /* 0x0000000208127825 */ /* 0x000fc800078e020e */
[----:B------:R-:W-:Y:S01]  /*e610*/  IMAD.WIDE R14, R8, 0x2, R12 ;  /* 0x00000002080e7825 */ /* 0x000fe200078e020c */
[----:B------:R-:W3:Y:S03]  /*e620*/  LDG.E.U16 R110, desc[UR60][R18.64] ;  /* 0x0000003c126e7981 */ /* 0x000ee6000c1e1500 */
[----:B------:R-:W-:Y:S01]  /*e630*/  IMAD.WIDE R20, R20, 0x2, R4 ;  /* 0x0000000214147825 */ /* 0x000fe200078e0204 */
[----:B------:R0:W3:Y:S03]  /*e640*/  LDG.E.U16 R127, desc[UR60][R14.64] ;  /* 0x0000003c0e7f7981 */ /* 0x0000e6000c1e1500 */
[----:B------:R-:W-:-:S04]  /*e650*/  IMAD.WIDE R12, R8, 0x2, R16 ;  /* 0x00000002080c7825 */ /* 0x000fc800078e0210 */
[----:B------:R-:W-:Y:S01]  /*e660*/  IMAD.WIDE R152, R6, 0x2, R2 ;  /* 0x0000000206987825 */ /* 0x000fe200078e0202 */
[----:B------:R1:W3:Y:S03]  /*e670*/  LDG.E.U16 R128, desc[UR60][R12.64] ;  /* 0x0000003c0c807981 */ /* 0x0002e6000c1e1500 */
[----:B------:R-:W-:-:S04]  /*e680*/  IMAD.WIDE R16, R8, 0x2, R22 ;  /* 0x0000000208107825 */ /* 0x000fc800078e0216 */
[C---:B0-----:R-:W-:Y:S01]  /*e690*/  IMAD.WIDE R14, R8.reuse, 0x2, R20 ;  /* 0x00000002080e7825 */ /* 0x041fe200078e0214 */
[----:B------:R0:W3:Y:S03]  /*e6a0*/  LDG.E.U16 R144, desc[UR60][R16.64] ;  /* 0x0000003c10907981 */ /* 0x0000e6000c1e1500 */
[----:B-1----:R-:W-:Y:S01]  /*e6b0*/  IMAD.WIDE R12, R8, 0x2, R152 ;  /* 0x00000002080c7825 */ /* 0x002fe200078e0298 */
[----:B------:R1:W3:Y:S03]  /*e6c0*/  LDG.E.U16 R145, desc[UR60][R14.64] ;  /* 0x0000003c0e917981 */ /* 0x0002e6000c1e1500 */
[----:B------:R-:W-:Y:S01]  /*e6d0*/  IMAD R11, R7, 0x49, RZ ;  /* 0x00000049070b7824 */ /* 0x000fe200078e02ff */
[----:B------:R4:W3:Y:S01]  /*e6e0*/  LDG.E.U16 R149, desc[UR60][R12.64] ;  /* 0x0000003c0c957981 */ /* 0x0008e2000c1e1500 */
[----:B0-----:R-:W-:-:S04]  /*e6f0*/  IMAD.WIDE R16, R6, 0x2, R4 ;  /* 0x0000000206107825 */ /* 0x001fc800078e0204 */
[----:B------:R-:W-:Y:S02]  /*e700*/  IMAD R22, R7, 0x4a, RZ ;  /* 0x0000004a07167824 */ /* 0x000fe400078e02ff */
[----:B-1----:R-:W-:-:S04]  /*e710*/  IMAD.WIDE R14, R11, 0x2, R2 ;  /* 0x000000020b0e7825 */ /* 0x002fc800078e0202 */
[----:B----4-:R-:W-:-:S04]  /*e720*/  IMAD.WIDE R12, R11, 0x2, R4 ;  /* 0x000000020b0c7825 */ /* 0x010fc800078e0204 */
[----:B------:R-:W-:-:S04]  /*e730*/  IMAD.WIDE R16, R8, 0x2, R16 ;  /* 0x0000000208107825 */ /* 0x000fc800078e0210 */
[----:B------:R-:W-:Y:S01]  /*e740*/  IMAD.WIDE R18, R22, 0x2, R2 ;  /* 0x0000000216127825 */ /* 0x000fe200078e0202 */
[----:B------:R0:W4:Y:S03]  /*e750*/  LDG.E.U16 R148, desc[UR60][R16.64] ;  /* 0x0000003c10947981 */ /* 0x000126000c1e1500 */
[----:B------:R-:W-:Y:S02]  /*e760*/  IMAD R6, R7, 0x4b, RZ ;  /* 0x0000004b07067824 */ /* 0x000fe400078e02ff */
[----:B------:R-:W-:-:S04]  /*e770*/  IMAD.WIDE R20, R8, 0x2, R14 ;  /* 0x0000000208147825 */ /* 0x000fc800078e020e */
[----:B------:R-:W-:Y:S01]  /*e780*/  IMAD.WIDE R14, R8, 0x2, R12 ;  /* 0x00000002080e7825 */ /* 0x000fe200078e020c */
[----:B------:R-:W4:Y:S03]  /*e790*/  LDG.E.U16 R37, desc[UR60][R20.64] ;  /* 0x0000003c14257981 */ /* 0x000f26000c1e1500 */
[----:B0-----:R-:W-:Y:S01]  /*e7a0*/  IMAD.WIDE R16, R6, 0x2, R2 ;  /* 0x0000000206107825 */ /* 0x001fe200078e0202 */
[----:B------:R0:W4:Y:S03]  /*e7b0*/  LDG.E.U16 R252, desc[UR60][R14.64] ;  /* 0x0000003c0efc7981 */ /* 0x000126000c1e1500 */
[----:B------:R-:W-:-:S04]  /*e7c0*/  IMAD.WIDE R12, R8, 0x2, R18 ;  /* 0x00000002080c7825 */ /* 0x000fc800078e0212 */
[----:B------:R-:W-:Y:S01]  /*e7d0*/  IMAD.WIDE R22, R22, 0x2, R4 ;  /* 0x0000000216167825 */ /* 0x000fe200078e0204 */
[----:B------:R1:W4:Y:S03]  /*e7e0*/  LDG.E.U16 R251, desc[UR60][R12.64] ;  /* 0x0000003c0cfb7981 */ /* 0x000326000c1e1500 */
[----:B------:R-:W-:Y:S02]  /*e7f0*/  IMAD R11, R7, 0x4c, RZ ;  /* 0x0000004c070b7824 */ /* 0x000fe400078e02ff */
[----:B------:R-:W-:-:S04]  /*e800*/  IMAD.WIDE R16, R8, 0x2, R16 ;  /* 0x0000000208107825 */ /* 0x000fc800078e0210 */
[----:B0-----:R-:W-:Y:S01]  /*e810*/  IMAD.WIDE R14, R6, 0x2, R4 ;  /* 0x00000002060e7825 */ /* 0x001fe200078e0204 */
[----:B------:R0:W4:Y:S03]  /*e820*/  LDG.E.U16 R249, desc[UR60][R16.64] ;  /* 0x0000003c10f97981 */ /* 0x000126000c1e1500 */
[----:B-1----:R-:W-:-:S04]  /*e830*/  IMAD.WIDE R12, R11, 0x2, R2 ;  /* 0x000000020b0c7825 */ /* 0x002fc800078e0202 */
[----:B------:R-:W-:-:S04]  /*e840*/  IMAD.WIDE R18, R8, 0x2, R22 ;  /* 0x0000000208127825 */ /* 0x000fc800078e0216 */
[C---:B------:R-:W-:Y:S01]  /*e850*/  IMAD R22, R7.reuse, 0x4d, RZ ;  /* 0x0000004d07167824 */ /* 0x040fe200078e02ff */
[----:B------:R1:W4:Y:S01]  /*e860*/  LDG.E.U16 R250, desc[UR60][R18.64] ;  /* 0x0000003c12fa7981 */ /* 0x000322000c1e1500 */
[----:B------:R-:W-:Y:S02]  /*e870*/  IMAD R6, R7, 0x4e, RZ ;  /* 0x0000004e07067824 */ /* 0x000fe400078e02ff */
[----:B0-----:R-:W-:-:S04]  /*e880*/  IMAD.WIDE R16, R8, 0x2, R14 ;  /* 0x0000000208107825 */ /* 0x001fc800078e020e */
[----:B------:R-:W-:Y:S01]  /*e890*/  IMAD.WIDE R14, R8, 0x2, R12 ;  /* 0x00000002080e7825 */ /* 0x000fe200078e020c */
[----:B------:R0:W4:Y:S03]  /*e8a0*/  LDG.E.U16 R248, desc[UR60][R16.64] ;  /* 0x0000003c10f87981 */ /* 0x000126000c1e1500 */
[C---:B------:R-:W-:Y:S01]  /*e8b0*/  IMAD.WIDE R20, R22.reuse, 0x2, R2 ;  /* 0x0000000216147825 */ /* 0x040fe200078e0202 */
[----:B------:R0:W4:Y:S03]  /*e8c0*/  LDG.E.U16 R247, desc[UR60][R14.64] ;  /* 0x0000003c0ef77981 */ /* 0x000126000c1e1500 */
[----:B------:R-:W-:-:S04]  /*e8d0*/  IMAD.WIDE R12, R22, 0x2, R4 ;  /* 0x00000002160c7825 */ /* 0x000fc800078e0204 */
[----:B------:R-:W-:-:S04]  /*e8e0*/  IMAD.WIDE R22, R6, 0x2, R2 ;  /* 0x0000000206167825 */ /* 0x000fc800078e0202 */
[----:B-1----:R-:W-:-:S04]  /*e8f0*/  IMAD.WIDE R18, R11, 0x2, R4 ;  /* 0x000000020b127825 */ /* 0x002fc800078e0204 */
[----:B0-----:R-:W-:-:S04]  /*e900*/  IMAD.WIDE R16, R8, 0x2, R12 ;  /* 0x0000000208107825 */ /* 0x001fc800078e020c */
[----:B------:R-:W-:Y:S01]  /*e910*/  IMAD.WIDE R14, R8, 0x2, R22 ;  /* 0x00000002080e7825 */ /* 0x000fe200078e0216 */
[----:B------:R0:W4:Y:S03]  /*e920*/  LDG.E.U16 R244, desc[UR60][R16.64] ;  /* 0x0000003c10f47981 */ /* 0x000126000c1e1500 */
[----:B------:R-:W-:Y:S01]  /*e930*/  IMAD.WIDE R12, R6, 0x2, R4 ;  /* 0x00000002060c7825 */ /* 0x000fe200078e0204 */
[----:B------:R1:W4:Y:S03]  /*e940*/  LDG.E.U16 R243, desc[UR60][R14.64] ;  /* 0x0000003c0ef37981 */ /* 0x000326000c1e1500 */
[----:B------:R-:W-:-:S04]  /*e950*/  IMAD.WIDE R18, R8, 0x2, R18 ;  /* 0x0000000208127825 */ /* 0x000fc800078e0212 */
[C---:B------:R-:W-:Y:S01]  /*e960*/  IMAD R6, R7.reuse, 0x4f, RZ ;  /* 0x0000004f07067824 */ /* 0x040fe200078e02ff */
[----:B------:R1:W4:Y:S01]  /*e970*/  LDG.E.U16 R246, desc[UR60][R18.64] ;  /* 0x0000003c12f67981 */ /* 0x000322000c1e1500 */
[----:B------:R-:W-:Y:S02]  /*e980*/  IMAD R22, R7, 0x50, RZ ;  /* 0x0000005007167824 */ /* 0x000fe400078e02ff */
[----:B------:R-:W-:-:S04]  /*e990*/  IMAD.WIDE R20, R8, 0x2, R20 ;  /* 0x0000000208147825 */ /* 0x000fc800078e0214 */
[----:B0-----:R-:W-:Y:S01]  /*e9a0*/  IMAD.WIDE R16, R8, 0x2, R12 ;  /* 0x0000000208107825 */ /* 0x001fe200078e020c */
[----:B------:R0:W4:Y:S03]  /*e9b0*/  LDG.E.U16 R245, desc[UR60][R20.64] ;  /* 0x0000003c14f57981 */ /* 0x000126000c1e1500 */
[C---:B-1----:R-:W-:Y:S01]  /*e9c0*/  IMAD.WIDE R14, R6.reuse, 0x2, R2 ;  /* 0x00000002060e7825 */ /* 0x042fe200078e0202 */
[----:B------:R1:W4:Y:S03]  /*e9d0*/  LDG.E.U16 R242, desc[UR60][R16.64] ;  /* 0x0000003c10f27981 */ /* 0x000326000c1e1500 */
[----:B------:R-:W-:-:S04]  /*e9e0*/  IMAD.WIDE R12, R6, 0x2, R4 ;  /* 0x00000002060c7825 */ /* 0x000fc800078e0204 */
[----:B------:R-:W-:-:S04]  /*e9f0*/  IMAD.WIDE R18, R22, 0x2, R2 ;  /* 0x0000000216127825 */ /* 0x000fc800078e0202 */
[----:B------:R-:W-:-:S04]  /*ea00*/  IMAD.WIDE R22, R22, 0x2, R4 ;  /* 0x0000000216167825 */ /* 0x000fc800078e0204 */
[----:B------:R-:W-:Y:S02]  /*ea10*/  IMAD R6, R7, 0x51, RZ ;  /* 0x0000005107067824 */ /* 0x000fe400078e02ff */
[----:B0-----:R-:W-:-:S04]  /*ea20*/  IMAD.WIDE R20, R8, 0x2, R14 ;  /* 0x0000000208147825 */ /* 0x001fc800078e020e */
[C---:B-1----:R-:W-:Y:S01]  /*ea30*/  IMAD.WIDE R16, R8.reuse, 0x2, R12 ;  /* 0x0000000208107825 */ /* 0x042fe200078e020c */
[----:B------:R-:W4:Y:S03]  /*ea40*/  LDG.E.U16 R241, desc[UR60][R20.64] ;  /* 0x0000003c14f17981 */ /* 0x000f26000c1e1500 */
[C---:B------:R-:W-:Y:S01]  /*ea50*/  IMAD.WIDE R14, R8.reuse, 0x2, R18 ;  /* 0x00000002080e7825 */ /* 0x040fe200078e0212 */
[----:B------:R0:W4:Y:S03]  /*ea60*/  LDG.E.U16 R240, desc[UR60][R16.64] ;  /* 0x0000003c10f07981 */ /* 0x000126000c1e1500 */
[----:B------:R-:W-:Y:S01]  /*ea70*/  IMAD.WIDE R12, R8, 0x2, R22 ;  /* 0x00000002080c7825 */ /* 0x000fe200078e0216 */
[----:B------:R1:W4:Y:S03]  /*ea80*/  LDG.E.U16 R239, desc[UR60][R14.64] ;  /* 0x0000003c0eef7981 */ /* 0x000326000c1e1500 */
[----:B------:R-:W-:Y:S01]  /*ea90*/  IMAD.WIDE R18, R6, 0x2, R2 ;  /* 0x0000000206127825 */ /* 0x000fe200078e0202 */
[----:B------:R1:W4:Y:S03]  /*eaa0*/  LDG.E.U16 R238, desc[UR60][R12.64] ;  /* 0x0000003c0cee7981 */ /* 0x000326000c1e1500 */
[----:B------:R-:W-:-:S02]  /*eab0*/  IMAD R11, R7, 0x52, RZ ;  /* 0x00000052070b7824 */ /* 0x000fc400078e02ff */
[----:B0-----:R-:W-:-:S04]  /*eac0*/  IMAD.WIDE R16, R8, 0x2, R18 ;  /* 0x0000000208107825 */ /* 0x001fc800078e0212 */
[----:B-1----:R-:W-:Y:S01]  /*ead0*/  IMAD.WIDE R14, R6, 0x2, R4 ;  /* 0x00000002060e7825 */ /* 0x002fe200078e0204 */
[----:B------:R0:W4:Y:S03]  /*eae0*/  LDG.E.U16 R237, desc[UR60][R16.64] ;  /* 0x0000003c10ed7981 */ /* 0x000126000c1e1500 */
[----:B------:R-:W-:-:S04]  /*eaf0*/  IMAD.WIDE R12, R11, 0x2, R2 ;  /* 0x000000020b0c7825 */ /* 0x000fc800078e0202 */
[----:B------:R-:W-:-:S04]  /*eb00*/  IMAD.WIDE R18, R11, 0x2, R4 ;  /* 0x000000020b127825 */ /* 0x000fc800078e0204 */
[C---:B------:R-:W-:Y:S02]  /*eb10*/  IMAD R152, R7.reuse, 0x53, RZ ;  /* 0x0000005307987824 */ /* 0x040fe400078e02ff */
[----:B------:R-:W-:Y:S02]  /*eb20*/  IMAD R6, R7, 0x54, RZ ;  /* 0x0000005407067824 */ /* 0x000fe400078e02ff */
[----:B------:R-:W-:-:S04]  /*eb30*/  IMAD.WIDE R20, R8, 0x2, R14 ;  /* 0x0000000208147825 */ /* 0x000fc800078e020e */
[----:B0-----:R-:W-:Y:S01]  /*eb40*/  IMAD.WIDE R16, R8, 0x2, R12 ;  /* 0x0000000208107825 */ /* 0x001fe200078e020c */
[----:B------:R-:W4:Y:S03]  /*eb50*/  LDG.E.U16 R236, desc[UR60][R20.64] ;  /* 0x0000003c14ec7981 */ /* 0x000f26000c1e1500 */
[----:B------:R-:W-:Y:S01]  /*eb60*/  IMAD.WIDE R22, R152, 0x2, R2 ;  /* 0x0000000298167825 */ /* 0x000fe200078e0202 */
[----:B------:R0:W4:Y:S03]  /*eb70*/  LDG.E.U16 R235, desc[UR60][R16.64] ;  /* 0x0000003c10eb7981 */ /* 0x000126000c1e1500 */
[----:B------:R-:W-:-:S04]  /*eb80*/  IMAD.WIDE R14, R8, 0x2, R18 ;  /* 0x00000002080e7825 */ /* 0x000fc800078e0212 */
[----:B------:R-:W-:Y:S01]  /*eb90*/  IMAD.WIDE R12, R152, 0x2, R4 ;  /* 0x00000002980c7825 */ /* 0x000fe200078e0204 */
[----:B------:R1:W4:Y:S03]  /*eba0*/  LDG.E.U16 R234, desc[UR60][R14.64] ;  /* 0x0000003c0eea7981 */ /* 0x000326000c1e1500 */
[----:B------:R-:W-:-:S04]  /*ebb0*/  IMAD.WIDE R152, R6, 0x2, R2 ;  /* 0x0000000206987825 */ /* 0x000fc800078e0202 */
[----:B0-----:R-:W-:-:S04]  /*ebc0*/  IMAD.WIDE R16, R6, 0x2, R4 ;  /* 0x0000000206107825 */ /* 0x001fc800078e0204 */
[----:B-1----:R-:W-:-:S04]  /*ebd0*/  IMAD.WIDE R14, R8, 0x2, R12 ;  /* 0x00000002080e7825 */ /* 0x002fc800078e020c */
[C---:B------:R-:W-:Y:S01]  /*ebe0*/  IMAD.WIDE R12, R8.reuse, 0x2, R152 ;  /* 0x00000002080c7825 */ /* 0x040fe200078e0298 */
[----:B------:R0:W4:Y:S03]  /*ebf0*/  LDG.E.U16 R232, desc[UR60][R14.64] ;  /* 0x0000003c0ee87981 */ /* 0x000126000c1e1500 */
[----:B------:R-:W-:Y:S01]  /*ec00*/  IMAD R11, R7, 0x55, RZ ;  /* 0x00000055070b7824 */ /* 0x000fe200078e02ff */
[----:B------:R1:W4:Y:S01]  /*ec10*/  LDG.E.U16 R231, desc[UR60][R12.64] ;  /* 0x0000003c0ce77981 */ /* 0x000322000c1e1500 */
[----:B------:R-:W-:-:S04]  /*ec20*/  IMAD.WIDE R18, R8, 0x2, R22 ;  /* 0x0000000208127825 */ /* 0x000fc800078e0216 */
[----:B0-----:R-:W-:Y:S01]  /*ec30*/  IMAD.WIDE R14, R8, 0x2, R16 ;  /* 0x00000002080e7825 */ /* 0x001fe200078e0210 */
[----:B------:R0:W4:Y:S03]  /*ec40*/  LDG.E.U16 R233, desc[UR60][R18.64] ;  /* 0x0000003c12e97981 */ /* 0x000126000c1e1500 */
[C---:B-1----:R-:W-:Y:S01]  /*ec50*/  IMAD.WIDE R12, R11.reuse, 0x2, R2 ;  /* 0x000000020b0c7825 */ /* 0x042fe200078e0202 */
[----:B------:R1:W4:Y:S03]  /*ec60*/  LDG.E.U16 R230, desc[UR60][R14.64] ;  /* 0x0000003c0ee67981 */ /* 0x000326000c1e1500 */
[----:B------:R-:W-:-:S04]  /*ec70*/  IMAD.WIDE R16, R11, 0x2, R4 ;  /* 0x000000020b107825 */ /* 0x000fc800078e0204 */
[----:B------:R-:W-:Y:S02]  /*ec80*/  IMAD R11, R7, 0x57, RZ ;  /* 0x00000057070b7824 */ /* 0x000fe400078e02ff */
[----:B0-----:R-:W-:-:S04]  /*ec90*/  IMAD.WIDE R18, R8, 0x2, R12 ;  /* 0x0000000208127825 */ /* 0x001fc800078e020c */
[----:B------:R-:W-:Y:S01]  /*eca0*/  IMAD.WIDE R12, R11, 0x2, R2 ;  /* 0x000000020b0c7825 */ /* 0x000fe200078e0202 */
[----:B------:R0:W4:Y:S03]  /*ecb0*/  LDG.E.U16 R229, desc[UR60][R18.64] ;  /* 0x0000003c12e57981 */ /* 0x000126000c1e1500 */
[----:B------:R-:W-:Y:S02]  /*ecc0*/  IMAD R6, R7, 0x56, RZ ;  /* 0x0000005607067824 */ /* 0x000fe400078e02ff */
[----:B------:R-:W-:-:S04]  /*ecd0*/  IMAD.WIDE R16, R8, 0x2, R16 ;  /* 0x0000000208107825 */ /* 0x000fc800078e0210 */
[--C-:B-1----:R-:W-:Y:S01]  /*ece0*/  IMAD.WIDE R14, R6, 0x2, R4.reuse ;  /* 0x00000002060e7825 */ /* 0x102fe200078e0204 */
[----:B------:R1:W4:Y:S03]  /*ecf0*/  LDG.E.U16 R228, desc[UR60][R16.64] ;  /* 0x0000003c10e47981 */ /* 0x000326000c1e1500 */
[----:B0-----:R-:W-:-:S04]  /*ed00*/  IMAD.WIDE R18, R11, 0x2, R4 ;  /* 0x000000020b127825 */ /* 0x001fc800078e0204 */
[----:B------:R-:W-:-:S04]  /*ed10*/  IMAD.WIDE R12, R8, 0x2, R12 ;  /* 0x00000002080c7825 */ /* 0x000fc800078e020c */
[----:B------:R-:W-:Y:S01]  /*ed20*/  IMAD R11, R7, 0x58, RZ ;  /* 0x00000058070b7824 */ /* 0x000fe200078e02ff */
[----:B------:R0:W4:Y:S01]  /*ed30*/  LDG.E.U16 R225, desc[UR60][R12.64] ;  /* 0x0000003c0ce17981 */ /* 0x000122000c1e1500 */
[----:B-1----:R-:W-:-:S04]  /*ed40*/  IMAD.WIDE R16, R8, 0x2, R14 ;  /* 0x0000000208107825 */ /* 0x002fc800078e020e */
[----:B------:R-:W-:Y:S01]  /*ed50*/  IMAD.WIDE R14, R8, 0x2, R18 ;  /* 0x00000002080e7825 */ /* 0x000fe200078e0212 */
[----:B------:R-:W4:Y:S03]  /*ed60*/  LDG.E.U16 R226, desc[UR60][R16.64] ;  /* 0x0000003c10e27981 */ /* 0x000f26000c1e1500 */
[--C-:B------:R-:W-:Y:S01]  /*ed70*/  IMAD.WIDE R20, R6, 0x2, R2.reuse ;  /* 0x0000000206147825 */ /* 0x100fe200078e0202 */
[----:B------:R1:W4:Y:S03]  /*ed80*/  LDG.E.U16 R224, desc[UR60][R14.64] ;  /* 0x0000003c0ee07981 */ /* 0x000326000c1e1500 */
[----:B0-----:R-:W-:-:S04]  /*ed90*/  IMAD.WIDE R12, R11, 0x2, R2 ;  /* 0x000000020b0c7825 */ /* 0x001fc800078e0202 */
[C---:B------:R-:W-:Y:S02]  /*eda0*/  IMAD R6, R7.reuse, 0x59, RZ ;  /* 0x0000005907067824 */ /* 0x040fe400078e02ff */
[----:B------:R-:W-:Y:S02]  /*edb0*/  IMAD R152, R7, 0x5a, RZ ;  /* 0x0000005a07987824 */ /* 0x000fe400078e02ff */
[----:B-1----:R-:W-:-:S04]  /*edc0*/  IMAD.WIDE R14, R8, 0x2, R12 ;  /* 0x00000002080e7825 */ /* 0x002fc800078e020c */
[----:B------:R-:W-:Y:S01]  /*edd0*/  IMAD.WIDE R20, R8, 0x2, R20 ;  /* 0x0000000208147825 */ /* 0x000fe200078e0214 */
[----:B------:R0:W4:Y:S03]  /*ede0*/  LDG.E.U16 R223, desc[UR60][R14.64] ;  /* 0x0000003c0edf7981 */ /* 0x000126000c1e1500 */
[C---:B------:R-:W-:Y:S01]  /*edf0*/  IMAD.WIDE R16, R6.reuse, 0x2, R2 ;  /* 0x0000000206107825 */ /* 0x040fe200078e0202 */
[----:B------:R1:W4:Y:S03]  /*ee00*/  LDG.E.U16 R227, desc[UR60][R20.64] ;  /* 0x0000003c14e37981 */ /* 0x000326000c1e1500 */
[----:B------:R-:W-:-:S04]  /*ee10*/  IMAD.WIDE R12, R6, 0x2, R4 ;  /* 0x00000002060c7825 */ /* 0x000fc800078e0204 */
[----:B------:R-:W-:-:S04]  /*ee20*/  IMAD.WIDE R22, R152, 0x2, R2 ;  /* 0x0000000298167825 */ /* 0x000fc800078e0202 */
[----:B------:R-:W-:Y:S02]  /*ee30*/  IMAD R6, R7, 0x60, RZ ;  /* 0x0000006007067824 */ /* 0x000fe400078e02ff */
[----:B------:R-:W-:-:S04]  /*ee40*/  IMAD.WIDE R16, R8, 0x2, R16 ;  /* 0x0000000208107825 */ /* 0x000fc800078e0210 */
[----:B0-----:R-:W-:Y:S01]  /*ee50*/  IMAD.WIDE R14, R8, 0x2, R12 ;  /* 0x00000002080e7825 */ /* 0x001fe200078e020c */
[----:B------:R0:W4:Y:S03]  /*ee60*/  LDG.E.U16 R221, desc[UR60][R16.64] ;  /* 0x0000003c10dd7981 */ /* 0x000126000c1e1500 */
[----:B-1----:R-:W-:Y:S01]  /*ee70*/  IMAD.WIDE R20, R6, 0x2, R2 ;  /* 0x0000000206147825 */ /* 0x002fe200078e0202 */
[----:B------:R1:W4:Y:S03]  /*ee80*/  LDG.E.U16 R220, desc[UR60][R14.64] ;  /* 0x0000003c0edc7981 */ /* 0x000326000c1e1500 */
[----:B------:R-:W-:-:S04]  /*ee90*/  IMAD.WIDE R18, R11, 0x2, R4 ;  /* 0x000000020b127825 */ /* 0x000fc800078e0204 */
[----:B------:R-:W-:-:S04]  /*eea0*/  IMAD.WIDE R12, R8, 0x2, R22 ;  /* 0x00000002080c7825 */ /* 0x000fc800078e0216 */
[----:B------:R-:W-:Y:S01]  /*eeb0*/  IMAD R11, R7, 0x68, RZ ;  /* 0x00000068070b7824 */ /* 0x000fe200078e02ff */
[----:B------:R2:W4:Y:S01]  /*eec0*/  LDG.E.U16 R219, desc[UR60][R12.64] ;  /* 0x0000003c0cdb7981 */ /* 0x000522000c1e1500 */
[----:B0-----:R-:W-:-:S04]  /*eed0*/  IMAD.WIDE R16, R8, 0x2, R20 ;  /* 0x0000000208107825 */ /* 0x001fc800078e0214 */
[----:B------:R-:W-:Y:S01]  /*eee0*/  IMAD.WIDE R18, R8, 0x2, R18 ;  /* 0x0000000208127825 */ /* 0x000fe200078e0212 */
[----:B------:R0:W4:Y:S03]  /*eef0*/  LDG.E.U16 R218, desc[UR60][R16.64] ;  /* 0x0000003c10da7981 */ /* 0x000126000c1e1500 */
[----:B-1----:R-:W-:Y:S01]  /*ef00*/  IMAD.WIDE R14, R6, 0x2, R4 ;  /* 0x00000002060e7825 */ /* 0x002fe200078e0204 */
[----:B------:R1:W4:Y:S03]  /*ef10*/  LDG.E.U16 R222, desc[UR60][R18.64] ;  /* 0x0000003c12de7981 */ /* 0x000326000c1e1500 */
[----:B--2---:R-:W-:-:S04]  /*ef20*/  IMAD.WIDE R12, R11, 0x2, R2 ;  /* 0x000000020b0c7825 */ /* 0x004fc800078e0202 */
[----:B------:R-:W-:Y:S02]  /*ef30*/  IMAD R20, R7, 0x70, RZ ;  /* 0x0000007007147824 */ /* 0x000fe400078e02ff */
[----:B0-----:R-:W-:-:S04]  /*ef40*/  IMAD.WIDE R16, R11, 0x2, R4 ;  /* 0x000000020b107825 */ /* 0x001fc800078e0204 */
[----:B------:R-:W-:-:S04]  /*ef50*/  IMAD.WIDE R22, R20, 0x2, R2 ;  /* 0x0000000214167825 */ /* 0x000fc800078e0202 */
[----:B-1----:R-:W-:-:S04]  /*ef60*/  IMAD.WIDE R18, R8, 0x2, R14 ;  /* 0x0000000208127825 */ /* 0x002fc800078e020e */
[----:B------:R-:W-:Y:S01]  /*ef70*/  IMAD.WIDE R12, R8, 0x2, R12 ;  /* 0x00000002080c7825 */ /* 0x000fe200078e020c */
[----:B------:R0:W2:Y:S03]  /*ef80*/  LDG.E.U16 R217, desc[UR60][R18.64] ;  /* 0x0000003c12d97981 */ /* 0x0000a6000c1e1500 */
[----:B------:R-:W-:Y:S01]  /*ef90*/  IMAD R6, R7, 0x78, RZ ;  /* 0x0000007807067824 */ /* 0x000fe200078e02ff */
[----:B------:R1:W2:Y:S01]  /*efa0*/  LDG.E.U16 R216, desc[UR60][R12.64] ;  /* 0x0000003c0cd87981 */ /* 0x0002a2000c1e1500 */
[----:B------:R-:W-:-:S04]  /*efb0*/  IMAD.WIDE R20, R20, 0x2, R4 ;  /* 0x0000000214147825 */ /* 0x000fc800078e0204 */
[----:B------:R-:W-:-:S04]  /*efc0*/  IMAD.WIDE R14, R8, 0x2, R16 ;  /* 0x00000002080e7825 */ /* 0x000fc800078e0210 */
[----:B0-----:R-:W-:Y:S01]  /*efd0*/  IMAD.WIDE R18, R8, 0x2, R22 ;  /* 0x0000000208127825 */ /* 0x001fe200078e0216 */
[----:B------:R0:W2:Y:S03]  /*efe0*/  LDG.E.U16 R215, desc[UR60][R14.64] ;  /* 0x0000003c0ed77981 */ /* 0x0000a6000c1e1500 */
[----:B-1----:R-:W-:Y:S01]  /*eff0*/  IMAD.WIDE R12, R6, 0x2, R2 ;  /* 0x00000002060c7825 */ /* 0x002fe200078e0202 */
[----:B------:R1:W2:Y:S03]  /*f000*/  LDG.E.U16 R214, desc[UR60][R18.64] ;  /* 0x0000003c12d67981 */ /* 0x0002a6000c1e1500 */
[----:B------:R-:W-:-:S04]  /*f010*/  IMAD.WIDE R16, R8, 0x2, R20 ;  /* 0x0000000208107825 */ /* 0x000fc800078e0214 */
[----:B0-----:R-:W-:Y:S01]  /*f020*/  IMAD.WIDE R14, R6, 0x2, R4 ;  /* 0x00000002060e7825 */ /* 0x001fe200078e0204 */
[----:B------:R0:W2:Y:S03]  /*f030*/  LDG.E.U16 R213, desc[UR60][R16.64] ;  /* 0x0000003c10d57981 */ /* 0x0000a6000c1e1500 */
[----:B-1----:R-:W-:-:S04]  /*f040*/  IMAD.WIDE R18, R7, 0x2, R2 ;  /* 0x0000000207127825 */ /* 0x002fc800078e0202 */
[----:B------:R-:W-:-:S04]  /*f050*/  IMAD.WIDE R12, R8, 0x2, R12 ;  /* 0x00000002080c7825 */ /* 0x000fc800078e020c */
[----:B------:R-:W-:Y:S01]  /*f060*/  IMAD R6, R7, 0x61, RZ ;  /* 0x0000006107067824 */ /* 0x000fe200078e02ff */
[----:B------:R1:W2:Y:S01]  /*f070*/  LDG.E.U16 R212, desc[UR60][R12.64] ;  /* 0x0000003c0cd47981 */ /* 0x0002a2000c1e1500 */
[----:B0-----:R-:W-:-:S04]  /*f080*/  IMAD.WIDE R16, R8, 0x2, R14 ;  /* 0x0000000208107825 */ /* 0x001fc800078e020e */
[----:B------:R-:W-:Y:S01]  /*f090*/  IMAD.WIDE R14, R8, 0x2, R18 ;  /* 0x00000002080e7825 */ /* 0x000fe200078e0212 */
[----:B------:R-:W2:Y:S03]  /*f0a0*/  LDG.E.U16 R211, desc[UR60][R16.64] ;  /* 0x0000003c10d37981 */ /* 0x000ea6000c1e1500 */
[----:B------:R-:W-:Y:S01]  /*f0b0*/  IMAD.WIDE R18, R6, 0x2, R2 ;  /* 0x0000000206127825 */ /* 0x000fe200078e0202 */
[----:B------:R0:W2:Y:S03]  /*f0c0*/  LDG.E.U16 R210, desc[UR60][R14.64] ;  /* 0x0000003c0ed27981 */ /* 0x0000a6000c1e1500 */
[----:B-1----:R-:W-:-:S04]  /*f0d0*/  IMAD.WIDE R12, R152, 0x2, R4 ;  /* 0x00000002980c7825 */ /* 0x002fc800078e0204 */
[----:B------:R-:W-:-:S04]  /*f0e0*/  IMAD.WIDE R20, R7, 0x2, R4 ;  /* 0x0000000207147825 */ /* 0x000fc800078e0204 */
[----:B------:R-:W-:Y:S02]  /*f0f0*/  IMAD R11, R7, 0x69, RZ ;  /* 0x00000069070b7824 */ /* 0x000fe400078e02ff */
[----:B0-----:R-:W-:-:S04]  /*f100*/  IMAD.WIDE R14, R8, 0x2, R12 ;  /* 0x00000002080e7825 */ /* 0x001fc800078e020c */
[C---:B------:R-:W-:Y:S01]  /*f110*/  IMAD.WIDE R12, R8.reuse, 0x2, R18 ;  /* 0x00000002080c7825 */ /* 0x040fe200078e0212 */
[----:B------:R-:W2:Y:S03]  /*f120*/  LDG.E.U16 R208, desc[UR60][R14.64] ;  /* 0x0000003c0ed07981 */ /* 0x000ea6000c1e1500 */
[----:B------:R-:W-:Y:S01]  /*f130*/  IMAD.WIDE R16, R8, 0x2, R20 ;  /* 0x0000000208107825 */ /* 0x000fe200078e0214 */
[----:B------:R0:W2:Y:S03]  /*f140*/  LDG.E.U16 R207, desc[UR60][R12.64] ;  /* 0x0000003c0ccf7981 */ /* 0x0000a6000c1e1500 */
[C---:B------:R-:W-:Y:S01]  /*f150*/  IMAD.WIDE R18, R11.reuse, 0x2, R2 ;  /* 0x000000020b127825 */ /* 0x040fe200078e0202 */
[----:B------:R1:W2:Y:S03]  /*f160*/  LDG.E.U16 R209, desc[UR60][R16.64] ;  /* 0x0000003c10d17981 */ /* 0x0002a6000c1e1500 */
[----:B0-----:R-:W-:-:S04]  /*f170*/  IMAD.WIDE R12, R11, 0x2, R4 ;  /* 0x000000020b0c7825 */ /* 0x001fc800078e0204 */
[----:B-1----:R-:W-:-:S04]  /*f180*/  IMAD.WIDE R16, R6, 0x2, R4 ;  /* 0x0000000206107825 */ /* 0x002fc800078e0204 */
[----:B------:R-:W-:-:S04]  /*f190*/  IMAD.WIDE R14, R8, 0x2, R18 ;  /* 0x00000002080e7825 */ /* 0x000fc800078e0212 */
[C---:B------:R-:W-:Y:S01]  /*f1a0*/  IMAD R6, R7.reuse, 0x71, RZ ;  /* 0x0000007107067824 */ /* 0x040fe200078e02ff */
[----:B------:R0:W2:Y:S01]  /*f1b0*/  LDG.E.U16 R205, desc[UR60][R14.64] ;  /* 0x0000003c0ecd7981 */ /* 0x0000a2000c1e1500 */
[----:B------:R-:W-:Y:S02]  /*f1c0*/  IMAD R11, R7, 0x79, RZ ;  /* 0x00000079070b7824 */ /* 0x000fe400078e02ff */
[----:B------:R-:W-:-:S04]  /*f1d0*/  IMAD.WIDE R18, R8, 0x2, R12 ;  /* 0x0000000208127825 */ /* 0x000fc800078e020c */
[----:B------:R-:W-:Y:S01]  /*f1e0*/  IMAD.WIDE R16, R8, 0x2, R16 ;  /* 0x0000000208107825 */ /* 0x000fe200078e0210 */
[----:B------:R-:W2:Y:S03]  /*f1f0*/  LDG.E.U16 R204, desc[UR60][R18.64] ;  /* 0x0000003c12cc7981 */ /* 0x000ea6000c1e1500 */
[--C-:B------:R-:W-:Y:S01]  /*f200*/  IMAD.WIDE R20, R6, 0x2, R2.reuse ;  /* 0x0000000206147825 */ /* 0x100fe200078e0202 */
[----:B------:R1:W2:Y:S03]  /*f210*/  LDG.E.U16 R206, desc[UR60][R16.64] ;  /* 0x0000003c10ce7981 */ /* 0x0002a6000c1e1500 */
[----:B------:R-:W-:-:S04]  /*f220*/  IMAD.WIDE R12, R11, 0x2, R2 ;  /* 0x000000020b0c7825 */ /* 0x000fc800078e0202 */
[----:B0-----:R-:W-:-:S04]  /*f230*/  IMAD.WIDE R14, R6, 0x2, R4 ;  /* 0x00000002060e7825 */ /* 0x001fc800078e0204 */
[----:B------:R-:W-:Y:S02]  /*f240*/  IMAD R6, R7, 0x5b, RZ ;  /* 0x0000005b07067824 */ /* 0x000fe400078e02ff */
[----:B-1----:R-:W-:-:S04]  /*f250*/  IMAD.WIDE R16, R8, 0x2, R20 ;  /* 0x0000000208107825 */ /* 0x002fc800078e0214 */
[----:B------:R-:W-:Y:S01]  /*f260*/  IMAD.WIDE R18, R11, 0x2, R4 ;  /* 0x000000020b127825 */ /* 0x000fe200078e0204 */
[----:B------:R0:W2:Y:S03]  /*f270*/  LDG.E.U16 R203, desc[UR60][R16.64] ;  /* 0x0000003c10cb7981 */ /* 0x0000a6000c1e1500 */
[----:B------:R-:W-:-:S04]  /*f280*/  IMAD.WIDE R12, R8, 0x2, R12 ;  /* 0x00000002080c7825 */ /* 0x000fc800078e020c */
[----:B------:R-:W-:Y:S01]  /*f290*/  IMAD.WIDE R20, R8, 0x2, R14 ;  /* 0x0000000208147825 */ /* 0x000fe200078e020e */
[----:B------:R1:W2:Y:S03]  /*f2a0*/  LDG.E.U16 R201, desc[UR60][R12.64] ;  /* 0x0000003c0cc97981 */ /* 0x0002a6000c1e1500 */
[----:B------:R-:W-:Y:S01]  /*f2b0*/  IMAD.WIDE R14, R6, 0x2, R2 ;  /* 0x00000002060e7825 */ /* 0x000fe200078e0202 */
[----:B------:R-:W2:Y:S03]  /*f2c0*/  LDG.E.U16 R202, desc[UR60][R20.64] ;  /* 0x0000003c14ca7981 */ /* 0x000ea6000c1e1500 */
[----:B0-----:R-:W-:-:S04]  /*f2d0*/  IMAD.WIDE R16, R8, 0x2, R18 ;  /* 0x0000000208107825 */ /* 0x001fc800078e0212 */
[----:B-1----:R-:W-:Y:S01]  /*f2e0*/  IMAD.WIDE R12, R6, 0x2, R4 ;  /* 0x00000002060c7825 */ /* 0x002fe200078e0204 */
[----:B------:R0:W2:Y:S03]  /*f2f0*/  LDG.E.U16 R200, desc[UR60][R16.64] ;  /* 0x0000003c10c87981 */ /* 0x0000a6000c1e1500 */
[----:B------:R-:W-:Y:S02]  /*f300*/  IMAD R11, R7, 0x62, RZ ;  /* 0x00000062070b7824 */ /* 0x000fe400078e02ff */
[----:B------:R-:W-:-:S04]  /*f310*/  IMAD.WIDE R18, R8, 0x2, R14 ;  /* 0x0000000208127825 */ /* 0x000fc800078e020e */
[----:B------:R-:W-:Y:S01]  /*f320*/  IMAD R6, R7, 0x6a, RZ ;  /* 0x0000006a07067824 */ /* 0x000fe200078e02ff */
[----:B------:R1:W2:Y:S01]  /*f330*/  LDG.E.U16 R199, desc[UR60][R18.64] ;  /* 0x0000003c12c77981 */ /* 0x0002a2000c1e1500 */
[----:B0-----:R-:W-:-:S04]  /*f340*/  IMAD.WIDE R16, R8, 0x2, R12 ;  /* 0x0000000208107825 */ /* 0x001fc800078e020c */
[----:B------:R-:W-:Y:S01]  /*f350*/  IMAD.WIDE R14, R11, 0x2, R4 ;  /* 0x000000020b0e7825 */ /* 0x000fe200078e0204 */
[----:B------:R0:W2:Y:S03]  /*f360*/  LDG.E.U16 R198, desc[UR60][R16.64] ;  /* 0x0000003c10c67981 */ /* 0x0000a6000c1e1500 */
[----:B------:R-:W-:-:S04]  /*f370*/  IMAD.WIDE R12, R6, 0x2, R2 ;  /* 0x00000002060c7825 */ /* 0x000fc800078e0202 */
[----:B-1----:R-:W-:-:S04]  /*f380*/  IMAD.WIDE R18, R6, 0x2, R4 ;  /* 0x0000000206127825 */ /* 0x002fc800078e0204 */
[----:B0-----:R-:W-:-:S04]  /*f390*/  IMAD.WIDE R16, R8, 0x2, R14 ;  /* 0x0000000208107825 */ /* 0x001fc800078e020e */
[C---:B------:R-:W-:Y:S01]  /*f3a0*/  IMAD.WIDE R14, R8.reuse, 0x2, R12 ;  /* 0x00000002080e7825 */ /* 0x040fe200078e020c */
[----:B------:R0:W2:Y:S03]  /*f3b0*/  LDG.E.U16 R196, desc[UR60][R16.64] ;  /* 0x0000003c10c47981 */ /* 0x0000a6000c1e1500 */
[----:B------:R-:W-:Y:S01]  /*f3c0*/  IMAD.WIDE R12, R8, 0x2, R18 ;  /* 0x00000002080c7825 */ /* 0x000fe200078e0212 */
[----:B------:R-:W2:Y:S03]  /*f3d0*/  LDG.E.U16 R195, desc[UR60][R14.64] ;  /* 0x0000003c0ec37981 */ /* 0x000ea6000c1e1500 */
[----:B------:R-:W-:Y:S01]  /*f3e0*/  IMAD R6, R7, 0x72, RZ ;  /* 0x0000007207067824 */ /* 0x000fe200078e02ff */
[----:B------:R1:W2:Y:S01]  /*f3f0*/  LDG.E.U16 R194, desc[UR60][R12.64] ;  /* 0x0000003c0cc27981 */ /* 0x0002a2000c1e1500 */
[----:B------:R-:W-:-:S04]  /*f400*/  IMAD.WIDE R20, R11, 0x2, R2 ;  /* 0x000000020b147825 */ /* 0x000fc800078e0202 */
[----:B0-----:R-:W-:-:S04]  /*f410*/  IMAD.WIDE R16, R6, 0x2, R2 ;  /* 0x0000000206107825 */ /* 0x001fc800078e0202 */
[----:B------:R-:W-:Y:S02]  /*f420*/  IMAD R18, R7, 0x7a, RZ ;  /* 0x0000007a07127824 */ /* 0x000fe400078e02ff */
[----:B-1----:R-:W-:-:S04]  /*f430*/  IMAD.WIDE R12, R6, 0x2, R4 ;  /* 0x00000002060c7825 */ /* 0x002fc800078e0204 */
[----:B------:R-:W-:-:S04]  /*f440*/  IMAD.WIDE R16, R8, 0x2, R16 ;  /* 0x0000000208107825 */ /* 0x000fc800078e0210 */
[C---:B------:R-:W-:Y:S01]  /*f450*/  IMAD.WIDE R14, R18.reuse, 0x2, R2 ;  /* 0x00000002120e7825 */ /* 0x040fe200078e0202 */
[----:B------:R0:W2:Y:S03]  /*f460*/  LDG.E.U16 R193, desc[UR60][R16.64] ;  /* 0x0000003c10c17981 */ /* 0x0000a6000c1e1500 */
[----:B------:R-:W-:-:S04]  /*f470*/  IMAD.WIDE R18, R18, 0x2, R4 ;  /* 0x0000000212127825 */ /* 0x000fc800078e0204 */
[----:B------:R-:W-:-:S04]  /*f480*/  IMAD.WIDE R12, R8, 0x2, R12 ;  /* 0x00000002080c7825 */ /* 0x000fc800078e020c */
[C---:B------:R-:W-:Y:S01]  /*f490*/  IMAD.WIDE R20, R8.reuse, 0x2, R20 ;  /* 0x0000000208147825 */ /* 0x040fe200078e0214 */
[----:B------:R1:W2:Y:S03]  /*f4a0*/  LDG.E.U16 R192, desc[UR60][R12.64] ;  /* 0x0000003c0cc07981 */ /* 0x0002a6000c1e1500 */
[C---:B------:R-:W-:Y:S01]  /*f4b0*/  IMAD R154, R7.reuse, 0x5c, RZ ;  /* 0x0000005c079a7824 */ /* 0x040fe200078e02ff */
[----:B------:R3:W2:Y:S01]  /*f4c0*/  LDG.E.U16 R197, desc[UR60][R20.64] ;  /* 0x0000003c14c57981 */ /* 0x0006a2000c1e1500 */
[----:B------:R-:W-:Y:S02]  /*f4d0*/  IMAD R6, R7, 0x63, RZ ;  /* 0x0000006307067824 */ /* 0x000fe400078e02ff */
[----:B0-----:R-:W-:-:S04]  /*f4e0*/  IMAD.WIDE R16, R8, 0x2, R14 ;  /* 0x0000000208107825 */ /* 0x001fc800078e020e */
[----:B------:R-:W-:Y:S01]  /*f4f0*/  IMAD.WIDE R22, R154, 0x2, R2 ;  /* 0x000000029a167825 */ /* 0x000fe200078e0202 */
[----:B------:R-:W2:Y:S03]  /*f500*/  LDG.E.U16 R191, desc[UR60][R16.64] ;  /* 0x0000003c10bf7981 */ /* 0x000ea6000c1e1500 */
[----:B------:R-:W-:-:S04]  /*f510*/  IMAD.WIDE R14, R8, 0x2, R18 ;  /* 0x00000002080e7825 */ /* 0x000fc800078e0212 */
[C---:B-1----:R-:W-:Y:S01]  /*f520*/  IMAD.WIDE R12, R6.reuse, 0x2, R4 ;  /* 0x00000002060c7825 */ /* 0x042fe200078e0204 */
[----:B------:R0:W2:Y:S03]  /*f530*/  LDG.E.U16 R190, desc[UR60][R14.64] ;  /* 0x0000003c0ebe7981 */ /* 0x0000a6000c1e1500 */
[----:B---3--:R-:W-:-:S04]  /*f540*/  IMAD.WIDE R20, R6, 0x2, R2 ;  /* 0x0000000206147825 */ /* 0x008fc800078e0202 */
[----:B------:R-:W-:Y:S02]  /*f550*/  IMAD R11, R7, 0x6b, RZ ;  /* 0x0000006b070b7824 */ /* 0x000fe400078e02ff */
[----:B------:R-:W-:-:S04]  /*f560*/  IMAD.WIDE R18, R8, 0x2, R22 ;  /* 0x0000000208127825 */ /* 0x000fc800078e0216 */
[C---:B0-----:R-:W-:Y:S01]  /*f570*/  IMAD.WIDE R14, R8.reuse, 0x2, R12 ;  /* 0x00000002080e7825 */ /* 0x041fe200078e020c */
[----:B------:R0:W3:Y:S03]  /*f580*/  LDG.E.U16 R189, desc[UR60][R18.64] ;  /* 0x0000003c12bd7981 */ /* 0x0000e6000c1e1500 */
[----:B------:R-:W-:Y:S01]  /*f590*/  IMAD.WIDE R16, R8, 0x2, R20 ;  /* 0x0000000208107825 */ /* 0x000fe200078e0214 */
[----:B------:R-:W3:Y:S03]  /*f5a0*/  LDG.E.U16 R187, desc[UR60][R14.64] ;  /* 0x0000003c0ebb7981 */ /* 0x000ee6000c1e1500 */
[----:B------:R-:W-:Y:S01]  /*f5b0*/  IMAD.WIDE R12, R11, 0x2, R2 ;  /* 0x000000020b0c7825 */ /* 0x000fe200078e0202 */
[----:B------:R1:W3:Y:S03]  /*f5c0*/  LDG.E.U16 R188, desc[UR60][R16.64] ;  /* 0x0000003c10bc7981 */ /* 0x0002e6000c1e1500 */
[----:B------:R-:W-:-:S02]  /*f5d0*/  IMAD R6, R7, 0x73, RZ ;  /* 0x0000007307067824 */ /* 0x000fc400078e02ff */
[----:B0-----:R-:W-:-:S04]  /*f5e0*/  IMAD.WIDE R18, R11, 0x2, R4 ;  /* 0x000000020b127825 */ /* 0x001fc800078e0204 */
[----:B------:R-:W-:Y:S02]  /*f5f0*/  IMAD R152, R7, 0x7b, RZ ;  /* 0x0000007b07987824 */ /* 0x000fe400078e02ff */
[----:B-1----:R-:W-:-:S04]  /*f600*/  IMAD.WIDE R16, R6, 0x2, R2 ;  /* 0x0000000206107825 */ /* 0x002fc800078e0202 */
[----:B------:R-:W-:-:S04]  /*f610*/  IMAD.WIDE R14, R8, 0x2, R12 ;  /* 0x00000002080e7825 */ /* 0x000fc800078e020c */
[----:B------:R-:W-:Y:S01]  /*f620*/  IMAD.WIDE R12, R6, 0x2, R4 ;  /* 0x00000002060c7825 */ /* 0x000fe200078e0204 */
[----:B------:R0:W3:Y:S03]  /*f630*/  LDG.E.U16 R186, desc[UR60][R14.64] ;  /* 0x0000003c0eba7981 */ /* 0x0000e6000c1e1500 */
        /* <DEDUP_REMOVED lines=15> */
[----:B----4-:R-:W-:-:S04]  /*f730*/  IMAD.WIDE R12, R16, 0x2, R2 ;  /* 0x00000002100c7825 */ /* 0x010fc800078e0202 */
[----:B------:R-:W-:-:S04]  /*f740*/  IMAD.WIDE R16, R16, 0x2, R4 ;  /* 0x0000000210107825 */ /* 0x000fc800078e0204 */
[----:B------:R-:W-:-:S04]  /*f750*/  IMAD.WIDE R22, R20, 0x2, R2 ;  /* 0x0000000214167825 */ /* 0x000fc800078e0202 */
[----:B------:R-:W-:Y:S02]  /*f760*/  IMAD R6, R7, 0x6c, RZ ;  /* 0x0000006c07067824 */ /* 0x000fe400078e02ff */
[----:B------:R-:W-:-:S04]  /*f770*/  IMAD.WIDE R18, R8, 0x2, R14 ;  /* 0x0000000208127825 */ /* 0x000fc800078e020e */
[----:B------:R-:W-:Y:S01]  /*f780*/  IMAD.WIDE R14, R8, 0x2, R12 ;  /* 0x00000002080e7825 */ /* 0x000fe200078e020c */
[----:B------:R-:W4:Y:S03]  /*f790*/  LDG.E.U16 R180, desc[UR60][R18.64] ;  /* 0x0000003c12b47981 */ /* 0x000f26000c1e1500 */
[----:B------:R-:W-:Y:S01]  /*f7a0*/  IMAD.WIDE R20, R20, 0x2, R4 ;  /* 0x0000000214147825 */ /* 0x000fe200078e0204 */
[----:B------:R0:W4:Y:S03]  /*f7b0*/  LDG.E.U16 R179, desc[UR60][R14.64] ;  /* 0x0000003c0eb37981 */ /* 0x000126000c1e1500 */
[----:B------:R-:W-:-:S04]  /*f7c0*/  IMAD.WIDE R12, R8, 0x2, R16 ;  /* 0x00000002080c7825 */ /* 0x000fc800078e0210 */
[----:B------:R-:W-:Y:S01]  /*f7d0*/  IMAD.WIDE R152, R6, 0x2, R2 ;  /* 0x0000000206987825 */ /* 0x000fe200078e0202 */
[----:B------:R1:W4:Y:S03]  /*f7e0*/  LDG.E.U16 R178, desc[UR60][R12.64] ;  /* 0x0000003c0cb27981 */ /* 0x000326000c1e1500 */
[----:B------:R-:W-:-:S04]  /*f7f0*/  IMAD.WIDE R16, R8, 0x2, R22 ;  /* 0x0000000208107825 */ /* 0x000fc800078e0216 */
[C---:B0-----:R-:W-:Y:S01]  /*f800*/  IMAD.WIDE R14, R8.reuse, 0x2, R20 ;  /* 0x00000002080e7825 */ /* 0x041fe200078e0214 */
[----:B------:R0:W4:Y:S03]  /*f810*/  LDG.E.U16 R177, desc[UR60][R16.64] ;  /* 0x0000003c10b17981 */ /* 0x000126000c1e1500 */
[----:B-1----:R-:W-:Y:S01]  /*f820*/  IMAD.WIDE R12, R8, 0x2, R152 ;  /* 0x00000002080c7825 */ /* 0x002fe200078e0298 */
[----:B------:R1:W4:Y:S03]  /*f830*/  LDG.E.U16 R176, desc[UR60][R14.64] ;  /* 0x0000003c0eb07981 */ /* 0x000326000c1e1500 */
[----:B------:R-:W-:Y:S01]  /*f840*/  IMAD R11, R7, 0x74, RZ ;  /* 0x00000074070b7824 */ /* 0x000fe200078e02ff */
[----:B------:R1:W4:Y:S01]  /*f850*/  LDG.E.U16 R175, desc[UR60][R12.64] ;  /* 0x0000003c0caf7981 */ /* 0x000322000c1e1500 */
[----:B0-----:R-:W-:-:S04]  /*f860*/  IMAD.WIDE R16, R6, 0x2, R4 ;  /* 0x0000000206107825 */ /* 0x001fc800078e0204 */
[----:B------:R-:W-:Y:S02]  /*f870*/  IMAD R22, R7, 0x7c, RZ ;  /* 0x0000007c07167824 */ /* 0x000fe400078e02ff */
[----:B-1----:R-:W-:-:S04]  /*f880*/  IMAD.WIDE R14, R11, 0x2, R2 ;  /* 0x000000020b0e7825 */ /* 0x002fc800078e0202 */
[----:B------:R-:W-:-:S04]  /*f890*/  IMAD.WIDE R12, R11, 0x2, R4 ;  /* 0x000000020b0c7825 */ /* 0x000fc800078e0204 */
[----:B------:R-:W-:-:S04]  /*f8a0*/  IMAD.WIDE R16, R8, 0x2, R16 ;  /* 0x0000000208107825 */ /* 0x000fc800078e0210 */
[C---:B------:R-:W-:Y:S01]  /*f8b0*/  IMAD.WIDE R18, R22.reuse, 0x2, R2 ;  /* 0x0000000216127825 */ /* 0x040fe200078e0202 */
[----:B------:R0:W4:Y:S03]  /*f8c0*/  LDG.E.U16 R174, desc[UR60][R16.64] ;  /* 0x0000003c10ae7981 */ /* 0x000126000c1e1500 */
[----:B------:R-:W-:-:S04]  /*f8d0*/  IMAD.WIDE R22, R22, 0x2, R4 ;  /* 0x0000000216167825 */ /* 0x000fc800078e0204 */
[----:B------:R-:W-:-:S04]  /*f8e0*/  IMAD.WIDE R20, R8, 0x2, R14 ;  /* 0x0000000208147825 */ /* 0x000fc800078e020e */
[C---:B0-----:R-:W-:Y:S01]  /*f8f0*/  IMAD.WIDE R16, R8.reuse, 0x2, R12 ;  /* 0x0000000208107825 */ /* 0x041fe200078e020c */
[----:B------:R-:W4:Y:S03]  /*f900*/  LDG.E.U16 R173, desc[UR60][R20.64] ;  /* 0x0000003c14ad7981 */ /* 0x000f26000c1e1500 */
[C---:B------:R-:W-:Y:S01]  /*f910*/  IMAD.WIDE R14, R8.reuse, 0x2, R18 ;  /* 0x00000002080e7825 */ /* 0x040fe200078e0212 */
[----:B------:R-:W4:Y:S03]  /*f920*/  LDG.E.U16 R172, desc[UR60][R16.64] ;  /* 0x0000003c10ac7981 */ /* 0x000f26000c1e1500 */
[----:B------:R-:W-:Y:S01]  /*f930*/  IMAD.WIDE R12, R8, 0x2, R22 ;  /* 0x00000002080c7825 */ /* 0x000fe200078e0216 */
[----:B------:R0:W4:Y:S03]  /*f940*/  LDG.E.U16 R171, desc[UR60][R14.64] ;  /* 0x0000003c0eab7981 */ /* 0x000126000c1e1500 */
[C---:B------:R-:W-:Y:S01]  /*f950*/  IMAD R154, R7.reuse, 0x5e, RZ ;  /* 0x0000005e079a7824 */ /* 0x040fe200078e02ff */
[----:B------:R1:W4:Y:S01]  /*f960*/  LDG.E.U16 R170, desc[UR60][R12.64] ;  /* 0x0000003c0caa7981 */ /* 0x000322000c1e1500 */
[----:B------:R-:W-:-:S02]  /*f970*/  IMAD R6, R7, 0x65, RZ ;  /* 0x0000006507067824 */ /* 0x000fc400078e02ff */
[----:B------:R-:W-:-:S04]  /*f980*/  IMAD.WIDE R152, R154, 0x2, R2 ;  /* 0x000000029a987825 */ /* 0x000fc800078e0202 */
[----:B0-----:R-:W-:-:S04]  /*f990*/  IMAD.WIDE R14, R6, 0x2, R2 ;  /* 0x00000002060e7825 */ /* 0x001fc800078e0202 */
[----:B-1----:R-:W-:-:S04]  /*f9a0*/  IMAD.WIDE R12, R6, 0x2, R4 ;  /* 0x00000002060c7825 */ /* 0x002fc800078e0204 */
[C---:B------:R-:W-:Y:S02]  /*f9b0*/  IMAD R22, R7.reuse, 0x75, RZ ;  /* 0x0000007507167824 */ /* 0x040fe400078e02ff */
[----:B------:R-:W-:Y:S02]  /*f9c0*/  IMAD R11, R7, 0x6d, RZ ;  /* 0x0000006d070b7824 */ /* 0x000fe400078e02ff */
[----:B------:R-:W-:-:S04]  /*f9d0*/  IMAD.WIDE R16, R8, 0x2, R152 ;  /* 0x0000000208107825 */ /* 0x000fc800078e0298 */
[C---:B------:R-:W-:Y:S01]  /*f9e0*/  IMAD.WIDE R18, R8.reuse, 0x2, R14 ;  /* 0x0000000208127825 */ /* 0x040fe200078e020e */
[----:B------:R0:W4:Y:S03]  /*f9f0*/  LDG.E.U16 R169, desc[UR60][R16.64] ;  /* 0x0000003c10a97981 */ /* 0x000126000c1e1500 */
[----:B------:R-:W-:Y:S01]  /*fa00*/  IMAD.WIDE R14, R8, 0x2, R12 ;  /* 0x00000002080e7825 */ /* 0x000fe200078e020c */
[----:B------:R-:W4:Y:S03]  /*fa10*/  LDG.E.U16 R168, desc[UR60][R18.64] ;  /* 0x0000003c12a87981 */ /* 0x000f26000c1e1500 */
[--C-:B------:R-:W-:Y:S01]  /*fa20*/  IMAD.WIDE R12, R22, 0x2, R2.reuse ;  /* 0x00000002160c7825 */ /* 0x100fe200078e0202 */
[----:B------:R1:W4:Y:S03]  /*fa30*/  LDG.E.U16 R167, desc[UR60][R14.64] ;  /* 0x0000003c0ea77981 */ /* 0x000326000c1e1500 */
[----:B------:R-:W-:-:S04]  /*fa40*/  IMAD.WIDE R20, R11, 0x2, R2 ;  /* 0x000000020b147825 */ /* 0x000fc800078e0202 */
[----:B------:R-:W-:-:S04]  /*fa50*/  IMAD.WIDE R22, R22, 0x2, R4 ;  /* 0x0000000216167825 */ /* 0x000fc800078e0204 */
[----:B0-----:R-:W-:-:S04]  /*fa60*/  IMAD.WIDE R16, R11, 0x2, R4 ;  /* 0x000000020b107825 */ /* 0x001fc800078e0204 */
[----:B-1----:R-:W-:-:S04]  /*fa70*/  IMAD.WIDE R14, R8, 0x2, R12 ;  /* 0x00000002080e7825 */ /* 0x002fc800078e020c */
[C---:B------:R-:W-:Y:S01]  /*fa80*/  IMAD.WIDE R20, R8.reuse, 0x2, R20 ;  /* 0x0000000208147825 */ /* 0x040fe200078e0214 */
[----:B------:R0:W4:Y:S03]  /*fa90*/  LDG.E.U16 R164, desc[UR60][R14.64] ;  /* 0x0000003c0ea47981 */ /* 0x000126000c1e1500 */
[C---:B------:R-:W-:Y:S01]  /*faa0*/  IMAD.WIDE R12, R8.reuse, 0x2, R22 ;  /* 0x00000002080c7825 */ /* 0x040fe200078e0216 */
[----:B------:R1:W4:Y:S03]  /*fab0*/  LDG.E.U16 R166, desc[UR60][R20.64] ;  /* 0x0000003c14a67981 */ /* 0x000326000c1e1500 */
[----:B------:R-:W-:Y:S01]  /*fac0*/  IMAD R6, R7, 0x7d, RZ ;  /* 0x0000007d07067824 */ /* 0x000fe200078e02ff */
[----:B------:R1:W4:Y:S01]  /*fad0*/  LDG.E.U16 R163, desc[UR60][R12.64] ;  /* 0x0000003c0ca37981 */ /* 0x000322000c1e1500 */
[----:B------:R-:W-:-:S04]  /*fae0*/  IMAD.WIDE R16, R8, 0x2, R16 ;  /* 0x0000000208107825 */ /* 0x000fc800078e0210 */
[C---:B0-----:R-:W-:Y:S01]  /*faf0*/  IMAD.WIDE R14, R6.reuse, 0x2, R2 ;  /* 0x00000002060e7825 */ /* 0x041fe200078e0202 */
[----:B------:R0:W4:Y:S03]  /*fb00*/  LDG.E.U16 R165, desc[UR60][R16.64] ;  /* 0x0000003c10a57981 */ /* 0x000126000c1e1500 */
[----:B-1----:R-:W-:Y:S02]  /*fb10*/  IMAD R20, R7, 0x5f, RZ ;  /* 0x0000005f07147824 */ /* 0x002fe400078e02ff */
[----:B------:R-:W-:-:S04]  /*fb20*/  IMAD.WIDE R12, R6, 0x2, R4 ;  /* 0x00000002060c7825 */ /* 0x000fc800078e0204 */
[----:B------:R-:W-:Y:S02]  /*fb30*/  IMAD R6, R7, 0x66, RZ ;  /* 0x0000006607067824 */ /* 0x000fe400078e02ff */
[----:B0-----:R-:W-:-:S04]  /*fb40*/  IMAD.WIDE R16, R154, 0x2, R4 ;  /* 0x000000029a107825 */ /* 0x001fc800078e0204 */
[----:B------:R-:W-:-:S04]  /*fb50*/  IMAD.WIDE R22, R20, 0x2, R2 ;  /* 0x0000000214167825 */ /* 0x000fc800078e0202 */
[----:B------:R-:W-:-:S04]  /*fb60*/  IMAD.WIDE R12, R8, 0x2, R12 ;  /* 0x00000002080c7825 */ /* 0x000fc800078e020c */
[----:B------:R-:W-:Y:S01]  /*fb70*/  IMAD.WIDE R152, R6, 0x2, R2 ;  /* 0x0000000206987825 */ /* 0x000fe200078e0202 */
[----:B------:R0:W4:Y:S03]  /*fb80*/  LDG.E.U16 R161, desc[UR60][R12.64] ;  /* 0x0000003c0ca17981 */ /* 0x000126000c1e1500 */
[----:B------:R-:W-:-:S04]  /*fb90*/  IMAD.WIDE R18, R8, 0x2, R14 ;  /* 0x0000000208127825 */ /* 0x000fc800078e020e */
[C---:B------:R-:W-:Y:S01]  /*fba0*/  IMAD.WIDE R14, R8.reuse, 0x2, R16 ;  /* 0x00000002080e7825 */ /* 0x040fe200078e0210 */
[----:B------:R1:W4:Y:S03]  /*fbb0*/  LDG.E.U16 R162, desc[UR60][R18.64] ;  /* 0x0000003c12a27981 */ /* 0x000326000c1e1500 */
[----:B------:R-:W-:Y:S01]  /*fbc0*/  IMAD.WIDE R16, R8, 0x2, R22 ;  /* 0x0000000208107825 */ /* 0x000fe200078e0216 */
[----:B------:R-:W4:Y:S03]  /*fbd0*/  LDG.E.U16 R160, desc[UR60][R14.64] ;  /* 0x0000003c0ea07981 */ /* 0x000f26000c1e1500 */
[----:B------:R-:W-:Y:S01]  /*fbe0*/  IMAD.WIDE R20, R20, 0x2, R4 ;  /* 0x0000000214147825 */ /* 0x000fe200078e0204 */
[----:B------:R1:W4:Y:S03]  /*fbf0*/  LDG.E.U16 R159, desc[UR60][R16.64] ;  /* 0x0000003c109f7981 */ /* 0x000326000c1e1500 */
[----:B0-----:R-:W-:-:S04]  /*fc00*/  IMAD.WIDE R12, R8, 0x2, R152 ;  /* 0x00000002080c7825 */ /* 0x001fc800078e0298 */
[----:B-1----:R-:W-:Y:S01]  /*fc10*/  IMAD R18, R7, 0x6e, RZ ;  /* 0x0000006e07127824 */ /* 0x002fe200078e02ff */
[----:B------:R0:W4:Y:S01]  /*fc20*/  LDG.E.U16 R157, desc[UR60][R12.64] ;  /* 0x0000003c0c9d7981 */ /* 0x000122000c1e1500 */
[----:B------:R-:W-:-:S04]  /*fc30*/  IMAD.WIDE R16, R6, 0x2, R4 ;  /* 0x0000000206107825 */ /* 0x000fc800078e0204 */
[----:B------:R-:W-:-:S04]  /*fc40*/  IMAD.WIDE R14, R8, 0x2, R20 ;  /* 0x00000002080e7825 */ /* 0x000fc800078e0214 */
[----:B0-----:R-:W-:Y:S01]  /*fc50*/  IMAD.WIDE R12, R18, 0x2, R2 ;  /* 0x00000002120c7825 */ /* 0x001fe200078e0202 */
[----:B------:R0:W4:Y:S03]  /*fc60*/  LDG.E.U16 R158, desc[UR60][R14.64] ;  /* 0x0000003c0e9e7981 */ /* 0x000126000c1e1500 */
[----:B------:R-:W-:Y:S02]  /*fc70*/  IMAD R6, R7, 0x76, RZ ;  /* 0x0000007607067824 */ /* 0x000fe400078e02ff */
[----:B------:R-:W-:-:S04]  /*fc80*/  IMAD.WIDE R20, R8, 0x2, R16 ;  /* 0x0000000208147825 */ /* 0x000fc800078e0210 */
[----:B------:R-:W-:Y:S01]  /*fc90*/  IMAD.WIDE R18, R18, 0x2, R4 ;  /* 0x0000000212127825 */ /* 0x000fe200078e0204 */
[----:B------:R1:W4:Y:S03]  /*fca0*/  LDG.E.U16 R156, desc[UR60][R20.64] ;  /* 0x0000003c149c7981 */ /* 0x000326000c1e1500 */
[----:B------:R-:W-:Y:S02]  /*fcb0*/  IMAD R11, R7, 0x7e, RZ ;  /* 0x0000007e070b7824 */ /* 0x000fe400078e02ff */
[----:B0-----:R-:W-:-:S04]  /*fcc0*/  IMAD.WIDE R14, R8, 0x2, R12 ;  /* 0x00000002080e7825 */ /* 0x001fc800078e020c */
[C---:B------:R-:W-:Y:S01]  /*fcd0*/  IMAD.WIDE R12, R6.reuse, 0x2, R4 ;  /* 0x00000002060c7825 */ /* 0x040fe200078e0204 */
[----:B------:R0:W4:Y:S03]  /*fce0*/  LDG.E.U16 R155, desc[UR60][R14.64] ;  /* 0x0000003c0e9b7981 */ /* 0x000126000c1e1500 */
[----:B------:R-:W-:-:S04]  /*fcf0*/  IMAD.WIDE R16, R6, 0x2, R2 ;  /* 0x0000000206107825 */ /* 0x000fc800078e0202 */
[----:B-1----:R-:W-:-:S04]  /*fd00*/  IMAD.WIDE R20, R11, 0x2, R2 ;  /* 0x000000020b147825 */ /* 0x002fc800078e0202 */
[----:B------:R-:W-:-:S04]  /*fd10*/  IMAD.WIDE R18, R8, 0x2, R18 ;  /* 0x0000000208127825 */ /* 0x000fc800078e0212 */
[C---:B0-----:R-:W-:Y:S01]  /*fd20*/  IMAD.WIDE R14, R8.reuse, 0x2, R12 ;  /* 0x00000002080e7825 */ /* 0x041fe200078e020c */
[----:B------:R0:W4:Y:S03]  /*fd30*/  LDG.E.U16 R154, desc[UR60][R18.64] ;  /* 0x0000003c129a7981 */ /* 0x000126000c1e1500 */
[C---:B------:R-:W-:Y:S01]  /*fd40*/  IMAD.WIDE R16, R8.reuse, 0x2, R16 ;  /* 0x0000000208107825 */ /* 0x040fe200078e0210 */
[----:B------:R-:W4:Y:S03]  /*fd50*/  LDG.E.U16 R152, desc[UR60][R14.64] ;  /* 0x0000003c0e987981 */ /* 0x000f26000c1e1500 */
[----:B------:R-:W-:Y:S01]  /*fd60*/  IMAD.WIDE R12, R11, 0x2, R4 ;  /* 0x000000020b0c7825 */ /* 0x000fe200078e0204 */
[----:B------:R1:W4:Y:S03]  /*fd70*/  LDG.E.U16 R153, desc[UR60][R16.64] ;  /* 0x0000003c10997981 */ /* 0x000326000c1e1500 */
[----:B0-----:R-:W-:-:S04]  /*fd80*/  IMAD.WIDE R18, R8, 0x2, R20 ;  /* 0x0000000208127825 */ /* 0x001fc800078e0214 */
[C---:B------:R-:W-:Y:S01]  /*fd90*/  IMAD R11, R7.reuse, 0x67, RZ ;  /* 0x00000067070b7824 */ /* 0x040fe200078e02ff */
[----:B------:R0:W4:Y:S01]  /*fda0*/  LDG.E.U16 R23, desc[UR60][R18.64] ;  /* 0x0000003c12177981 */ /* 0x000122000c1e1500 */
[----:B------:R-:W-:Y:S02]  /*fdb0*/  IMAD R6, R7, 0x6f, RZ ;  /* 0x0000006f07067824 */ /* 0x000fe400078e02ff */
[----:B-1----:R-:W-:-:S04]  /*fdc0*/  IMAD.WIDE R16, R8, 0x2, R12 ;  /* 0x0000000208107825 */ /* 0x002fc800078e020c */
[C---:B------:R-:W-:Y:S01]  /*fdd0*/  IMAD.WIDE R14, R11.reuse, 0x2, R2 ;  /* 0x000000020b0e7825 */ /* 0x040fe200078e0202 */
[----:B------:R1:W4:Y:S03]  /*fde0*/  LDG.E.U16 R22, desc[UR60][R16.64] ;  /* 0x0000003c10167981 */ /* 0x000326000c1e1500 */
[----:B------:R-:W-:-:S04]  /*fdf0*/  IMAD.WIDE R12, R11, 0x2, R4 ;  /* 0x000000020b0c7825 */ /* 0x000fc800078e0204 */
[----:B0-----:R-:W-:-:S04]  /*fe00*/  IMAD.WIDE R18, R6, 0x2, R2 ;  /* 0x0000000206127825 */ /* 0x001fc800078e0202 */
[----:B-1----:R-:W-:-:S04]  /*fe10*/  IMAD.WIDE R16, R8, 0x2, R14 ;  /* 0x0000000208107825 */ /* 0x002fc800078e020e */
[C---:B------:R-:W-:Y:S01]  /*fe20*/  IMAD.WIDE R14, R8.reuse, 0x2, R12 ;  /* 0x00000002080e7825 */ /* 0x040fe200078e020c */
[----:B------:R-:W4:Y:S03]  /*fe30*/  LDG.E.U16 R21, desc[UR60][R16.64] ;  /* 0x0000003c10157981 */ /* 0x000f26000c1e1500 */
[----:B------:R-:W-:Y:S01]  /*fe40*/  IMAD.WIDE R12, R8, 0x2, R18 ;  /* 0x00000002080c7825 */ /* 0x000fe200078e0212 */
[----:B------:R-:W4:Y:S03]  /*fe50*/  LDG.E.U16 R20, desc[UR60][R14.64] ;  /* 0x0000003c0e147981 */ /* 0x000f26000c1e1500 */
[C---:B------:R-:W-:Y:S01]  /*fe60*/  IMAD R18, R7.reuse, 0x77, RZ ;  /* 0x0000007707127824 */ /* 0x040fe200078e02ff */
[----:B------:R0:W4:Y:S01]  /*fe70*/  LDG.E.U16 R19, desc[UR60][R12.64] ;  /* 0x0000003c0c137981 */ /* 0x000122000c1e1500 */
[----:B------:R-:W-:-:S02]  /*fe80*/  IMAD R11, R7, 0x7f, RZ ;  /* 0x0000007f070b7824 */ /* 0x000fc400078e02ff */
[----:B0-----:R-:W-:-:S04]  /*fe90*/  IMAD.WIDE R12, R6, 0x2, R4 ;  /* 0x00000002060c7825 */ /* 0x001fc800078e0204 */
[----:B------:R-:W-:-:S04]  /*fea0*/  IMAD.WIDE R6, R18, 0x2, R2 ;  /* 0x0000000212067825 */ /* 0x000fc800078e0202 */
[----:B------:R-:W-:-:S04]  /*feb0*/  IMAD.WIDE R16, R11, 0x2, R2 ;  /* 0x000000020b107825 */ /* 0x000fc800078e0202 */
[----:B------:R-:W-:-:S04]  /*fec0*/  IMAD.WIDE R6, R8, 0x2, R6 ;  /* 0x0000000208067825 */ /* 0x000fc800078e0206 */
[----:B------:R-:W-:Y:S02]  /*fed0*/  IMAD.WIDE R2, R18, 0x2, R4 ;  /* 0x0000000212027825 */ /* 0x000fe400078e0204 */
[----:B------:R-:W3:Y:S02]  /*fee0*/  LDL.LU R18, [R1+0x294] ;  /* 0x0002940001127983 */ /* 0x000ee40000300800 */
[----:B------:R-:W-:-:S04]  /*fef0*/  IMAD.WIDE R14, R8, 0x2, R12 ;  /* 0x00000002080e7825 */ /* 0x000fc800078e020c */
[----:B------:R-:W-:Y:S02]  /*ff00*/  IMAD.WIDE R12, R11, 0x2, R4 ;  /* 0x000000020b0c7825 */ /* 0x000fe400078e0204 */
[----:B------:R0:W4:Y:S02]  /*ff10*/  LDG.E.U16 R11, desc[UR60][R6.64] ;  /* 0x0000003c060b7981 */ /* 0x000124000c1e1500 */
[C---:B------:R-:W-:Y:S02]  /*ff20*/  IMAD.WIDE R4, R8.reuse, 0x2, R16 ;  /* 0x0000000208047825 */ /* 0x040fe400078e0210 */
[----:B------:R-:W4:Y:S02]  /*ff30*/  LDG.E.U16 R14, desc[UR60][R14.64] ;  /* 0x0000003c0e0e7981 */ /* 0x000f24000c1e1500 */
[----:B0-----:R-:W-:-:S04]  /*ff40*/  IMAD.WIDE R6, R8, 0x2, R2 ;  /* 0x0000000208067825 */ /* 0x001fc800078e0202 */
[----:B------:R-:W-:Y:S01]  /*ff50*/  IMAD.WIDE R2, R8, 0x2, R12 ;  /* 0x0000000208027825 */ /* 0x000fe200078e020c */
[----:B------:R-:W4:Y:S04]  /*ff60*/  LDL.LU R15, [R1+0x298] ;  /* 0x00029800010f7983 */ /* 0x000f280000300800 */
[----:B------:R-:W4:Y:S01]  /*ff70*/  LDG.E.U16 R7, desc[UR60][R6.64] ;  /* 0x0000003c06077981 */ /* 0x000f22000c1e1500 */
[----:B------:R-:W-:-:S03]  /*ff80*/  IMAD.SHL.U32 R12, R82, 0x2, RZ ;  /* 0x00000002520c7824 */ /* 0x000fc600078e00ff */
[----:B------:R-:W4:Y:S04]  /*ff90*/  LDL.LU R16, [R1+0x2d0] ;  /* 0x0002d00001107983 */ /* 0x000f280000300800 */
[----:B------:R-:W4:Y:S04]  /*ffa0*/  LDL.LU R17, [R1+0x2c8] ;  /* 0x0002c80001117983 */ /* 0x000f280000300800 */
[----:B------:R0:W4:Y:S04]  /*ffb0*/  LDG.E.U16 R6, desc[UR60][R4.64] ;  /* 0x0000003c04067981 */ /* 0x000128000c1e1500 */
[----:B------:R1:W4:Y:S01]  /*ffc0*/  LDG.E.U16 R5, desc[UR60][R2.64] ;  /* 0x0000003c02057981 */ /* 0x000322000c1e1500 */
[----:B0-----:R-:W-:-:S05]  /*ffd0*/  IMAD.SHL.U32 R4, R82, 0x100, RZ ;  /* 0x0000010052047824 */ /* 0x001fca00078e00ff */
[----:B------:R-:W-:-:S04]  /*ffe0*/  LOP3.LUT R4, R4, 0xc000, RZ, 0xc0, !PT ;  /* 0x0000c00004047812 */ /* 0x000fc800078ec0ff */
[----:B------:R-:W-:-:S05]  /*fff0*/  LOP3.LUT R4, R4, 0x7e, R12, 0xf8, !PT ;  /* 0x0000007e04047812 */ /* 0x000fca00078ef80c */
[----:B-1----:R-:W-:Y:S01]  /*10000*/  IMAD.IADD R3, R9, 0x1, R4 ;  /* 0x0000000109037824 */ /* 0x002fe200078e0204 */
[----:B------:R-:W-:Y:S06]  /*10010*/  BAR.SYNC.DEFER_BLOCKING 0x0 ;  /* 0x0000000000007b1d */ /* 0x000fec0000010000 */
[----:B------:R-:W-:Y:S04]  /*10020*/  STL [R1+0xe20], R8 ;  /* 0x000e200801007387 */ /* 0x000fe80000100800 */
[----:B------:R0:W-:Y:S04]  /*10030*/  STS.U16 [R3+0x20800], R130 ;  /* 0x0208008203007388 */ /* 0x0001e80000000400 */
[----:B------:R1:W-:Y:S04]  /*10040*/  STS.U16 [R3+0x30800], R129 ;  /* 0x0308008103007388 */ /* 0x0003e80000000400 */
[----:B------:R2:W-:Y:S04]  /*10050*/  STS.U16 [R3+0x20c00], R112 ;  /* 0x020c007003007388 */ /* 0x0005e80000000400 */
[----:B0-----:R-:W4:Y:S04]  /*10060*/  LDL.LU R130, [R1+0xf68] ;  /* 0x000f680001827983 */ /* 0x001f280000300800 */
[----:B-1----:R-:W4:Y:S04]  /*10070*/  LDL.LU R129, [R1+0xf64] ;  /* 0x000f640001817983 */ /* 0x002f280000300800 */
[----:B--2---:R-:W2:Y:S04]  /*10080*/  LDL.LU R112, [R1+0xf60] ;  /* 0x000f600001707983 */ /* 0x004ea80000300800 */
[----:B------:R0:W-:Y:S04]  /*10090*/  STS.U16 [R3+0x30c00], R111 ;  /* 0x030c006f03007388 */ /* 0x0001e80000000400 */
[----:B------:R1:W-:Y:S04]  /*100a0*/  STS.U16 [R3+0x21000], R94 ;  /* 0x0210005e03007388 */ /* 0x0003e80000000400 */
[----:B------:R1:W-:Y:S04]  /*100b0*/  STS.U16 [R3+0x31000], R93 ;  /* 0x0310005d03007388 */ /* 0x0003e80000000400 */
[----:B0-----:R-:W2:Y:S04]  /*100c0*/  LDL.LU R111, [R1+0xf5c] ;  /* 0x000f5c00016f7983 */ /* 0x001ea80000300800 */
[----:B-1----:R-:W2:Y:S04]  /*100d0*/  LDL.LU R94, [R1+0xf58] ;  /* 0x000f5800015e7983 */ /* 0x002ea80000300800 */
[----:B------:R-:W2:Y:S04]  /*100e0*/  LDL.LU R93, [R1+0xf54] ;  /* 0x000f5400015d7983 */ /* 0x000ea80000300800 */
        /* <DEDUP_REMOVED lines=11> */
[----:B------:R-:W2:Y:S01]  /*101a0*/  LDL.LU R38, [R1+0xf3c] ;  /* 0x000f3c0001267983 */ /* 0x000ea20000300800 */
[----:B------:R-:W-:-:S03]  /*101b0*/  LOP3.LUT R2, R4, 0x10, RZ, 0x3c, !PT ;  /* 0x0000001004027812 */ /* 0x000fc600078e3cff */
[----:B------:R0:W-:Y:S01]  /*101c0*/  STS.U16 [R3+0x22000], R151 ;  /* 0x0220009703007388 */ /* 0x0001e20000000400 */
[----:B------:R-:W-:-:S03]  /*101d0*/  IADD3 R2, R9, R2, RZ ;  /* 0x0000000209027210 */ /* 0x000fc60007ffe0ff */
[----:B------:R1:W-:Y:S04]  /*101e0*/  STS.U16 [R3+0x32000], R150 ;  /* 0x0320009603007388 */ /* 0x0003e80000000400 */
[----:B------:R1:W-:Y:S04]  /*101f0*/  STS.U16 [R3+0x22400], R149 ;  /* 0x0224009503007388 */ /* 0x0003e80000000400 */
[----:B------:R1:W-:Y:S04]  /*10200*/  STS.U16 [R3+0x32400], R148 ;  /* 0x0324009403007388 */ /* 0x0003e80000000400 */
        /* <DEDUP_REMOVED lines=11> */
[----:B------:R-:W-:Y:S01]  /*102c0*/  STS.U16 [R3+0x33c00], R211 ;  /* 0x033c00d303007388 */ /* 0x000fe20000000400 */
[----:B------:R-:W-:Y:S01]  /*102d0*/  UMOV UR5, 0x40000040 ;  /* 0x4000004000057882 */ /* 0x000fe20000000000 */
[----:B------:R-:W-:-:S02]  /*102e0*/  UIADD3.64 UR58, UR10, 0x2, URZ ;  /* 0x000000020a3a7897 */ /* 0x000fc4000fffe03f */
[----:B------:R-:W-:Y:S01]  /*102f0*/  UIADD3.64 UR54, UR10, 0x4, URZ ;  /* 0x000000040a367897 */ /* 0x000fe2000fffe03f */
[----:B0-----:R-:W2:Y:S04]  /*10300*/  LDL.LU R151, [R1+0xf38] ;  /* 0x000f380001977983 */ /* 0x001ea80000300800 */
[----:B-1----:R-:W2:Y:S04]  /*10310*/  LDL.LU R150, [R1+0xf34] ;  /* 0x000f340001967983 */ /* 0x002ea80000300800 */
[----:B------:R-:W2:Y:S04]  /*10320*/  LDL.LU R149, [R1+0xf30] ;  /* 0x000f300001957983 */ /* 0x000ea80000300800 */
[----:B------:R-:W2:Y:S04]  /*10330*/  LDL.LU R148, [R1+0xf2c] ;  /* 0x000f2c0001947983 */ /* 0x000ea80000300800 */
[----:B---3--:R-:W-:Y:S04]  /*10340*/  STS.U16 [R3+0x30400], R18 ;  /* 0x0304001203007388 */ /* 0x008fe80000000400 */
[----:B----4-:R-:W-:Y:S04]  /*10350*/  STS.U16 [R3+0x20400], R15 ;  /* 0x0204000f03007388 */ /* 0x010fe80000000400 */
[----:B------:R-:W-:Y:S04]  /*10360*/  STS.U16 [R3+0x20000], R16 ;  /* 0x0200001003007388 */ /* 0x000fe80000000400 */
[----:B------:R0:W-:Y:S04]  /*10370*/  STS.U16 [R3+0x30000], R17 ;  /* 0x0300001103007388 */ /* 0x0001e80000000400 */
[----:B------:R-:W-:Y:S01]  /*10380*/  STS.U16 [R2+0x20080], R210 ;  /* 0x020080d202007388 */ /* 0x000fe20000000400 */
[----:B0-----:R-:W-:-:S03]  /*10390*/  LOP3.LUT R3, R4, 0x20, RZ, 0x3c, !PT ;  /* 0x0000002004037812 */ /* 0x001fc600078e3cff */
[----:B------:R-:W-:Y:S04]  /*103a0*/  STS.U16 [R2+0x30080], R209 ;  /* 0x030080d102007388 */ /* 0x000fe80000000400 */
[----:B------:R0:W-:Y:S01]  /*103b0*/  STS.U16 [R2+0x20480], R147 ;  /* 0x0204809302007388 */ /* 0x0001e20000000400 */
[----:B------:R-:W-:-:S03]  /*103c0*/  IMAD.IADD R3, R9, 0x1, R3 ;  /* 0x0000000109037824 */ /* 0x000fc600078e0203 */
        /* <DEDUP_REMOVED lines=28> */
[----:B------:R1:W-:Y:S04]  /*10590*/  STS.U16 [R2+0x33c80], R200 ;  /* 0x033c80c802007388 */ /* 0x0003e80000000400 */
[----:B------:R-:W-:Y:S04]  /*105a0*/  STS.U16 [R3+0x20500], R40 ;  /* 0x0205002803007388 */ /* 0x000fe80000000400 */
[----:B0-----:R-:W3:Y:S01]  /*105b0*/  LDL.LU R147, [R1+0xf28] ;  /* 0x000f280001937983 */ /* 0x001ee20000300800 */
[----:B-1----:R-:W-:-:S03]  /*105c0*/  LOP3.LUT R2, R4, 0x30, RZ, 0x3c, !PT ;  /* 0x0000003004027812 */ /* 0x002fc600078e3cff */
[----:B--2---:R-:W-:Y:S02]  /*105d0*/  STS.U16 [R3+0x30100], R39 ;  /* 0x0301002703007388 */ /* 0x004fe40000000400 */
[----:B------:R-:W-:Y:S02]  /*105e0*/  IMAD.IADD R2, R9, 0x1, R2 ;  /* 0x0000000109027824 */ /* 0x000fe400078e0202 */
        /* <DEDUP_REMOVED lines=30> */
[----:B------:R-:W-:Y:S01]  /*107d0*/  STS.U16 [R2+0x20180], R56 ;  /* 0x0201803802007388 */ /* 0x000fe20000000400 */
[----:B------:R-:W-:-:S02]  /*107e0*/  MOV R26, UR15 ;  /* 0x0000000f001a7c02 */ /* 0x000fc40008000f00 */
[----:B------:R-:W-:Y:S01]  /*107f0*/  MOV R27, UR14 ;  /* 0x0000000e001b7c02 */ /* 0x000fe20008000f00 */
[----:B------:R-:W2:Y:S01]  /*10800*/  LDL.LU R10, [R1+0xf24] ;  /* 0x000f2400010a7983 */ /* 0x000ea20000300800 */
[----:B0-----:R-:W-:-:S03]  /*10810*/  LOP3.LUT R3, R4, 0x40, RZ, 0x3c, !PT ;  /* 0x0000004004037812 */ /* 0x001fc600078e3cff */
[----:B------:R-:W-:Y:S04]  /*10820*/  STS.U16 [R2+0x30180], R57 ;  /* 0x0301803902007388 */ /* 0x000fe80000000400 */
[----:B------:R-:W-:Y:S01]  /*10830*/  STS.U16 [R2+0x20580], R58 ;  /* 0x0205803a02007388 */ /* 0x000fe20000000400 */
        /* <DEDUP_REMOVED lines=31> */
[----:B------:R-:W4:Y:S01]  /*10a30*/  LDL.LU R0, [R1+0xf20] ;  /* 0x000f200001007983 */ /* 0x000f220000300800 */
[----:B0-----:R-:W-:-:S03]  /*10a40*/  LOP3.LUT R2, R4, 0x50, RZ, 0x3c, !PT ;  /* 0x0000005004027812 */ /* 0x001fc600078e3cff */
[----:B------:R-:W-:Y:S01]  /*10a50*/  STS.U16 [R3+0x30200], R75 ;  /* 0x0302004b03007388 */ /* 0x000fe20000000400 */
[----:B------:R-:W-:-:S03]  /*10a60*/  IADD3 R2, R9, R2, RZ ;  /* 0x0000000209027210 */ /* 0x000fc60007ffe0ff */
        /* <DEDUP_REMOVED lines=31> */
[----:B------:R-:W-:Y:S01]  /*10c60*/  STS.U16 [R2+0x30280], R94 ;  /* 0x0302805e02007388 */ /* 0x000fe20000000400 */
        /* <DEDUP_REMOVED lines=32> */
[----:B------:R-:W2:Y:S01]  /*10e70*/  LDL.LU R25, [R1+0x3ec] ;  /* 0x0003ec0001197983 */ /* 0x000ea20000300800 */
[----:B0-----:R-:W-:-:S03]  /*10e80*/  LOP3.LUT R2, R4, 0x70, RZ, 0x3c, !PT ;  /* 0x0000007004027812 */ /* 0x001fc600078e3cff */
[----:B------:R-:W-:Y:S02]  /*10e90*/  STS.U16 [R3+0x20300], R111 ;  /* 0x0203006f03007388 */ /* 0x000fe40000000400 */
        /* <DEDUP_REMOVED lines=33> */
[----:B------:R-:W4:Y:S01]  /*110b0*/  LDL.LU R24, [R1+0x3f8] ;  /* 0x0003f80001187983 */ /* 0x000f220000300800 */
[----:B0-----:R-:W0:Y:S03]  /*110c0*/  S2R R146, SR_TID.X ;  /* 0x0000000000927919 */ /* 0x001e260000002100 */
        /* <DEDUP_REMOVED lines=30> */
[----:B------:R3:W-:Y:S01]  /*112b0*/  STS.U16 [R2+0x33f80], R5 ;  /* 0x033f800502007388 */ /* 0x0007e20000000400 */
[----:B------:R0:W-:Y:S06]  /*112c0*/  MEMBAR.ALL.CTA ;  /* 0x0000000000007992 */ /* 0x0001ec0000008000 */
[----:B0-----:R-:W0:Y:S01]  /*112d0*/  FENCE.VIEW.ASYNC.S ;  /* 0x00000000000073c6 */ /* 0x001e220000000000 */
[----:B------:R-:W-:-:S04]  /*112e0*/  SHF.R.U32.HI R8, RZ, 0x5, R146 ;  /* 0x00000005ff087819 */ /* 0x000fc80000011692 */
[----:B------:R-:W-:-:S04]  /*112f0*/  SHF.L.U32 R3, R8, 0x9, RZ ;  /* 0x0000000908037819 */ /* 0x000fc800000006ff */
[----:B------:R-:W-:-:S04]  /*11300*/  LOP3.LUT R3, R3, 0x800, RZ, 0xc0, !PT ;  /* 0x0000080003037812 */ /* 0x000fc800078ec0ff */
[----:B------:R-:W-:Y:S01]  /*11310*/  LEA.HI R3, R9, R3, RZ, 0x1c ;  /* 0x0000000309037211 */ /* 0x000fe200078fe0ff */
[----:B0-----:R-:W-:Y:S03]  /*11320*/  BAR.SYNC.DEFER_BLOCKING 0x0 ;  /* 0x0000000000007b1d */ /* 0x001fe60000010000 */
[----:B------:R-:W-:-:S04]  /*11330*/  LOP3.LUT R3, R3, 0x3fff, RZ, 0xc0, !PT ;  /* 0x00003fff03037812 */ /* 0x000fc800078ec0ff */
[----:B------:R-:W-:Y:S01]  /*11340*/  R2UR UR4, R3 ;  /* 0x00000000030472ca */ /* 0x000fe200000e0000 */
[----:B-1----:R-:W-:-:S12]  /*11350*/  WARPGROUP.ARRIVE ;  /* 0x00000000000079c5 */ /* 0x002fd80000000000 */
[----:B------:R-:W-:Y:S01]  /*11360*/  HGMMA.64x128x16.F32.BF16 R152, gdesc[UR4].tnspA, RZ, !UPT, gsb0 ;  /* 0x21e00000049879f0 */ /* 0x000fe2000c0018ff */
[----:B---3--:R-:W-:Y:S01]  /*11370*/  IMAD.MOV.U32 R2, RZ, RZ, RZ ;  /* 0x000000ffff027224 */ /* 0x008fe200078e00ff */
[----:B------:R-:W-:-:S04]  /*11380*/  IADD3 R3, P0, R3, 0x80, RZ ;  /* 0x0000008003037810 */ /* 0x000fc80007f1e0ff */
[----:B------:R-:W-:Y:S02]  /*11390*/  IADD3.X R2, R2, 0x40000040, RZ, P0, !PT ;  /* 0x4000004002027810 */ /* 0x000fe400007fe4ff */
[----:B------:R-:W-:Y:S02]  /*113a0*/  R2UR UR4, R3 ;  /* 0x00000000030472ca */ /* 0x000fe400000e0000 */
[----:B------:R-:W-:-:S13]  /*113b0*/  R2UR UR8, R2 ;  /* 0x00000000020872ca */ /* 0x000fda00000e0000 */
[----:B------:R-:W-:Y:S01]  /*113c0*/  UMOV UR9, UR8 ;  /* 0x0000000800097c82 */ /* 0x000fe20008000000 */
[----:B------:R-:W-:Y:S01]  /*113d0*/  UMOV UR8, UR4 ;  /* 0x0000000400087c82 */ /* 0x000fe20008000000 */
[----:B------:R-:W-:Y:S02]  /*113e0*/  WARPGROUP.DEPBAR.LE gsb0, 0x0 ;  /* 0x00008000000079c5 */ /* 0x000fe40000010000 */
[----:B------:R-:W-:-:S06]  /*113f0*/  WARPGROUP.ARRIVE ;  /* 0x00000000000079c5 */ /* 0x000fcc0000000000 */
[----:B------:R-:W-:Y:S01]  /*11400*/  HGMMA.64x128x16.F32.BF16 R152, gdesc[UR8].tnspA, R152, gsb0 ;  /* 0x21e00000089879f0 */ /* 0x000fe20008001898 */
[----:B------:R-:W-:Y:S02]  /*11410*/  UIADD3.64 UR56, UR8, 0x80, URZ ;  /* 0x0000008008387897 */ /* 0x000fe4000fffe03f */
[----:B------:R-:W-:Y:S01]  /*11420*/  UIADD3.64 UR52, UR8, 0x100, URZ ;  /* 0x0000010008347897 */ /* 0x000fe2000fffe03f */
        /* <DEDUP_REMOVED lines=8> */
[----:B------:R-:W-:Y:S01]  /*114b0*/  UMOV UR4, UR54 ;  /* 0x0000003600047c82 */ /* 0x000fe20008000000 */
[----:B------:R-:W-:Y:S01]  /*114c0*/  UMOV UR5, UR55 ;  /* 0x0000003700057c82 */ /* 0x000fe20008000000 */
        /* <DEDUP_REMOVED lines=10> */
[----:B------:R-:W-:Y:S02]  /*11570*/  MOV R5, UR7 ;  /* 0x0000000700057c02 */ /* 0x000fe40008000f00 */
[----:B------:R-:W-:Y:S01]  /*11580*/  MOV R4, UR6 ;  /* 0x0000000600047c02 */ /* 0x000fe20008000f00 */
[----:B------:R-:W-:Y:S01]  /*11590*/  UIADD3.64 UR6, UR10, 0x404, URZ ;  /* 0x000004040a067897 */ /* 0x000fe2000fffe03f */
[----:B------:R-:W-:Y:S02]  /*115a0*/  MOV R3, UR5 ;  /* 0x0000000500037c02 */ /* 0x000fe40008000f00 */
[----:B------:R-:W-:Y:S01]  /*115b0*/  MOV R2, UR4 ;  /* 0x0000000400027c02 */ /* 0x000fe20008000f00 */
[----:B------:R-:W-:Y:S01]  /*115c0*/  UIADD3.64 UR4, UR8, 0x300, URZ ;  /* 0x0000030008047897 */ /* 0x000fe2000fffe03f */
[----:B------:R-:W-:Y:S02]  /*115d0*/  WARPGROUP.DEPBAR.LE gsb0, 0x0 ;  /* 0x00008000000079c5 */ /* 0x000fe40000010000 */
[----:B------:R-:W-:-:S06]  /*115e0*/  WARPGROUP.ARRIVE ;  /* 0x00000000000079c5 */ /* 0x000fcc0000000000 */
[----:B------:R-:W-:Y:S01]  /*115f0*/  HGMMA.64x128x16.F32.BF16 R152, gdesc[UR56].tnspA, R152, gsb0 ;  /* 0x21e00000389879f0 */ /* 0x000fe20008001898 */
[----:B------:R-:W-:Y:S02]  /*11600*/  UIADD3.64 UR12, UR8, 0x380, URZ ;  /* 0x00000380080c7897 */ /* 0x000fe4000fffe03f */
[----:B------:R-:W-:Y:S02]  /*11610*/  WARPGROUP.DEPBAR.LE gsb0, 0x0 ;  /* 0x00008000000079c5 */ /* 0x000fe40000010000 */
[----:B------:R-:W-:-:S07]  /*11620*/  WARPGROUP.ARRIVE ;  /* 0x00000000000079c5 */ /* 0x000fce0000000000 */
        /* <DEDUP_REMOVED lines=14> */
[----:B------:R-:W-:Y:S01]  /*11710*/  UIADD3.64 UR4, UR8, 0x580, URZ ;  /* 0x0000058008047897 */ /* 0x000fe2000fffe03f */
[----:B------:R-:W-:Y:S02]  /*11720*/  WARPGROUP.DEPBAR.LE gsb0, 0x0 ;  /* 0x00008000000079c5 */ /* 0x000fe40000010000 */
[----:B------:R-:W-:-:S06]  /*11730*/  WARPGROUP.ARRIVE ;  /* 0x00000000000079c5 */ /* 0x000fcc0000000000 */
[----:B------:R-:W-:Y:S01]  /*11740*/  HGMMA.64x128x16.F32.BF16 R152, gdesc[UR24].tnspA, R152, gsb0 ;  /* 0x21e00000189879f0 */ /* 0x000fe20008001898 */
[----:B------:R-:W-:Y:S01]  /*11750*/  MOV R7, UR19 ;  /* 0x0000001300077c02 */ /* 0x000fe20008000f00 */
[----:B------:R-:W-:Y:S01]  /*11760*/  UIADD3.64 UR16, UR8, 0x600, URZ ;  /* 0x0000060008107897 */ /* 0x000fe2000fffe03f */
[----:B------:R-:W-:Y:S01]  /*11770*/  MOV R6, UR18 ;  /* 0x0000001200067c02 */ /* 0x000fe20008000f00 */
        /* <DEDUP_REMOVED lines=58> */
[----:B------:R-:W-:Y:S02]  /*11b20*/  R2UR UR55, R147 ;  /* 0x00000000933772ca */ /* 0x000fe400000e0000 */
[----:B------:R-:W-:Y:S01]  /*11b30*/  R2UR UR54, R148 ;  /* 0x00000000943672ca */ /* 0x000fe200000e0000 */
[----:B------:R-:W-:Y:S01]  /*11b40*/  UIADD3.64 UR52, UR8, 0x1480, URZ ;  /* 0x0000148008347897 */ /* 0x000fe2000fffe03f */
[----:B------:R-:W-:Y:S02]  /*11b50*/  WARPGROUP.DEPBAR.LE gsb0, 0x0 ;  /* 0x00008000000079c5 */ /* 0x000fe40000010000 */
[----:B------:R-:W-:-:S06]  /*11b60*/  WARPGROUP.ARRIVE ;  /* 0x00000000000079c5 */ /* 0x000fcc0000000000 */
[----:B------:R-:W-:Y:S01]  /*11b70*/  HGMMA.64x128x16.F32.BF16 R152, gdesc[UR48].tnspA, R152, gsb0 ;  /* 0x21e00000309879f0 */ /* 0x000fe20008001898 */
[----:B------:R-:W-:Y:S02]  /*11b80*/  R2UR UR59, R149 ;  /* 0x00000000953b72ca */ /* 0x000fe400000e0000 */
[----:B------:R-:W-:Y:S01]  /*11b90*/  R2UR UR58, R150 ;  /* 0x00000000963a72ca */ /* 0x000fe200000e0000 */
        /* <DEDUP_REMOVED lines=24> */
[----:B------:R-:W-:Y:S02]  /*11d20*/  R2UR UR5, R3 ;  /* 0x00000000030572ca */ /* 0x000fe400000e0000 */
[----:B------:R-:W-:Y:S02]  /*11d30*/  R2UR UR4, R2 ;  /* 0x00000000020472ca */ /* 0x000fe400000e0000 */
[----:B------:R-:W-:Y:S02]  /*11d40*/  SHF.R.S32.HI R3, RZ, 0x7, R82 ;  /* 0x00000007ff037819 */ /* 0x000fe40000011452 */
[----:B------:R-:W-:Y:S02]  /*11d50*/  LOP3.LUT R2, R12, 0x6, RZ, 0xc0, !PT ;  /* 0x000000060c027812 */ /* 0x000fe400078ec0ff */
[----:B------:R-:W-:Y:S02]  /*11d60*/  SGXT R3, R3, 0x1 ;  /* 0x000000010303781a */ /* 0x000fe40000000200 */
[----:B--2---:R-:W-:-:S02]  /*11d70*/  IADD3 R2, P1, R2, R25, RZ ;  /* 0x0000001902027210 */ /* 0x004fc40007f3e0ff */
[----:B------:R-:W-:Y:S02]  /*11d80*/  R2UR UR6, R4 ;  /* 0x00000000040672ca */ /* 0x000fe400000e0000 */
[----:B------:R-:W-:Y:S02]  /*11d90*/  LOP3.LUT R3, R3, 0x90, RZ, 0xc0, !PT ;  /* 0x0000009003037812 */ /* 0x000fe400078ec0ff */
[----:B------:R-:W-:Y:S01]  /*11da0*/  LOP3.LUT R4, R2, 0x70, RZ, 0xfc, !PT ;  /* 0x0000007002047812 */ /* 0x000fe200078efcff */
[----:B----4-:R-:W-:Y:S01]  /*11db0*/  IMAD.X R11, RZ, RZ, R24, P1 ;  /* 0x000000ffff0b7224 */ /* 0x010fe200008e0618 */
[----:B------:R-:W-:Y:S02]  /*11dc0*/  R2UR UR7, R5 ;  /* 0x00000000050772ca */ /* 0x000fe400000e0000 */
[----:B------:R-:W-:Y:S02]  /*11dd0*/  LOP3.LUT R5, R3, 0x7e, R12, 0x78, !PT ;  /* 0x0000007e03057812 */ /* 0x000fe400078e780c */
[----:B------:R-:W-:-:S02]  /*11de0*/  LOP3.LUT R19, R10, 0x8, RZ, 0xfc, !PT ;  /* 0x000000080a137812 */ /* 0x000fc400078efcff */
[----:B------:R-:W-:Y:S02]  /*11df0*/  LOP3.LUT R3, R2, 0x71, RZ, 0xfc, !PT ;  /* 0x0000007102037812 */ /* 0x000fe400078efcff */
[C---:B------:R-:W-:Y:S02]  /*11e00*/  ISETP.GT.U32.AND P4, PT, R4.reuse, R10, PT ;  /* 0x0000000a0400720c */ /* 0x040fe40003f84070 */
[----:B------:R-:W-:Y:S01]  /*11e10*/  ISETP.GT.U32.AND P0, PT, R4, R19, PT ;  /* 0x000000130400720c */ /* 0x000fe20003f04070 */
[----:B------:R-:W-:Y:S02]  /*11e20*/  WARPGROUP.DEPBAR.LE gsb0, 0x0 ;  /* 0x00008000000079c5 */ /* 0x000fe40000010000 */
[----:B------:R-:W-:-:S06]  /*11e30*/  WARPGROUP.ARRIVE ;  /* 0x00000000000079c5 */ /* 0x000fcc0000000000 */
[----:B------:R-:W-:Y:S01]  /*11e40*/  HGMMA.64x128x16.F32.BF16 R152, gdesc[UR12].tnspA, R152, gsb0 ;  /* 0x21e000000c9879f0 */ /* 0x000fe20008001898 */
[C---:B------:R-:W-:Y:S02]  /*11e50*/  ISETP.GT.U32.AND P2, PT, R3.reuse, R19, PT ;  /* 0x000000130300720c */ /* 0x040fe40003f44070 */
[----:B------:R-:W-:Y:S02]  /*11e60*/  ISETP.GT.U32.AND P6, PT, R3, R10, PT ;  /* 0x0000000a0300720c */ /* 0x000fe40003fc4070 */
[----:B------:R-:W-:Y:S02]  /*11e70*/  ISETP.GT.U32.AND.EX P4, PT, R11, RZ, PT, P4 ;  /* 0x000000ff0b00720c */ /* 0x000fe40003f84140 */
[C---:B------:R-:W-:Y:S02]  /*11e80*/  LOP3.LUT R4, R2.reuse, 0x79, RZ, 0xfc, !PT ;  /* 0x0000007902047812 */ /* 0x040fe400078efcff */
[----:B------:R-:W-:Y:S02]  /*11e90*/  LOP3.LUT R3, R2, 0x78, RZ, 0xfc, !PT ;  /* 0x0000007802037812 */ /* 0x000fe400078efcff */
[----:B------:R-:W-:-:S02]  /*11ea0*/  SEL R219, RZ, 0x7fff8, !P4 ;  /* 0x0007fff8ffdb7807 */ /* 0x000fc40006000000 */
[-C--:B------:R-:W-:Y:S02]  /*11eb0*/  ISETP.GT.U32.AND P3, PT, R4, R10.reuse, PT ;  /* 0x0000000a0400720c */ /* 0x080fe40003f64070 */
[C---:B------:R-:W-:Y:S02]  /*11ec0*/  ISETP.GT.U32.AND P5, PT, R3.reuse, R10, PT ;  /* 0x0000000a0300720c */ /* 0x040fe40003fa4070 */
[-C--:B------:R-:W-:Y:S02]  /*11ed0*/  ISETP.GT.U32.AND P4, PT, R3, R19.reuse, PT ;  /* 0x000000130300720c */ /* 0x080fe40003f84070 */
[C---:B------:R-:W-:Y:S02]  /*11ee0*/  ISETP.GT.U32.AND.EX P0, PT, R11.reuse, RZ, PT, P0 ;  /* 0x000000ff0b00720c */ /* 0x040fe40003f04100 */
[----:B------:R-:W-:Y:S02]  /*11ef0*/  ISETP.GT.U32.AND.EX P2, PT, R11, RZ, PT, P2 ;  /* 0x000000ff0b00720c */ /* 0x000fe40003f44120 */
[----:B------:R-:W-:Y:S01]  /*11f00*/  LOP3.LUT R3, R2, 0x60, RZ, 0xfc, !PT ;  /* 0x0000006002037812 */ /* 0x000fe200078efcff */
[----:B------:R0:W-:Y:S01]  /*11f10*/  STL [R1+0xe40], R26 ;  /* 0x000e401a01007387 */ /* 0x0001e20000100800 */
[----:B------:R-:W-:-:S02]  /*11f20*/  ISETP.GT.U32.AND P1, PT, R4, R19, PT ;  /* 0x000000130400720c */ /* 0x000fc40003f24070 */
[----:B------:R-:W-:Y:S01]  /*11f30*/  SEL R20, RZ, 0x1fffe, !P0 ;  /* 0x0001fffeff147807 */ /* 0x000fe20004000000 */
[----:B------:R-:W-:Y:S01]  /*11f40*/  STL [R1+0xe44], R27 ;  /* 0x000e441b01007387 */ /* 0x000fe20000100800 */
[C---:B------:R-:W-:Y:S02]  /*11f50*/  ISETP.GT.U32.AND.EX P6, PT, R11.reuse, RZ, PT, P6 ;  /* 0x000000ff0b00720c */ /* 0x040fe40003fc4160 */
[----:B------:R-:W-:Y:S02]  /*11f60*/  SEL R21, RZ, 0x1, !P2 ;  /* 0x00000001ff157807 */ /* 0x000fe40005000000 */
[----:B------:R-:W-:Y:S01]  /*11f70*/  ISETP.GT.U32.AND.EX P3, PT, R11, RZ, PT, P3 ;  /* 0x000000ff0b00720c */ /* 0x000fe20003f64130 */
[----:B0-----:R-:W0:Y:S01]  /*11f80*/  LDC R26, c[0x0][0x238] ;  /* 0x00008e00ff1a7b82 */ /* 0x001e220000000800 */
[----:B------:R-:W-:Y:S02]  /*11f90*/  LOP3.LUT R4, R2, 0x61, RZ, 0xfc, !PT ;  /* 0x0000006102047812 */ /* 0x000fe400078efcff */
[----:B------:R-:W-:-:S02]  /*11fa0*/  ISETP.GT.U32.AND P0, PT, R3, R10, PT ;  /* 0x0000000a0300720c */ /* 0x000fc40003f04070 */
[-C--:B------:R-:W-:Y:S02]  /*11fb0*/  ISETP.GT.U32.AND P2, PT, R3, R19.reuse, PT ;  /* 0x000000130300720c */ /* 0x080fe40003f44070 */
[----:B------:R-:W-:Y:S02]  /*11fc0*/  SEL R220, RZ, 0x4, !P6 ;  /* 0x00000004ffdc7807 */ /* 0x000fe40007000000 */
[----:B------:R-:W-:Y:S02]  /*11fd0*/  ISETP.GT.U32.AND.EX P5, PT, R11, RZ, PT, P5 ;  /* 0x000000ff0b00720c */ /* 0x000fe40003fa4150 */
[----:B------:R-:W-:Y:S02]  /*11fe0*/  SEL R222, RZ, 0x4, !P3 ;  /* 0x00000004ffde7807 */ /* 0x000fe40005800000 */
[C---:B------:R-:W-:Y:S02]  /*11ff0*/  ISETP.GT.U32.AND P6, PT, R4.reuse, R10, PT ;  /* 0x0000000a0400720c */ /* 0x040fe40003fc4070 */
[----:B------:R-:W-:-:S02]  /*12000*/  ISETP.GT.U32.AND P3, PT, R4, R19, PT ;  /* 0x000000130400720c */ /* 0x000fc40003f64070 */
[C---:B------:R-:W-:Y:S02]  /*12010*/  ISETP.GT.U32.AND.EX P0, PT, R11.reuse, RZ, PT, P0 ;  /* 0x000000ff0b00720c */ /* 0x040fe40003f04100 */
[C---:B------:R-:W-:Y:S02]  /*12020*/  ISETP.GT.U32.AND.EX P2, PT, R11.reuse, RZ, PT, P2 ;  /* 0x000000ff0b00720c */ /* 0x040fe40003f44120 */
[C---:B------:R-:W-:Y:S02]  /*12030*/  LOP3.LUT R4, R2.reuse, 0x69, RZ, 0xfc, !PT ;  /* 0x0000006902047812 */ /* 0x040fe400078efcff */
[----:B------:R-:W-:Y:S02]  /*12040*/  ISETP.GT.U32.AND.EX P4, PT, R11, RZ, PT, P4 ;  /* 0x000000ff0b00720c */ /* 0x000fe40003f84140 */
[----:B------:R-:W-:Y:S02]  /*12050*/  SEL R221, RZ, 0x7fff8, !P5 ;  /* 0x0007fff8ffdd7807 */ /* 0x000fe40006800000 */
[----:B------:R-:W-:-:S02]  /*12060*/  IADD3 R3, P5, R2, 0x8, RZ ;  /* 0x0000000802037810 */ /* 0x000fc40007fbe0ff */
[----:B------:R-:W-:Y:S02]  /*12070*/  SEL R224, RZ, 0x7fff8, !P0 ;  /* 0x0007fff8ffe07807 */ /* 0x000fe40004000000 */
[C---:B------:R-:W-:Y:S02]  /*12080*/  ISETP.GT.U32.AND.EX P3, PT, R11.reuse, RZ, PT, P3 ;  /* 0x000000ff0b00720c */ /* 0x040fe40003f64130 */
[----:B------:R-:W-:Y:S02]  /*12090*/  SEL R23, RZ, 0x1fffe, !P2 ;  /* 0x0001fffeff177807 */ /* 0x000fe40005000000 */
[C---:B------:R-:W-:Y:S02]  /*120a0*/  ISETP.GT.U32.AND P0, PT, R4.reuse, R10, PT ;  /* 0x0000000a0400720c */ /* 0x040fe40003f04070 */
[----:B------:R-:W-:Y:S02]  /*120b0*/  ISETP.GT.U32.AND P2, PT, R4, R19, PT ;  /* 0x000000130400720c */ /* 0x000fe40003f44070 */
[----:B------:R-:W-:-:S02]  /*120c0*/  ISETP.GT.U32.AND.EX P6, PT, R11, RZ, PT, P6 ;  /* 0x000000ff0b00720c */ /* 0x000fc40003fc4160 */
[C---:B------:R-:W-:Y:S02]  /*120d0*/  LOP3.LUT R4, R2.reuse, 0x68, RZ, 0xfc, !PT ;  /* 0x0000006802047812 */ /* 0x040fe400078efcff */
[----:B------:R-:W-:Y:S02]  /*120e0*/  SEL R22, RZ, 0x1fffe, !P4 ;  /* 0x0001fffeff167807 */ /* 0x000fe40006000000 */
[----:B------:R-:W-:Y:S02]  /*120f0*/  ISETP.GT.U32.AND P4, PT, R3, R10, PT ;  /* 0x0000000a0300720c */ /* 0x000fe40003f84070 */
[----:B------:R-:W-:Y:S02]  /*12100*/  SEL R216, RZ, 0x1, !P3 ;  /* 0x00000001ffd87807 */ /* 0x000fe40005800000 */
[----:B------:R-:W-:Y:S02]  /*12110*/  IADD3 R3, P3, R2, 0x9, RZ ;  /* 0x0000000902037810 */ /* 0x000fe40007f7e0ff */
[----:B------:R-:W-:-:S02]  /*12120*/  SEL R225, RZ, 0x4, !P6 ;  /* 0x00000004ffe17807 */ /* 0x000fc40007000000 */
[----:B------:R-:W-:Y:S01]  /*12130*/  ISETP.GT.U32.AND P6, PT, R4, R10, PT ;  /* 0x0000000a0400720c */ /* 0x000fe20003fc4070 */
[----:B------:R-:W-:-:S03]  /*12140*/  IMAD.X R227, RZ, RZ, R11, P3 ;  /* 0x000000ffffe37224 */ /* 0x000fc600018e060b */
[----:B------:R-:W-:Y:S02]  /*12150*/  ISETP.GT.U32.AND.EX P6, PT, R11, RZ, PT, P6 ;  /* 0x000000ff0b00720c */ /* 0x000fe40003fc4160 */
[----:B------:R-:W-:Y:S02]  /*12160*/  IADD3.X R240, RZ, R11, RZ, P5, !PT ;  /* 0x0000000bfff07210 */ /* 0x000fe40002ffe4ff */
[----:B------:R-:W-:Y:S02]  /*12170*/  ISETP.GT.U32.AND P5, PT, R4, R19, PT ;  /* 0x000000130400720c */ /* 0x000fe40003fa4070 */
[----:B------:R-:W-:Y:S02]  /*12180*/  SEL R223, RZ, 0x7fff8, !P6 ;  /* 0x0007fff8ffdf7807 */ /* 0x000fe40007000000 */
[----:B------:R-:W-:Y:S02]  /*12190*/  IADD3 R4, P6, R2, 0x11, RZ ;  /* 0x0000001102047810 */ /* 0x000fe40007fde0ff */
[----:B------:R-:W-:-:S02]  /*121a0*/  R2UR UR19, R7 ;  /* 0x00000000071372ca */ /* 0x000fc400000e0000 */
[C---:B------:R-:W-:Y:S02]  /*121b0*/  ISETP.GT.U32.AND.EX P0, PT, R11.reuse, RZ, PT, P0 ;  /* 0x000000ff0b00720c */ /* 0x040fe40003f04100 */
[C---:B------:R-:W-:Y:S02]  /*121c0*/  ISETP.GT.U32.AND.EX P2, PT, R11.reuse, RZ, PT, P2 ;  /* 0x000000ff0b00720c */ /* 0x040fe40003f44120 */
[----:B------:R-:W-:Y:S01]  /*121d0*/  IADD3.X R229, RZ, R11, RZ, P6, !PT ;  /* 0x0000000bffe57210 */ /* 0x000fe200037fe4ff */
[----:B------:R-:W-:Y:S02]  /*121e0*/  WARPGROUP.DEPBAR.LE gsb0, 0x0 ;  /* 0x00008000000079c5 */ /* 0x000fe40000010000 */
[----:B------:R-:W-:Y:S04]  /*121f0*/  STL [R1+0xf08], R198 ;  /* 0x000f08c601007387 */ /* 0x000fe80000100800 */
        /* <DEDUP_REMOVED lines=17> */
[----:B------:R1:W-:Y:S01]  /*12310*/  STL [R1+0x3e8], R5 ;  /* 0x0003e80501007387 */ /* 0x0003e20000100800 */
[----:B------:R-:W-:-:S02]  /*12320*/  ISETP.GT.U32.AND.EX P5, PT, R11, RZ, PT, P5 ;  /* 0x000000ff0b00720c */ /* 0x000fc40003fa4150 */
[----:B-1----:R-:W-:-:S05]  /*12330*/  IADD3 R5, P3, R2, 0x18, RZ ;  /* 0x0000001802057810 */ /* 0x002fca0007f7e0ff */
[--C-:B------:R-:W-:Y:S01]  /*12340*/  IMAD.X R230, RZ, RZ, R11.reuse, P3 ;  /* 0x000000ffffe67224 */ /* 0x100fe200018e060b */
[C---:B------:R-:W-:Y:S02]  /*12350*/  IADD3 R12, P3, R2.reuse, 0x21, RZ ;  /* 0x00000021020c7810 */ /* 0x040fe40007f7e0ff */
[C---:B------:R-:W-:Y:S02]  /*12360*/  IADD3 R7, P6, R2.reuse, 0x20, RZ ;  /* 0x0000002002077810 */ /* 0x040fe40007fde0ff */
[----:B------:R-:W-:Y:S01]  /*12370*/  SEL R226, RZ, 0x4, !P0 ;  /* 0x00000004ffe27807 */ /* 0x000fe20004000000 */
[----:B------:R-:W-:Y:S01]  /*12380*/  IMAD.X R233, RZ, RZ, R11, P3 ;  /* 0x000000ffffe97224 */ /* 0x000fe200018e060b */
[----:B------:R-:W-:Y:S02]  /*12390*/  SEL R218, RZ, 0x1, !P2 ;  /* 0x00000001ffda7807 */ /* 0x000fe40005000000 */
[----:B------:R-:W-:Y:S02]  /*123a0*/  IADD3 R15, P3, R2, 0x30, RZ ;  /* 0x00000030020f7810 */ /* 0x000fe40007f7e0ff */
[----:B------:R-:W-:-:S02]  /*123b0*/  ISETP.GT.U32.AND P0, PT, R3, R10, PT ;  /* 0x0000000a0300720c */ /* 0x000fc40003f04070 */
[----:B------:R-:W-:Y:S02]  /*123c0*/  ISETP.GT.U32.AND P2, PT, R3, R19, PT ;  /* 0x000000130300720c */ /* 0x000fe40003f44070 */
[----:B------:R-:W-:Y:S02]  /*123d0*/  SEL R217, RZ, 0x1fffe, !P5 ;  /* 0x0001fffeffd97807 */ /* 0x000fe40006800000 */
[-C--:B------:R-:W-:Y:S02]  /*123e0*/  IADD3.X R232, RZ, R11.reuse, RZ, P6, !PT ;  /* 0x0000000bffe87210 */ /* 0x080fe400037fe4ff */
[C---:B------:R-:W-:Y:S02]  /*123f0*/  IADD3 R3, P5, R2.reuse, 0x10, RZ ;  /* 0x0000001002037810 */ /* 0x040fe40007fbe0ff */
[C---:B------:R-:W-:Y:S01]  /*12400*/  IADD3 R14, P6, R2.reuse, 0x29, RZ ;  /* 0x00000029020e7810 */ /* 0x040fe20007fde0ff */
[--C-:B------:R-:W-:Y:S01]  /*12410*/  IMAD.X R236, RZ, RZ, R11.reuse, P3 ;  /* 0x000000ffffec7224 */ /* 0x100fe200018e060b */
[----:B------:R-:W-:Y:S01]  /*12420*/  IADD3 R18, P3, R2, 0x39, RZ ;  /* 0x0000003902127810 */ /* 0x000fe20007f7e0ff */
[----:B------:R-:W-:Y:S01]  /*12430*/  IMAD.X R228, RZ, RZ, R11, P5 ;  /* 0x000000ffffe47224 */ /* 0x000fe200028e060b */
[----:B------:R-:W-:-:S02]  /*12440*/  IADD3.X R235, RZ, R11, RZ, P6, !PT ;  /* 0x0000000bffeb7210 */ /* 0x000fc400037fe4ff */
[----:B------:R-:W-:Y:S02]  /*12450*/  R2UR UR18, R6 ;  /* 0x00000000061272ca */ /* 0x000fe400000e0000 */
[C---:B------:R-:W-:Y:S02]  /*12460*/  IADD3 R17, P6, R2.reuse, 0x38, RZ ;  /* 0x0000003802117810 */ /* 0x040fe40007fde0ff */
[C---:B------:R-:W-:Y:S01]  /*12470*/  IADD3 R6, P5, R2.reuse, 0x19, RZ ;  /* 0x0000001902067810 */ /* 0x040fe20007fbe0ff */
[--C-:B------:R-:W-:Y:S01]  /*12480*/  IMAD.X R239, RZ, RZ, R11.reuse, P3 ;  /* 0x000000ffffef7224 */ /* 0x100fe200018e060b */
[----:B------:R-:W-:Y:S02]  /*12490*/  IADD3.X R238, RZ, R11, RZ, P6, !PT ;  /* 0x0000000bffee7210 */ /* 0x000fe400037fe4ff */
[CC--:B------:R-:W-:Y:S01]  /*124a0*/  ISETP.GT.U32.AND P6, PT, R2.reuse, R19.reuse, PT ;  /* 0x000000130200720c */ /* 0x0c0fe20003fc4070 */
[--C-:B------:R-:W-:Y:S01]  /*124b0*/  IMAD.X R231, RZ, RZ, R11.reuse, P5 ;  /* 0x000000ffffe77224 */ /* 0x100fe200028e060b */
[----:B------:R-:W-:Y:S01]  /*124c0*/  ISETP.GE.U32.AND P3, PT, R2, R19, PT ;  /* 0x000000130200720c */ /* 0x000fe20003f66070 */
[-C--:B0-----:R-:W-:Y:S01]  /*124d0*/  FMUL R154, R154, R26.reuse ;  /* 0x0000001a9a9a7220 */ /* 0x081fe20000400000 */
[----:B------:R-:W-:Y:S01]  /*124e0*/  IADD3 R13, P5, R2, 0x28, RZ ;  /* 0x00000028020d7810 */ /* 0x000fe20007fbe0ff */
[-C--:B------:R-:W-:Y:S01]  /*124f0*/  FMUL R155, R155, R26.reuse ;  /* 0x0000001a9b9b7220 */ /* 0x080fe20000400000 */
[C---:B------:R-:W-:Y:S01]  /*12500*/  ISETP.GT.U32.AND.EX P6, PT, R11.reuse, RZ, PT, P6 ;  /* 0x000000ff0b00720c */ /* 0x040fe20003fc4160 */
[----:B------:R-:W-:Y:S01]  /*12510*/  FMUL R156, R156, R26 ;  /* 0x0000001a9c9c7220 */ /* 0x000fe20000400000 */
[----:B------:R-:W-:Y:S01]  /*12520*/  ISETP.GE.U32.AND.EX P3, PT, R11, RZ, PT, P3 ;  /* 0x000000ff0b00720c */ /* 0x000fe20003f66130 */
[----:B------:R-:W-:Y:S01]  /*12530*/  IMAD.X R234, RZ, RZ, R11, P5 ;  /* 0x000000ffffea7224 */ /* 0x000fe200028e060b */
[----:B------:R-:W-:-:S02]  /*12540*/  ISETP.GT.U32.AND.EX P4, PT, R240, RZ, PT, P4 ;  /* 0x000000fff000720c */ /* 0x000fc40003f84140 */
[----:B------:R-:W-:Y:S02]  /*12550*/  IADD3 R16, P5, R2, 0x31, RZ ;  /* 0x0000003102107810 */ /* 0x000fe40007fbe0ff */
[----:B------:R-:W-:Y:S02]  /*12560*/  FSEL R66, R154, -INF , !P6 ;  /* 0xff8000009a427808 */ /* 0x000fe40007000000 */
[----:B------:R-:W-:Y:S02]  /*12570*/  FSEL R60, R155, -INF , !P3 ;  /* 0xff8000009b3c7808 */ /* 0x000fe40005800000 */
[C---:B------:R-:W-:Y:S02]  /*12580*/  ISETP.GT.U32.AND P6, PT, R3.reuse, R10, PT ;  /* 0x0000000a0300720c */ /* 0x040fe40003fc4070 */
[----:B------:R-:W-:Y:S01]  /*12590*/  ISETP.GT.U32.AND P3, PT, R3, R19, PT ;  /* 0x000000130300720c */ /* 0x000fe20003f64070 */
[----:B------:R-:W-:Y:S01]  /*125a0*/  FMUL R157, R157, R26 ;  /* 0x0000001a9d9d7220 */ /* 0x000fe20000400000 */
[----:B------:R-:W-:Y:S01]  /*125b0*/  FSEL R3, R156, -INF , !P4 ;  /* 0xff8000009c037808 */ /* 0x000fe20006000000 */
[----:B------:R-:W-:Y:S01]  /*125c0*/  IMAD.X R237, RZ, RZ, R11, P5 ;  /* 0x000000ffffed7224 */ /* 0x000fe200028e060b */
[----:B------:R-:W-:-:S02]  /*125d0*/  ISETP.GT.U32.AND.EX P0, PT, R227, RZ, PT, P0 ;  /* 0x000000ffe300720c */ /* 0x000fc40003f04100 */
[----:B------:R-:W-:Y:S01]  /*125e0*/  ISETP.GE.U32.AND P5, PT, R2, R10, PT ;  /* 0x0000000a0200720c */ /* 0x000fe20003fa6070 */
[----:B------:R0:W-:Y:S01]  /*125f0*/  STL [R1+0x260], R3 ;  /* 0x0002600301007387 */ /* 0x0001e20000100800 */
[-C--:B------:R-:W-:Y:S01]  /*12600*/  FMUL R153, R153, R26.reuse ;  /* 0x0000001a99997220 */ /* 0x080fe20000400000 */
[----:B------:R-:W-:Y:S01]  /*12610*/  FMUL R160, R160, R26 ;  /* 0x0000001aa0a07220 */ /* 0x000fe20000400000 */
[----:B------:R-:W-:Y:S02]  /*12620*/  ISETP.GE.U32.AND.EX P5, PT, R11, RZ, PT, P5 ;  /* 0x000000ff0b00720c */ /* 0x000fe40003fa6150 */
[----:B------:R-:W-:Y:S02]  /*12630*/  ISETP.GT.U32.AND.EX P6, PT, R228, RZ, PT, P6 ;  /* 0x000000ffe400720c */ /* 0x000fe40003fc4160 */
[----:B0-----:R-:W-:Y:S02]  /*12640*/  FSEL R3, R157, -INF , !P0 ;  /* 0xff8000009d037808 */ /* 0x001fe40004000000 */
[----:B------:R-:W-:Y:S01]  /*12650*/  ISETP.GT.U32.AND P4, PT, R4, R10, PT ;  /* 0x0000000a0400720c */ /* 0x000fe20003f84070 */
[----:B------:R-:W-:Y:S01]  /*12660*/  FMUL R161, R161, R26 ;  /* 0x0000001aa1a17220 */ /* 0x000fe20000400000 */
[----:B------:R-:W-:Y:S01]  /*12670*/  FSEL R31, R153, -INF , !P5 ;  /* 0xff800000991f7808 */ /* 0x000fe20006800000 */
[----:B------:R0:W-:Y:S01]  /*12680*/  STL [R1+0x25c], R3 ;  /* 0x00025c0301007387 */ /* 0x0001e20000100800 */
[----:B------:R-:W-:-:S02]  /*12690*/  ISETP.GT.U32.AND P5, PT, R2, R10, PT ;  /* 0x0000000a0200720c */ /* 0x000fc40003fa4070 */
[----:B------:R-:W-:Y:S01]  /*126a0*/  ISETP.GT.U32.AND.EX P4, PT, R229, RZ, PT, P4 ;  /* 0x000000ffe500720c */ /* 0x000fe20003f84140 */
[-C--:B------:R-:W-:Y:S01]  /*126b0*/  FMUL R152, R152, R26.reuse ;  /* 0x0000001a98987220 */ /* 0x080fe20000400000 */
[-C--:B------:R-:W-:Y:S01]  /*126c0*/  FMUL R158, R158, R26.reuse ;  /* 0x0000001a9e9e7220 */ /* 0x080fe20000400000 */
[----:B------:R-:W-:Y:S02]  /*126d0*/  ISETP.GT.U32.AND P0, PT, R4, R19, PT ;  /* 0x000000130400720c */ /* 0x000fe40003f04070 */
[----:B0-----:R-:W-:Y:S02]  /*126e0*/  FSEL R3, R160, -INF , !P6 ;  /* 0xff800000a0037808 */ /* 0x001fe40007000000 */
[----:B------:R-:W-:Y:S01]  /*126f0*/  ISETP.GT.U32.AND.EX P5, PT, R11, RZ, PT, P5 ;  /* 0x000000ff0b00720c */ /* 0x000fe20003fa4150 */
[----:B------:R-:W-:Y:S02]  /*12700*/  FMUL R163, R163, R26 ;  /* 0x0000001aa3a37220 */ /* 0x000fe40000400000 */
[----:B------:R0:W-:Y:S01]  /*12710*/  STL [R1+0x26c], R3 ;  /* 0x00026c0301007387 */ /* 0x0001e20000100800 */
[----:B------:R-:W-:-:S02]  /*12720*/  ISETP.GT.U32.AND.EX P0, PT, R229, RZ, PT, P0 ;  /* 0x000000ffe500720c */ /* 0x000fc40003f04100 */
[----:B------:R-:W-:Y:S02]  /*12730*/  FSEL R37, R152, -INF , !P5 ;  /* 0xff80000098257808 */ /* 0x000fe40006800000 */
[----:B------:R-:W-:Y:S02]  /*12740*/  FSEL R54, R158, -INF , !P5 ;  /* 0xff8000009e367808 */ /* 0x000fe40006800000 */
[----:B0-----:R-:W-:Y:S02]  /*12750*/  FSEL R3, R161, -INF , !P4 ;  /* 0xff800000a1037808 */ /* 0x001fe40006000000 */
[----:B------:R-:W-:Y:S01]  /*12760*/  ISETP.GT.U32.AND P5, PT, R5, R10, PT ;  /* 0x0000000a0500720c */ /* 0x000fe20003fa4070 */
[-C--:B------:R-:W-:Y:S02]  /*12770*/  FMUL R164, R164, R26.reuse ;  /* 0x0000001aa4a47220 */ /* 0x080fe40000400000 */
[----:B------:R0:W-:Y:S01]  /*12780*/  STL [R1+0x270], R3 ;  /* 0x0002700301007387 */ /* 0x0001e20000100800 */
[----:B------:R-:W-:Y:S01]  /*12790*/  ISETP.GT.U32.AND.EX P5, PT, R230, RZ, PT, P5 ;  /* 0x000000ffe600720c */ /* 0x000fe20003fa4150 */
[----:B------:R-:W-:Y:S01]  /*127a0*/  FMUL R159, R159, R26 ;  /* 0x0000001a9f9f7220 */ /* 0x000fe20000400000 */
[----:B------:R-:W-:-:S02]  /*127b0*/  ISETP.GT.U32.AND.EX P2, PT, R227, RZ, PT, P2 ;  /* 0x000000ffe300720c */ /* 0x000fc40003f44120 */
[----:B------:R-:W-:Y:S02]  /*127c0*/  ISETP.GT.U32.AND P6, PT, R6, R10, PT ;  /* 0x0000000a0600720c */ /* 0x000fe40003fc4070 */
[----:B0-----:R-:W-:Y:S01]  /*127d0*/  FSEL R3, R163, -INF , !P0 ;  /* 0xff800000a3037808 */ /* 0x001fe20004000000 */
[----:B------:R-:W-:Y:S01]  /*127e0*/  FMUL R165, R165, R26 ;  /* 0x0000001aa5a57220 */ /* 0x000fe20000400000 */
[----:B------:R-:W-:-:S03]  /*127f0*/  FSEL R48, R159, -INF , !P2 ;  /* 0xff8000009f307808 */ /* 0x000fc60005000000 */
[----:B------:R0:W-:Y:S01]  /*12800*/  STL [R1+0x24c], R3 ;  /* 0x00024c0301007387 */ /* 0x0001e20000100800 */
[----:B------:R-:W-:Y:S01]  /*12810*/  ISETP.GT.U32.AND.EX P6, PT, R231, RZ, PT, P6 ;  /* 0x000000ffe700720c */ /* 0x000fe20003fc4160 */
[-C--:B------:R-:W-:Y:S01]  /*12820*/  FMUL R162, R162, R26.reuse ;  /* 0x0000001aa2a27220 */ /* 0x080fe20000400000 */
[-C--:B------:R-:W-:Y:S02]  /*12830*/  ISETP.GT.U32.AND P2, PT, R5, R19.reuse, PT ;  /* 0x000000130500720c */ /* 0x080fe40003f44070 */
[----:B------:R-:W-:Y:S02]  /*12840*/  ISETP.GT.U32.AND P4, PT, R6, R19, PT ;  /* 0x000000130600720c */ /* 0x000fe40003f84070 */
[----:B0-----:R-:W-:Y:S01]  /*12850*/  FSEL R3, R164, -INF , !P5 ;  /* 0xff800000a4037808 */ /* 0x001fe20006800000 */
[-C--:B------:R-:W-:Y:S01]  /*12860*/  FMUL R166, R166, R26.reuse ;  /* 0x0000001aa6a67220 */ /* 0x080fe20000400000 */
[----:B------:R-:W-:Y:S01]  /*12870*/  ISETP.GT.U32.AND.EX P3, PT, R228, RZ, PT, P3 ;  /* 0x000000ffe400720c */ /* 0x000fe20003f64130 */
[----:B------:R-:W-:-:S02]  /*12880*/  FMUL R167, R167, R26 ;  /* 0x0000001aa7a77220 */ /* 0x000fc40000400000 */
[----:B------:R0:W-:Y:S01]  /*12890*/  STL [R1+0x258], R3 ;  /* 0x0002580301007387 */ /* 0x0001e20000100800 */
[----:B------:R-:W-:Y:S02]  /*128a0*/  ISETP.GT.U32.AND.EX P2, PT, R230, RZ, PT, P2 ;  /* 0x000000ffe600720c */ /* 0x000fe40003f44120 */
[----:B------:R-:W-:Y:S02]  /*128b0*/  ISETP.GT.U32.AND.EX P4, PT, R231, RZ, PT, P4 ;  /* 0x000000ffe700720c */ /* 0x000fe40003f84140 */
[----:B------:R-:W-:Y:S02]  /*128c0*/  FSEL R211, R162, -INF , !P3 ;  /* 0xff800000a2d37808 */ /* 0x000fe40005800000 */
[----:B0-----:R-:W-:Y:S02]  /*128d0*/  FSEL R3, R165, -INF , !P6 ;  /* 0xff800000a5037808 */ /* 0x001fe40007000000 */
[C---:B------:R-:W-:Y:S02]  /*128e0*/  ISETP.GT.U32.AND P3, PT, R7.reuse, R10, PT ;  /* 0x0000000a0700720c */ /* 0x040fe40003f64070 */
[----:B------:R-:W-:Y:S01]  /*128f0*/  ISETP.GT.U32.AND P0, PT, R7, R19, PT ;  /* 0x000000130700720c */ /* 0x000fe20003f04070 */
[----:B------:R0:W-:Y:S01]  /*12900*/  STL [R1+0x268], R3 ;  /* 0x0002680301007387 */ /* 0x0001e20000100800 */
[----:B------:R-:W-:Y:S01]  /*12910*/  FSEL R4, R166, -INF , !P2 ;  /* 0xff800000a6047808 */ /* 0x000fe20005000000 */
[-C--:B------:R-:W-:Y:S01]  /*12920*/  FMUL R168, R168, R26.reuse ;  /* 0x0000001aa8a87220 */ /* 0x080fe20000400000 */
[----:B------:R-:W-:Y:S01]  /*12930*/  ISETP.GT.U32.AND.EX P3, PT, R232, RZ, PT, P3 ;  /* 0x000000ffe800720c */ /* 0x000fe20003f64130 */
[----:B------:R-:W-:Y:S01]  /*12940*/  FMUL R170, R170, R26 ;  /* 0x0000001aaaaa7220 */ /* 0x000fe20000400000 */
[----:B------:R-:W-:Y:S01]  /*12950*/  ISETP.GT.U32.AND.EX P0, PT, R232, RZ, PT, P0 ;  /* 0x000000ffe800720c */ /* 0x000fe20003f04100 */
[----:B------:R1:W-:Y:S01]  /*12960*/  STL [R1+0x244], R4 ;  /* 0x0002440401007387 */ /* 0x0003e20000100800 */
[----:B0-----:R-:W-:-:S05]  /*12970*/  FSEL R3, R167, -INF , !P4 ;  /* 0xff800000a7037808 */ /* 0x001fca0006000000 */
[----:B------:R0:W-:Y:S01]  /*12980*/  STL [R1+0x264], R3 ;  /* 0x0002640301007387 */ /* 0x0001e20000100800 */
[----:B-1----:R-:W-:Y:S02]  /*12990*/  FSEL R4, R170, -INF , !P0 ;  /* 0xff800000aa047808 */ /* 0x002fe40004000000 */
[----:B0-----:R-:W-:-:S05]  /*129a0*/  FSEL R3, R168, -INF , !P3 ;  /* 0xff800000a8037808 */ /* 0x001fca0005800000 */
[----:B------:R0:W-:Y:S04]  /*129b0*/  STL [R1+0x274], R3 ;  /* 0x0002740301007387 */ /* 0x0001e80000100800 */
[----:B------:R-:W-:Y:S04]  /*129c0*/  STL [R1+0x250], R4 ;  /* 0x0002500401007387 */ /* 0x000fe80000100800 */
[----:B------:R-:W2:Y:S01]  /*129d0*/  LDL.64 R28, [R1+0xc08] ;  /* 0x000c0800011c7983 */ /* 0x000ea20000100a00 */
[C---:B------:R-:W-:Y:S01]  /*129e0*/  ISETP.GT.U32.AND P5, PT, R12.reuse, R10, PT ;  /* 0x0000000a0c00720c */ /* 0x040fe20003fa4070 */
[----:B------:R-:W-:Y:S01]  /*129f0*/  FMUL R169, R169, R26 ;  /* 0x0000001aa9a97220 */ /* 0x000fe20000400000 */
[----:B------:R-:W-:-:S02]  /*12a00*/  ISETP.GT.U32.AND P6, PT, R12, R19, PT ;  /* 0x000000130c00720c */ /* 0x000fc40003fc4070 */
[-C--:B------:R-:W-:Y:S02]  /*12a10*/  ISETP.GT.U32.AND P2, PT, R13, R10.reuse, PT ;  /* 0x0000000a0d00720c */ /* 0x080fe40003f44070 */
[----:B------:R-:W-:Y:S02]  /*12a20*/  ISETP.GT.U32.AND.EX P5, PT, R233, RZ, PT, P5 ;  /* 0x000000ffe900720c */ /* 0x000fe40003fa4150 */
[----:B------:R-:W-:Y:S01]  /*12a30*/  ISETP.GT.U32.AND P3, PT, R14, R10, PT ;  /* 0x0000000a0e00720c */ /* 0x000fe20003f64070 */
[-C--:B------:R-:W-:Y:S01]  /*12a40*/  FMUL R171, R171, R26.reuse ;  /* 0x0000001aabab7220 */ /* 0x080fe20000400000 */
[-C--:B------:R-:W-:Y:S01]  /*12a50*/  FMUL R172, R172, R26.reuse ;  /* 0x0000001aacac7220 */ /* 0x080fe20000400000 */
[----:B------:R-:W-:Y:S01]  /*12a60*/  FMUL R173, R173, R26 ;  /* 0x0000001aadad7220 */ /* 0x000fe20000400000 */
[----:B------:R-:W-:Y:S02]  /*12a70*/  ISETP.GT.U32.AND.EX P6, PT, R233, RZ, PT, P6 ;  /* 0x000000ffe900720c */ /* 0x000fe40003fc4160 */
[----:B------:R-:W-:-:S02]  /*12a80*/  FSEL R8, R169, -INF , !P5 ;  /* 0xff800000a9087808 */ /* 0x000fc40006800000 */
[----:B------:R-:W-:Y:S02]  /*12a90*/  ISETP.GT.U32.AND.EX P2, PT, R234, RZ, PT, P2 ;  /* 0x000000ffea00720c */ /* 0x000fe40003f44120 */
[----:B------:R-:W-:Y:S02]  /*12aa0*/  ISETP.GT.U32.AND.EX P3, PT, R235, RZ, PT, P3 ;  /* 0x000000ffeb00720c */ /* 0x000fe40003f64130 */
[----:B------:R-:W-:Y:S01]  /*12ab0*/  ISETP.GT.U32.AND P5, PT, R14, R19, PT ;  /* 0x000000130e00720c */ /* 0x000fe20003fa4070 */
[----:B------:R-:W-:Y:S01]  /*12ac0*/  FMUL R175, R175, R26 ;  /* 0x0000001aafaf7220 */ /* 0x000fe20000400000 */
[----:B0-----:R-:W-:Y:S02]  /*12ad0*/  FSEL R3, R171, -INF , !P6 ;  /* 0xff800000ab037808 */ /* 0x001fe40007000000 */
[----:B------:R-:W-:Y:S02]  /*12ae0*/  FSEL R206, R172, -INF , !P2 ;  /* 0xff800000acce7808 */ /* 0x000fe40005000000 */
[----:B------:R-:W-:-:S02]  /*12af0*/  FSEL R168, R173, -INF , !P3 ;  /* 0xff800000ada87808 */ /* 0x000fc40005800000 */
[-C--:B------:R-:W-:Y:S02]  /*12b00*/  ISETP.GT.U32.AND P6, PT, R15, R19.reuse, PT ;  /* 0x000000130f00720c */ /* 0x080fe40003fc4070 */
[----:B------:R-:W-:Y:S02]  /*12b10*/  ISETP.GT.U32.AND.EX P5, PT, R235, RZ, PT, P5 ;  /* 0x000000ffeb00720c */ /* 0x000fe40003fa4150 */
[C---:B------:R-:W-:Y:S02]  /*12b20*/  ISETP.GT.U32.AND P2, PT, R16.reuse, R10, PT ;  /* 0x0000000a1000720c */ /* 0x040fe40003f44070 */
[----:B------:R-:W-:Y:S01]  /*12b30*/  ISETP.GT.U32.AND P3, PT, R16, R19, PT ;  /* 0x000000131000720c */ /* 0x000fe20003f64070 */
[-C--:B------:R-:W-:Y:S01]  /*12b40*/  FMUL R177, R177, R26.reuse ;  /* 0x0000001ab1b17220 */ /* 0x080fe20000400000 */
[-C--:B------:R-:W-:Y:S01]  /*12b50*/  FMUL R178, R178, R26.reuse ;  /* 0x0000001ab2b27220 */ /* 0x080fe20000400000 */
[----:B------:R-:W-:Y:S01]  /*12b60*/  FMUL R179, R179, R26 ;  /* 0x0000001ab3b37220 */ /* 0x000fe20000400000 */
[----:B------:R0:W-:Y:S01]  /*12b70*/  STL [R1+0x254], R3 ;  /* 0x0002540301007387 */ /* 0x0001e20000100800 */
[----:B------:R-:W-:-:S02]  /*12b80*/  FSEL R163, R175, -INF , !P5 ;  /* 0xff800000afa37808 */ /* 0x000fc40006800000 */
[-C--:B------:R-:W-:Y:S02]  /*12b90*/  ISETP.GT.U32.AND P4, PT, R13, R19.reuse, PT ;  /* 0x000000130d00720c */ /* 0x080fe40003f84070 */
[----:B------:R-:W-:Y:S01]  /*12ba0*/  ISETP.GT.U32.AND P0, PT, R15, R10, PT ;  /* 0x0000000a0f00720c */ /* 0x000fe20003f04070 */
[-C--:B------:R-:W-:Y:S01]  /*12bb0*/  FMUL R174, R174, R26.reuse ;  /* 0x0000001aaeae7220 */ /* 0x080fe20000400000 */
[----:B------:R-:W-:Y:S01]  /*12bc0*/  ISETP.GT.U32.AND.EX P6, PT, R236, RZ, PT, P6 ;  /* 0x000000ffec00720c */ /* 0x000fe20003fc4160 */
[-C--:B------:R-:W-:Y:S01]  /*12bd0*/  FMUL R176, R176, R26.reuse ;  /* 0x0000001ab0b07220 */ /* 0x080fe20000400000 */
[C---:B------:R-:W-:Y:S01]  /*12be0*/  ISETP.GT.U32.AND.EX P2, PT, R237.reuse, RZ, PT, P2 ;  /* 0x000000ffed00720c */ /* 0x040fe20003f44120 */
[-C--:B------:R-:W-:Y:S01]  /*12bf0*/  FMUL R182, R182, R26.reuse ;  /* 0x0000001ab6b67220 */ /* 0x080fe20000400000 */
[----:B------:R-:W-:Y:S01]  /*12c00*/  ISETP.GT.U32.AND.EX P3, PT, R237, RZ, PT, P3 ;  /* 0x000000ffed00720c */ /* 0x000fe20003f64130 */
[-C--:B------:R-:W-:Y:S01]  /*12c10*/  FMUL R183, R183, R26.reuse ;  /* 0x0000001ab7b77220 */ /* 0x080fe20000400000 */
[----:B------:R-:W-:Y:S01]  /*12c20*/  ISETP.GT.U32.AND P5, PT, R17, R19, PT ;  /* 0x000000131100720c */ /* 0x000fe20003fa4070 */
[-C--:B------:R-:W-:Y:S01]  /*12c30*/  FMUL R180, R180, R26.reuse ;  /* 0x0000001ab4b47220 */ /* 0x080fe20000400000 */
[----:B0-----:R-:W-:Y:S01]  /*12c40*/  LOP3.LUT R3, R2, 0x59, RZ, 0xfc, !PT ;  /* 0x0000005902037812 */ /* 0x001fe200078efcff */
[-C--:B------:R-:W-:Y:S01]  /*12c50*/  FMUL R181, R181, R26.reuse ;  /* 0x0000001ab5b57220 */ /* 0x080fe20000400000 */
[----:B------:R-:W-:Y:S01]  /*12c60*/  FSEL R213, R177, -INF , !P2 ;  /* 0xff800000b1d57808 */ /* 0x000fe20005000000 */
[----:B------:R-:W-:Y:S01]  /*12c70*/  FMUL R186, R186, R26 ;  /* 0x0000001ababa7220 */ /* 0x000fe20000400000 */
[----:B------:R-:W-:-:S02]  /*12c80*/  FSEL R198, R178, -INF , !P6 ;  /* 0xff800000b2c67808 */ /* 0x000fc40007000000 */
[----:B------:R-:W-:Y:S01]  /*12c90*/  LOP3.LUT R4, R2, 0x41, RZ, 0xfc, !PT ;  /* 0x0000004102047812 */ /* 0x000fe200078efcff */
[-C--:B------:R-:W-:Y:S01]  /*12ca0*/  FMUL R184, R184, R26.reuse ;  /* 0x0000001ab8b87220 */ /* 0x080fe20000400000 */
[----:B------:R-:W-:Y:S01]  /*12cb0*/  FSEL R207, R179, -INF , !P3 ;  /* 0xff800000b3cf7808 */ /* 0x000fe20005800000 */
[-C--:B------:R-:W-:Y:S01]  /*12cc0*/  FMUL R185, R185, R26.reuse ;  /* 0x0000001ab9b97220 */ /* 0x080fe20000400000 */
[----:B------:R-:W-:Y:S01]  /*12cd0*/  ISETP.GT.U32.AND.EX P4, PT, R234, RZ, PT, P4 ;  /* 0x000000ffea00720c */ /* 0x000fe20003f84140 */
[-C--:B------:R-:W-:Y:S01]  /*12ce0*/  FMUL R187, R187, R26.reuse ;  /* 0x0000001abbbb7220 */ /* 0x080fe20000400000 */
[----:B------:R-:W-:Y:S01]  /*12cf0*/  ISETP.GT.U32.AND.EX P0, PT, R236, RZ, PT, P0 ;  /* 0x000000ffec00720c */ /* 0x000fe20003f04100 */
[-C--:B------:R-:W-:Y:S01]  /*12d00*/  FMUL R188, R188, R26.reuse ;  /* 0x0000001abcbc7220 */ /* 0x080fe20000400000 */
[-C--:B------:R-:W-:Y:S02]  /*12d10*/  ISETP.GT.U32.AND P2, PT, R18, R19.reuse, PT ;  /* 0x000000131200720c */ /* 0x080fe40003f44070 */
[----:B------:R-:W-:Y:S01]  /*12d20*/  LOP3.LUT R5, R2, 0x50, RZ, 0xfc, !PT ;  /* 0x0000005002057812 */ /* 0x000fe200078efcff */
[----:B------:R-:W-:Y:S01]  /*12d30*/  FMUL R189, R189, R26 ;  /* 0x0000001abdbd7220 */ /* 0x000fe20000400000 */
[----:B------:R-:W-:-:S02]  /*12d40*/  ISETP.GT.U32.AND P6, PT, R3, R19, PT ;  /* 0x000000130300720c */ /* 0x000fc40003fc4070 */
[----:B------:R-:W-:Y:S01]  /*12d50*/  LOP3.LUT R7, R2, 0x58, RZ, 0xfc, !PT ;  /* 0x0000005802077812 */ /* 0x000fe200078efcff */
[----:B------:R-:W-:Y:S01]  /*12d60*/  FMUL R190, R190, R26 ;  /* 0x0000001abebe7220 */ /* 0x000fe20000400000 */
[----:B------:R-:W-:Y:S01]  /*12d70*/  ISETP.GT.U32.AND P3, PT, R3, R10, PT ;  /* 0x0000000a0300720c */ /* 0x000fe20003f64070 */
[-C--:B------:R-:W-:Y:S01]  /*12d80*/  FMUL R191, R191, R26.reuse ;  /* 0x0000001abfbf7220 */ /* 0x080fe20000400000 */
[----:B------:R-:W-:Y:S02]  /*12d90*/  ISETP.GT.U32.AND.EX P5, PT, R238, RZ, PT, P5 ;  /* 0x000000ffee00720c */ /* 0x000fe40003fa4150 */
[----:B------:R-:W-:Y:S02]  /*12da0*/  ISETP.GT.U32.AND.EX P1, PT, R11, RZ, PT, P1 ;  /* 0x000000ff0b00720c */ /* 0x000fe40003f24110 */
[----:B------:R-:W-:Y:S01]  /*12db0*/  LOP3.LUT R6, R2, 0x51, RZ, 0xfc, !PT ;  /* 0x0000005102067812 */ /* 0x000fe200078efcff */
[----:B------:R-:W-:Y:S01]  /*12dc0*/  FMUL R192, R192, R26 ;  /* 0x0000001ac0c07220 */ /* 0x000fe20000400000 */
[----:B------:R-:W-:Y:S01]  /*12dd0*/  LOP3.LUT R3, R2, 0x40, RZ, 0xfc, !PT ;  /* 0x0000004002037812 */ /* 0x000fe200078efcff */
[----:B------:R-:W-:Y:S01]  /*12de0*/  IMAD.IADD R12, R216, 0x1, R23 ;  /* 0x00000001d80c7824 */ /* 0x000fe200078e0217 */
[----:B------:R-:W-:Y:S01]  /*12df0*/  FSEL R205, R174, -INF , !P4 ;  /* 0xff800000aecd7808 */ /* 0x000fe20006000000 */
[----:B------:R-:W0:Y:S01]  /*12e00*/  LDC R16, c[0x0][0x220] ;  /* 0x00008800ff107b82 */ /* 0x000e220000000800 */
[----:B------:R-:W-:-:S02]  /*12e10*/  FSEL R199, R176, -INF , !P0 ;  /* 0xff800000b0c77808 */ /* 0x000fc40004000000 */
[----:B------:R-:W-:Y:S02]  /*12e20*/  ISETP.GT.U32.AND.EX P2, PT, R239, RZ, PT, P2 ;  /* 0x000000ffef00720c */ /* 0x000fe40003f44120 */
[----:B------:R-:W-:Y:S02]  /*12e30*/  FSEL R156, R182, -INF , !P5 ;  /* 0xff800000b69c7808 */ /* 0x000fe40006800000 */
[-C--:B------:R-:W-:Y:S02]  /*12e40*/  ISETP.GT.U32.AND P4, PT, R17, R10.reuse, PT ;  /* 0x0000000a1100720c */ /* 0x080fe40003f84070 */
[----:B------:R-:W-:Y:S02]  /*12e50*/  ISETP.GT.U32.AND P0, PT, R18, R10, PT ;  /* 0x0000000a1200720c */ /* 0x000fe40003f04070 */
[----:B------:R-:W-:Y:S02]  /*12e60*/  ISETP.GT.U32.AND P5, PT, R3, R19, PT ;  /* 0x000000130300720c */ /* 0x000fe40003fa4070 */
[----:B------:R-:W-:-:S02]  /*12e70*/  FSEL R209, R183, -INF , !P2 ;  /* 0xff800000b7d17808 */ /* 0x000fc40005000000 */
[----:B------:R-:W-:Y:S02]  /*12e80*/  ISETP.GT.U32.AND.EX P4, PT, R238, RZ, PT, P4 ;  /* 0x000000ffee00720c */ /* 0x000fe40003f84140 */
[----:B------:R-:W-:Y:S02]  /*12e90*/  ISETP.GT.U32.AND.EX P0, PT, R239, RZ, PT, P0 ;  /* 0x000000ffef00720c */ /* 0x000fe40003f04100 */
[----:B------:R-:W-:Y:S02]  /*12ea0*/  ISETP.GT.U32.AND P2, PT, R3, R10, PT ;  /* 0x0000000a0300720c */ /* 0x000fe40003f44070 */
[----:B------:R-:W-:Y:S02]  /*12eb0*/  ISETP.GT.U32.AND.EX P5, PT, R11, RZ, PT, P5 ;  /* 0x000000ff0b00720c */ /* 0x000fe40003fa4150 */
[----:B------:R-:W-:Y:S02]  /*12ec0*/  LOP3.LUT R3, R2, 0x48, RZ, 0xfc, !PT ;  /* 0x0000004802037812 */ /* 0x000fe400078efcff */
[----:B------:R-:W-:-:S02]  /*12ed0*/  FSEL R157, R180, -INF , !P4 ;  /* 0xff800000b49d7808 */ /* 0x000fc40006000000 */
[----:B------:R-:W-:Y:S02]  /*12ee0*/  FSEL R208, R181, -INF , !P0 ;  /* 0xff800000b5d07808 */ /* 0x000fe40004000000 */
[----:B------:R-:W-:Y:S02]  /*12ef0*/  FSEL R201, R186, -INF , !P5 ;  /* 0xff800000bac97808 */ /* 0x000fe40006800000 */
[C---:B------:R-:W-:Y:S02]  /*12f00*/  ISETP.GT.U32.AND P4, PT, R4.reuse, R19, PT ;  /* 0x000000130400720c */ /* 0x040fe40003f84070 */
[-C--:B------:R-:W-:Y:S02]  /*12f10*/  ISETP.GT.U32.AND P0, PT, R4, R10.reuse, PT ;  /* 0x0000000a0400720c */ /* 0x080fe40003f04070 */
[----:B------:R-:W-:Y:S02]  /*12f20*/  ISETP.GT.U32.AND P5, PT, R3, R10, PT ;  /* 0x0000000a0300720c */ /* 0x000fe40003fa4070 */
[----:B------:R-:W-:-:S02]  /*12f30*/  ISETP.GT.U32.AND.EX P2, PT, R11, RZ, PT, P2 ;  /* 0x000000ff0b00720c */ /* 0x000fc40003f44120 */
[----:B------:R-:W-:Y:S02]  /*12f40*/  LOP3.LUT R4, R2, 0x49, RZ, 0xfc, !PT ;  /* 0x0000004902047812 */ /* 0x000fe400078efcff */
[C---:B------:R-:W-:Y:S02]  /*12f50*/  ISETP.GT.U32.AND.EX P0, PT, R11.reuse, RZ, PT, P0 ;  /* 0x000000ff0b00720c */ /* 0x040fe40003f04100 */
[C---:B------:R-:W-:Y:S02]  /*12f60*/  ISETP.GT.U32.AND.EX P4, PT, R11.reuse, RZ, PT, P4 ;  /* 0x000000ff0b00720c */ /* 0x040fe40003f84140 */
[----:B------:R-:W-:Y:S02]  /*12f70*/  ISETP.GT.U32.AND.EX P5, PT, R11, RZ, PT, P5 ;  /* 0x000000ff0b00720c */ /* 0x000fe40003fa4150 */
[----:B------:R-:W-:Y:S02]  /*12f80*/  FSEL R202, R184, -INF , !P2 ;  /* 0xff800000b8ca7808 */ /* 0x000fe40005000000 */
[----:B------:R-:W-:-:S02]  /*12f90*/  ISETP.GT.U32.AND P2, PT, R4, R10, PT ;  /* 0x0000000a0400720c */ /* 0x000fc40003f44070 */
[----:B------:R-:W-:Y:S02]  /*12fa0*/  FSEL R166, R185, -INF , !P0 ;  /* 0xff800000b9a67808 */ /* 0x000fe40004000000 */
[----:B------:R-:W-:Y:S02]  /*12fb0*/  FSEL R158, R187, -INF , !P4 ;  /* 0xff800000bb9e7808 */ /* 0x000fe40006000000 */
[----:B------:R-:W-:Y:S02]  /*12fc0*/  FSEL R210, R188, -INF , !P5 ;  /* 0xff800000bcd27808 */ /* 0x000fe40006800000 */
[CC--:B------:R-:W-:Y:S02]  /*12fd0*/  ISETP.GT.U32.AND P0, PT, R5.reuse, R19.reuse, PT ;  /* 0x000000130500720c */ /* 0x0c0fe40003f04070 */
[----:B------:R-:W-:Y:S02]  /*12fe0*/  ISETP.GT.U32.AND P4, PT, R5, R10, PT ;  /* 0x0000000a0500720c */ /* 0x000fe40003f84070 */
[----:B------:R-:W-:-:S02]  /*12ff0*/  ISETP.GT.U32.AND P5, PT, R4, R19, PT ;  /* 0x000000130400720c */ /* 0x000fc40003fa4070 */
[----:B------:R-:W-:Y:S01]  /*13000*/  ISETP.GT.U32.AND.EX P2, PT, R11, RZ, PT, P2 ;  /* 0x000000ff0b00720c */ /* 0x000fe20003f44120 */
[----:B------:R-:W1:Y:S01]  /*13010*/  LDC.64 R4, c[0x0][0x260] ;  /* 0x00009800ff047b82 */ /* 0x000e620000000a00 */
[----:B------:R3:W-:Y:S02]  /*13020*/  STL [R1+0x3fc], R7 ;  /* 0x0003fc0701007387 */ /* 0x0007e40000100800 */
[----:B------:R-:W-:Y:S02]  /*13030*/  FSEL R204, R189, -INF , !P2 ;  /* 0xff800000bdcc7808 */ /* 0x000fe40005000000 */
[----:B------:R-:W-:Y:S01]  /*13040*/  ISETP.GT.U32.AND P2, PT, R3, R19, PT ;  /* 0x000000130300720c */ /* 0x000fe20003f44070 */
[----:B------:R-:W4:Y:S01]  /*13050*/  LDL.64 R38, [R1+0xc00] ;  /* 0x000c000001267983 */ /* 0x000f220000100a00 */
[C---:B------:R-:W-:Y:S02]  /*13060*/  ISETP.GT.U32.AND.EX P5, PT, R11.reuse, RZ, PT, P5 ;  /* 0x000000ff0b00720c */ /* 0x040fe40003fa4150 */
[----:B------:R-:W-:Y:S01]  /*13070*/  ISETP.GT.U32.AND.EX P2, PT, R11, RZ, PT, P2 ;  /* 0x000000ff0b00720c */ /* 0x000fe20003f44120 */
[----:B------:R-:W-:Y:S01]  /*13080*/  IMAD.IADD R2, R21, 0x1, R20 ;  /* 0x0000000115027824 */ /* 0x000fe200078e0214 */
[----:B------:R-:W-:Y:S01]  /*13090*/  SEL R3, RZ, 0x1, !P1 ;  /* 0x00000001ff037807 */ /* 0x000fe20004800000 */
[----:B------:R-:W4:Y:S01]  /*130a0*/  LDL.64 R46, [R1+0xbe8] ;  /* 0x000be800012e7983 */ /* 0x000f220000100a00 */
[----:B------:R-:W-:-:S02]  /*130b0*/  FSEL R212, R190, -INF , !P2 ;  /* 0xff800000bed47808 */ /* 0x000fc40005000000 */
[----:B------:R-:W-:Y:S01]  /*130c0*/  FSEL R200, R191, -INF , !P5 ;  /* 0xff800000bfc87808 */ /* 0x000fe20006800000 */
[----:B------:R-:W4:Y:S01]  /*130d0*/  LDL.64 R34, [R1+0xbe0] ;  /* 0x000be00001227983 */ /* 0x000f220000100a00 */
[----:B------:R-:W-:Y:S02]  /*130e0*/  ISETP.GT.U32.AND.EX P4, PT, R11, RZ, PT, P4 ;  /* 0x000000ff0b00720c */ /* 0x000fe40003f84140 */
[-C--:B------:R-:W-:Y:S01]  /*130f0*/  ISETP.GT.U32.AND P2, PT, R7, R19.reuse, PT ;  /* 0x000000130700720c */ /* 0x080fe20003f44070 */
[----:B------:R-:W4:Y:S01]  /*13100*/  LDL.64 R14, [R1+0xbf8] ;  /* 0x000bf800010e7983 */ /* 0x000f220000100a00 */
[----:B------:R-:W-:Y:S02]  /*13110*/  ISETP.GT.U32.AND P5, PT, R6, R19, PT ;  /* 0x000000130600720c */ /* 0x000fe40003fa4070 */
[----:B------:R-:W-:Y:S01]  /*13120*/  IADD3 R3, R3, R22, RZ ;  /* 0x0000001603037210 */ /* 0x000fe20007ffe0ff */
[----:B------:R-:W4:Y:S01]  /*13130*/  LDL.64 R18, [R1+0xbf0] ;  /* 0x000bf00001127983 */ /* 0x000f220000100a00 */
[----:B------:R-:W-:-:S02]  /*13140*/  FSEL R203, R192, -INF , !P4 ;  /* 0xff800000c0cb7808 */ /* 0x000fc40006000000 */
[----:B------:R-:W-:Y:S01]  /*13150*/  ISETP.GT.U32.AND P4, PT, R6, R10, PT ;  /* 0x0000000a0600720c */ /* 0x000fe20003f84070 */
[----:B------:R-:W4:Y:S01]  /*13160*/  LDL.64 R32, [R1+0xbd8] ;  /* 0x000bd80001207983 */ /* 0x000f220000100a00 */
[----:B------:R-:W-:Y:S02]  /*13170*/  LOP3.LUT R2, R2, 0x3, RZ, 0xc0, !PT ;  /* 0x0000000302027812 */ /* 0x000fe400078ec0ff */
[----:B------:R-:W-:Y:S01]  /*13180*/  LOP3.LUT R3, R3, 0x3, RZ, 0xc0, !PT ;  /* 0x0000000303037812 */ /* 0x000fe200078ec0ff */
[----:B------:R-:W4:Y:S01]  /*13190*/  LDL.64 R44, [R1+0xbd0] ;  /* 0x000bd000012c7983 */ /* 0x000f220000100a00 */
[----:B------:R-:W-:Y:S02]  /*131a0*/  LOP3.LUT R6, R82, 0x7f, RZ, 0xc0, !PT ;  /* 0x0000007f52067812 */ /* 0x000fe400078ec0ff */
[----:B------:R-:W-:Y:S01]  /*131b0*/  IADD3 R27, R2, R219, R220 ;  /* 0x000000db021b7210 */ /* 0x000fe20007ffe0dc */
[----:B------:R-:W4:Y:S01]  /*131c0*/  LDL.64 R42, [R1+0xbc0] ;  /* 0x000bc000012a7983 */ /* 0x000f220000100a00 */
[----:B------:R-:W-:Y:S01]  /*131d0*/  IADD3 R215, R3, R221, R222 ;  /* 0x000000dd03d77210 */ /* 0x000fe20007ffe0de */
[----:B-1----:R-:W-:-:S02]  /*131e0*/  IMAD R3, R151, R4, RZ ;  /* 0x0000000497037224 */ /* 0x002fc400078e02ff */
[----:B------:R-:W-:Y:S01]  /*131f0*/  IMAD R2, R6, R5, RZ ;  /* 0x0000000506027224 */ /* 0x000fe200078e02ff */
[----:B------:R-:W4:Y:S01]  /*13200*/  LDL.64 R22, [R1+0xbb8] ;  /* 0x000bb80001167983 */ /* 0x000f220000100a00 */
[----:B------:R-:W-:Y:S01]  /*13210*/  IMAD.IADD R13, R218, 0x1, R217 ;  /* 0x00000001da0d7824 */ /* 0x000fe200078e02d9 */
[----:B------:R-:W-:Y:S02]  /*13220*/  LOP3.LUT R12, R12, 0x3, RZ, 0xc0, !PT ;  /* 0x000000030c0c7812 */ /* 0x000fe400078ec0ff */
[----:B------:R-:W4:Y:S04]  /*13230*/  LDL.64 R40, [R1+0xbb0] ;  /* 0x000bb00001287983 */ /* 0x000f280000100a00 */
[----:B------:R-:W4:Y:S01]  /*13240*/  LDL.64 R20, [R1+0xba8] ;  /* 0x000ba80001147983 */ /* 0x000f220000100a00 */
[----:B--2---:R-:W-:-:S03]  /*13250*/  IMAD.WIDE R4, R0, 0x2, R28 ;  /* 0x0000000200047825 */ /* 0x004fc600078e021c */
[----:B------:R-:W2:Y:S01]  /*13260*/  LDL.64 R28, [R1+0xbc8] ;  /* 0x000bc800011c7983 */ /* 0x000ea20000100a00 */
[----:B---3--:R-:W-:Y:S01]  /*13270*/  SHF.L.U32 R7, R3, 0x1, RZ ;  /* 0x0000000103077819 */ /* 0x008fe200000006ff */
[----:B------:R-:W-:Y:S01]  /*13280*/  IMAD.SHL.U32 R6, R2, 0x2, RZ ;  /* 0x0000000202067824 */ /* 0x000fe200078e00ff */
[----:B------:R-:W-:Y:S01]  /*13290*/  LOP3.LUT R13, R13, 0x3, RZ, 0xc0, !PT ;  /* 0x000000030d0d7812 */ /* 0x000fe200078ec0ff */
[----:B------:R1:W3:Y:S01]  /*132a0*/  LDG.E.U16 R49, desc[UR60][R4.64] ;  /* 0x0000003c04317981 */ /* 0x0002e2000c1e1500 */
[----:B------:R-:W-:Y:S02]  /*132b0*/  IADD3 R26, R12, R224, R225 ;  /* 0x000000e00c1a7210 */ /* 0x000fe40007ffe0e1 */
[----:B------:R-:W-:Y:S02]  /*132c0*/  IADD3 R214, R13, R223, R226 ;  /* 0x000000df0dd67210 */ /* 0x000fe40007ffe0e2 */
[----:B0-----:R-:W-:Y:S01]  /*132d0*/  IADD3 R16, R6, R16, R7 ;  /* 0x0000001006107210 */ /* 0x001fe20007ffe007 */
[----:B----4-:R-:W-:-:S02]  /*132e0*/  IMAD.WIDE R2, R0, 0x2, R38 ;  /* 0x0000000200027825 */ /* 0x010fc400078e0226 */
[----:B------:R-:W4:Y:S04]  /*132f0*/  LDL.64 R38, [R1+0xba0] ;  /* 0x000ba00001267983 */ /* 0x000f280000100a00 */
[----:B------:R0:W4:Y:S01]  /*13300*/  LDG.E.U16 R17, desc[UR60][R2.64] ;  /* 0x0000003c02117981 */ /* 0x000122000c1e1500 */
[----:B------:R-:W-:-:S03]  /*13310*/  IMAD.WIDE R6, R0, 0x2, R46 ;  /* 0x0000000200067825 */ /* 0x000fc600078e022e */
[----:B------:R-:W4:Y:S01]  /*13320*/  LDL.64 R46, [R1+0xb90] ;  /* 0x000b9000012e7983 */ /* 0x000f220000100a00 */
[----:B-1----:R-:W-:-:S03]  /*13330*/  IMAD.WIDE R4, R0, 0x2, R34 ;  /* 0x0000000200047825 */ /* 0x002fc600078e0222 */
[----:B------:R-:W4:Y:S01]  /*13340*/  LDL.64 R34, [R1+0xb88] ;  /* 0x000b880001227983 */ /* 0x000f220000100a00 */
[----:B------:R-:W-:-:S03]  /*13350*/  IMAD.WIDE R12, R0, 0x2, R18 ;  /* 0x00000002000c7825 */ /* 0x000fc600078e0212 */
[----:B------:R1:W4:Y:S04]  /*13360*/  LDG.E.U16 R51, desc[UR60][R6.64] ;  /* 0x0000003c06337981 */ /* 0x000328000c1e1500 */
[----:B------:R-:W4:Y:S01]  /*13370*/  LDL.64 R18, [R1+0xb98] ;  /* 0x000b980001127983 */ /* 0x000f220000100a00 */
[----:B------:R-:W-:-:S03]  /*13380*/  IMAD.WIDE R14, R0, 0x2, R14 ;  /* 0x00000002000e7825 */ /* 0x000fc600078e020e */
[----:B------:R1:W4:Y:S01]  /*13390*/  LDG.E.U16 R36, desc[UR60][R4.64] ;  /* 0x0000003c04247981 */ /* 0x000322000c1e1500 */
[----:B0-----:R-:W-:-:S03]  /*133a0*/  IMAD.WIDE R2, R0, 0x2, R32 ;  /* 0x0000000200027825 */ /* 0x001fc600078e0220 */
[----:B------:R-:W4:Y:S01]  /*133b0*/  LDL.64 R32, [R1+0xb80] ;  /* 0x000b800001207983 */ /* 0x000f220000100a00 */
[----:B-1----:R-:W-:-:S03]  /*133c0*/  IMAD.WIDE R6, R0, 0x2, R42 ;  /* 0x0000000200067825 */ /* 0x002fc600078e022a */
[----:B------:R0:W4:Y:S01]  /*133d0*/  LDG.E.U16 R125, desc[UR60][R14.64] ;  /* 0x0000003c0e7d7981 */ /* 0x000122000c1e1500 */
[----:B------:R-:W-:-:S03]  /*133e0*/  IMAD.WIDE R4, R0, 0x2, R22 ;  /* 0x0000000200047825 */ /* 0x000fc600078e0216 */
[----:B------:R2:W4:Y:S04]  /*133f0*/  LDG.E.U16 R81, desc[UR60][R12.64] ;  /* 0x0000003c0c517981 */ /* 0x000528000c1e1500 */
[----:B------:R-:W4:Y:S01]  /*13400*/  LDL.64 R42, [R1+0xb68] ;  /* 0x000b6800012a7983 */ /* 0x000f220000100a00 */
[----:B0-----:R-:W-:-:S03]  /*13410*/  IMAD.WIDE R14, R0, 0x2, R44 ;  /* 0x00000002000e7825 */ /* 0x001fc600078e022c */
[----:B------:R-:W4:Y:S04]  /*13420*/  LDL.64 R44, [R1+0xb78] ;  /* 0x000b7800012c7983 */ /* 0x000f280000100a00 */
[----:B------:R-:W4:Y:S04]  /*13430*/  LDL.64 R22, [R1+0xb60] ;  /* 0x000b600001167983 */ /* 0x000f280000100a00 */
[----:B------:R-:W4:Y:S04]  /*13440*/  LDG.E.U16 R30, desc[UR60][R6.64] ;  /* 0x0000003c061e7981 */ /* 0x000f28000c1e1500 */
[----:B------:R0:W4:Y:S04]  /*13450*/  LDG.E.U16 R124, desc[UR60][R2.64] ;  /* 0x0000003c027c7981 */ /* 0x000128000c1e1500 */
[----:B------:R1:W4:Y:S04]  /*13460*/  LDG.E.U16 R80, desc[UR60][R14.64] ;  /* 0x0000003c0e507981 */ /* 0x000328000c1e1500 */
[----:B------:R-:W4:Y:S01]  /*13470*/  LDG.E.U16 R123, desc[UR60][R4.64] ;  /* 0x0000003c047b7981 */ /* 0x000f22000c1e1500 */
[----:B--2---:R-:W-:-:S03]  /*13480*/  IMAD.WIDE R12, R0, 0x2, R28 ;  /* 0x00000002000c7825 */ /* 0x004fc600078e021c */
[----:B------:R-:W2:Y:S04]  /*13490*/  LDL.64 R28, [R1+0xb70] ;  /* 0x000b7000011c7983 */ /* 0x000ea80000100a00 */
[----:B------:R4:W2:Y:S01]  /*134a0*/  LDG.E.U16 R50, desc[UR60][R12.64] ;  /* 0x0000003c0c327981 */ /* 0x0008a2000c1e1500 */
[----:B0-----:R-:W-:-:S03]  /*134b0*/  IMAD.WIDE R2, R0, 0x2, R40 ;  /* 0x0000000200027825 */ /* 0x001fc600078e0228 */
[----:B------:R-:W2:Y:S01]  /*134c0*/  LDL.64 R40, [R1+0xb58] ;  /* 0x000b580001287983 */ /* 0x000ea20000100a00 */
[----:B-1----:R-:W-:-:S03]  /*134d0*/  IMAD.WIDE R14, R0, 0x2, R20 ;  /* 0x00000002000e7825 */ /* 0x002fc600078e0214 */
[----:B---3--:R0:W-:Y:S04]  /*134e0*/  STL [R1+0x318], R49 ;  /* 0x0003183101007387 */ /* 0x0081e80000100800 */
[----:B------:R1:W3:Y:S04]  /*134f0*/  LDG.E.U16 R79, desc[UR60][R2.64] ;  /* 0x0000003c024f7981 */ /* 0x0002e8000c1e1500 */
[----:B0-----:R0:W3:Y:S01]  /*13500*/  LDG.E.U16 R49, desc[UR60][R14.64] ;  /* 0x0000003c0e317981 */ /* 0x0010e2000c1e1500 */
[----:B----4-:R-:W-:-:S03]  /*13510*/  IMAD.WIDE R12, R0, 0x2, R38 ;  /* 0x00000002000c7825 */ /* 0x010fc600078e0226 */
[----:B------:R4:W-:Y:S04]  /*13520*/  STL [R1+0x3a0], R17 ;  /* 0x0003a01101007387 */ /* 0x0009e80000100800 */
[----:B------:R-:W3:Y:S01]  /*13530*/  LDL.64 R20, [R1+0xb50] ;  /* 0x000b500001147983 */ /* 0x000ee20000100a00 */
[----:B------:R-:W-:-:S03]  /*13540*/  IMAD.WIDE R4, R0, 0x2, R46 ;  /* 0x0000000200047825 */ /* 0x000fc600078e022e */
[----:B------:R-:W3:Y:S01]  /*13550*/  LDL.64 R38, [R1+0xb48] ;  /* 0x000b480001267983 */ /* 0x000ee20000100a00 */
[----:B-1----:R-:W-:-:S03]  /*13560*/  IMAD.WIDE R2, R0, 0x2, R34 ;  /* 0x0000000200027825 */ /* 0x002fc600078e0222 */
[----:B------:R-:W3:Y:S04]  /*13570*/  LDL.64 R46, [R1+0xb38] ;  /* 0x000b3800012e7983 */ /* 0x000ee80000100a00 */
[----:B----4-:R1:W4:Y:S01]  /*13580*/  LDG.E.U16 R17, desc[UR60][R12.64] ;  /* 0x0000003c0c117981 */ /* 0x010322000c1e1500 */
[----:B------:R-:W-:-:S03]  /*13590*/  IMAD.WIDE R6, R0, 0x2, R18 ;  /* 0x0000000200067825 */ /* 0x000fc600078e0212 */
[----:B------:R-:W4:Y:S04]  /*135a0*/  LDL.64 R18, [R1+0xb40] ;  /* 0x000b400001127983 */ /* 0x000f280000100a00 */
[----:B------:R1:W-:Y:S01]  /*135b0*/  STL [R1+0x308], R51 ;  /* 0x0003083301007387 */ /* 0x0003e20000100800 */
[----:B0-----:R-:W-:-:S03]  /*135c0*/  IMAD.WIDE R14, R0, 0x2, R32 ;  /* 0x00000002000e7825 */ /* 0x001fc600078e0220 */
[----:B------:R0:W-:Y:S04]  /*135d0*/  STL [R1+0x394], R36 ;  /* 0x0003942401007387 */ /* 0x0001e80000100800 */
[----:B------:R-:W4:Y:S04]  /*135e0*/  LDL.64 R34, [R1+0xb30] ;  /* 0x000b300001227983 */ /* 0x000f280000100a00 */
[----:B-1----:R1:W4:Y:S04]  /*135f0*/  LDG.E.U16 R51, desc[UR60][R2.64] ;  /* 0x0000003c02337981 */ /* 0x002328000c1e1500 */
[----:B------:R-:W4:Y:S01]  /*13600*/  LDL.64 R32, [R1+0xb28] ;  /* 0x000b280001207983 */ /* 0x000f220000100a00 */
[----:B------:R-:W-:-:S03]  /*13610*/  IMAD.WIDE R12, R0, 0x2, R44 ;  /* 0x00000002000c7825 */ /* 0x000fc600078e022c */
[----:B------:R-:W4:Y:S01]  /*13620*/  LDG.E.U16 R122, desc[UR60][R6.64] ;  /* 0x0000003c067a7981 */ /* 0x000f22000c1e1500 */
[----:B-1----:R-:W-:-:S03]  /*13630*/  IMAD.WIDE R2, R0, 0x2, R22 ;  /* 0x0000000200027825 */ /* 0x002fc600078e0216 */
[----:B------:R1:W4:Y:S04]  /*13640*/  LDG.E.U16 R78, desc[UR60][R4.64] ;  /* 0x0000003c044e7981 */ /* 0x000328000c1e1500 */
[----:B------:R-:W4:Y:S04]  /*13650*/  LDL.64 R44, [R1+0xb20] ;  /* 0x000b2000012c7983 */ /* 0x000f280000100a00 */
[----:B0-----:R0:W4:Y:S01]  /*13660*/  LDG.E.U16 R36, desc[UR60][R14.64] ;  /* 0x0000003c0e247981 */ /* 0x001122000c1e1500 */
[----:B-1----:R-:W-:-:S03]  /*13670*/  IMAD.WIDE R4, R0, 0x2, R42 ;  /* 0x0000000200047825 */ /* 0x002fc600078e022a */
[----:B------:R-:W4:Y:S04]  /*13680*/  LDL.64 R42, [R1+0xb10] ;  /* 0x000b1000012a7983 */ /* 0x000f280000100a00 */
[----:B------:R3:W4:Y:S01]  /*13690*/  LDG.E.U16 R121, desc[UR60][R12.64] ;  /* 0x0000003c0c797981 */ /* 0x000722000c1e1500 */
[----:B--2---:R-:W-:-:S03]  /*136a0*/  IMAD.WIDE R6, R0, 0x2, R28 ;  /* 0x0000000200067825 */ /* 0x004fc600078e021c */
[----:B------:R-:W2:Y:S04]  /*136b0*/  LDL.64 R28, [R1+0xb18] ;  /* 0x000b1800011c7983 */ /* 0x000ea80000100a00 */
[----:B------:R1:W-:Y:S04]  /*136c0*/  STL [R1+0x2f8], R50 ;  /* 0x0002f83201007387 */ /* 0x0003e80000100800 */
[----:B------:R0:W-:Y:S04]  /*136d0*/  STL [R1+0x388], R30 ;  /* 0x0003881e01007387 */ /* 0x0001e80000100800 */
[----:B------:R-:W2:Y:S04]  /*136e0*/  LDL.64 R22, [R1+0xb08] ;  /* 0x000b080001167983 */ /* 0x000ea80000100a00 */
[----:B-1----:R-:W2:Y:S04]  /*136f0*/  LDG.E.U16 R50, desc[UR60][R4.64] ;  /* 0x0000003c04327981 */ /* 0x002ea8000c1e1500 */
[----:B0-----:R-:W2:Y:S01]  /*13700*/  LDG.E.U16 R30, desc[UR60][R2.64] ;  /* 0x0000003c021e7981 */ /* 0x001ea2000c1e1500 */
[----:B------:R-:W-:-:S03]  /*13710*/  IMAD.WIDE R14, R0, 0x2, R40 ;  /* 0x00000002000e7825 */ /* 0x000fc600078e0228 */
[----:B------:R-:W2:Y:S04]  /*13720*/  LDL.64 R40, [R1+0xb00] ;  /* 0x000b000001287983 */ /* 0x000ea80000100a00 */
[----:B------:R0:W2:Y:S04]  /*13730*/  LDG.E.U16 R77, desc[UR60][R6.64] ;  /* 0x0000003c064d7981 */ /* 0x0000a8000c1e1500 */
[----:B------:R1:W2:Y:S01]  /*13740*/  LDG.E.U16 R120, desc[UR60][R14.64] ;  /* 0x0000003c0e787981 */ /* 0x0002a2000c1e1500 */
[----:B---3--:R-:W-:-:S03]  /*13750*/  IMAD.WIDE R12, R0, 0x2, R20 ;  /* 0x00000002000c7825 */ /* 0x008fc600078e0214 */
[----:B------:R-:W3:Y:S01]  /*13760*/  LDL.64 R20, [R1+0xaf8] ;  /* 0x000af80001147983 */ /* 0x000ee20000100a00 */
[----:B0-----:R-:W-:-:S03]  /*13770*/  IMAD.WIDE R6, R0, 0x2, R38 ;  /* 0x0000000200067825 */ /* 0x001fc600078e0226 */
[----:B------:R-:W3:Y:S01]  /*13780*/  LDL.64 R38, [R1+0xaf0] ;  /* 0x000af00001267983 */ /* 0x000ee20000100a00 */
[----:B------:R-:W-:-:S03]  /*13790*/  IMAD.WIDE R2, R0, 0x2, R46 ;  /* 0x0000000200027825 */ /* 0x000fc600078e022e */
[----:B------:R0:W3:Y:S04]  /*137a0*/  LDG.E.U16 R76, desc[UR60][R12.64] ;  /* 0x0000003c0c4c7981 */ /* 0x0000e8000c1e1500 */
[----:B------:R-:W3:Y:S01]  /*137b0*/  LDG.E.U16 R119, desc[UR60][R2.64] ;  /* 0x0000003c02777981 */ /* 0x000ee2000c1e1500 */
[----:B----4-:R-:W-:-:S03]  /*137c0*/  IMAD.WIDE R4, R0, 0x2, R18 ;  /* 0x0000000200047825 */ /* 0x010fc600078e0212 */
[----:B------:R-:W4:Y:S04]  /*137d0*/  LDL.64 R18, [R1+0xae8] ;  /* 0x000ae80001127983 */ /* 0x000f280000100a00 */
[----:B------:R0:W-:Y:S04]  /*137e0*/  STL [R1+0x2e4], R49 ;  /* 0x0002e43101007387 */ /* 0x0001e80000100800 */
[----:B------:R0:W-:Y:S01]  /*137f0*/  STL [R1+0x37c], R17 ;  /* 0x00037c1101007387 */ /* 0x0001e20000100800 */
[----:B-1----:R-:W-:-:S03]  /*13800*/  IMAD.WIDE R14, R0, 0x2, R34 ;  /* 0x00000002000e7825 */ /* 0x002fc600078e0222 */
[----:B------:R-:W4:Y:S04]  /*13810*/  LDL.64 R46, [R1+0xae0] ;  /* 0x000ae000012e7983 */ /* 0x000f280000100a00 */
[----:B0-----:R0:W4:Y:S01]  /*13820*/  LDG.E.U16 R49, desc[UR60][R6.64] ;  /* 0x0000003c06317981 */ /* 0x001122000c1e1500 */
[----:B------:R-:W-:-:S03]  /*13830*/  IMAD.WIDE R12, R0, 0x2, R32 ;  /* 0x00000002000c7825 */ /* 0x000fc600078e0220 */
[----:B------:R1:W-:Y:S04]  /*13840*/  STL [R1+0x2d4], R51 ;  /* 0x0002d43301007387 */ /* 0x0003e80000100800 */
[----:B------:R2:W4:Y:S04]  /*13850*/  LDG.E.U16 R17, desc[UR60][R4.64] ;  /* 0x0000003c04117981 */ /* 0x000528000c1e1500 */
[----:B------:R-:W4:Y:S04]  /*13860*/  LDL.64 R34, [R1+0xad8] ;  /* 0x000ad80001227983 */ /* 0x000f280000100a00 */
[----:B------:R-:W4:Y:S01]  /*13870*/  LDL.64 R32, [R1+0xad0] ;  /* 0x000ad00001207983 */ /* 0x000f220000100a00 */
[----:B0-----:R-:W-:-:S03]  /*13880*/  IMAD.WIDE R6, R0, 0x2, R44 ;  /* 0x0000000200067825 */ /* 0x001fc600078e022c */
[----:B------:R-:W4:Y:S01]  /*13890*/  LDL.64 R44, [R1+0xac8] ;  /* 0x000ac800012c7983 */ /* 0x000f220000100a00 */
[----:B------:R-:W-:-:S03]  /*138a0*/  IMAD.WIDE R2, R0, 0x2, R42 ;  /* 0x0000000200027825 */ /* 0x000fc600078e022a */
[----:B------:R0:W4:Y:S04]  /*138b0*/  LDG.E.U16 R75, desc[UR60][R14.64] ;  /* 0x0000003c0e4b7981 */ /* 0x000128000c1e1500 */
[----:B-1----:R1:W4:Y:S04]  /*138c0*/  LDG.E.U16 R51, desc[UR60][R12.64] ;  /* 0x0000003c0c337981 */ /* 0x002328000c1e1500 */
[----:B------:R-:W4:Y:S01]  /*138d0*/  LDG.E.U16 R74, desc[UR60][R2.64] ;  /* 0x0000003c024a7981 */ /* 0x000f22000c1e1500 */
[----:B--2---:R-:W-:-:S03]  /*138e0*/  IMAD.WIDE R4, R0, 0x2, R28 ;  /* 0x0000000200047825 */ /* 0x004fc600078e021c */
[----:B------:R-:W2:Y:S04]  /*138f0*/  LDL.64 R28, [R1+0xac0] ;  /* 0x000ac000011c7983 */ /* 0x000ea80000100a00 */
[----:B------:R1:W-:Y:S04]  /*13900*/  STL [R1+0x374], R36 ;  /* 0x0003742401007387 */ /* 0x0003e80000100800 */
[----:B------:R-:W2:Y:S01]  /*13910*/  LDL.64 R42, [R1+0xab8] ;  /* 0x000ab800012a7983 */ /* 0x000ea20000100a00 */
[----:B0-----:R-:W-:-:S03]  /*13920*/  IMAD.WIDE R14, R0, 0x2, R22 ;  /* 0x00000002000e7825 */ /* 0x001fc600078e0216 */
[----:B------:R-:W2:Y:S04]  /*13930*/  LDG.E.U16 R118, desc[UR60][R4.64] ;  /* 0x0000003c04767981 */ /* 0x000ea8000c1e1500 */
[----:B------:R0:W-:Y:S04]  /*13940*/  STL [R1+0x2c0], R50 ;  /* 0x0002c03201007387 */ /* 0x0001e80000100800 */
[----:B-1----:R3:W2:Y:S04]  /*13950*/  LDG.E.U16 R36, desc[UR60][R6.64] ;  /* 0x0000003c06247981 */ /* 0x0026a8000c1e1500 */
[----:B------:R1:W-:Y:S04]  /*13960*/  STL [R1+0x368], R30 ;  /* 0x0003681e01007387 */ /* 0x0003e80000100800 */
[----:B------:R-:W2:Y:S01]  /*13970*/  LDL.64 R22, [R1+0xab0] ;  /* 0x000ab00001167983 */ /* 0x000ea20000100a00 */
[----:B------:R-:W-:-:S03]  /*13980*/  IMAD.WIDE R12, R0, 0x2, R40 ;  /* 0x00000002000c7825 */ /* 0x000fc600078e0228 */
[----:B------:R-:W2:Y:S04]  /*13990*/  LDL.64 R40, [R1+0xaa8] ;  /* 0x000aa80001287983 */ /* 0x000ea80000100a00 */
[----:B0-----:R0:W2:Y:S04]  /*139a0*/  LDG.E.U16 R50, desc[UR60][R14.64] ;  /* 0x0000003c0e327981 */ /* 0x0010a8000c1e1500 */
[----:B-1----:R1:W2:Y:S01]  /*139b0*/  LDG.E.U16 R30, desc[UR60][R12.64] ;  /* 0x0000003c0c1e7981 */ /* 0x0022a2000c1e1500 */
[----:B---3--:R-:W-:-:S03]  /*139c0*/  IMAD.WIDE R6, R0, 0x2, R20 ;  /* 0x0000000200067825 */ /* 0x008fc600078e0214 */
[----:B------:R-:W3:Y:S01]  /*139d0*/  LDL.64 R20, [R1+0xaa0] ;  /* 0x000aa00001147983 */ /* 0x000ee20000100a00 */
[----:B------:R-:W-:-:S03]  /*139e0*/  IMAD.WIDE R4, R0, 0x2, R38 ;  /* 0x0000000200047825 */ /* 0x000fc600078e0226 */
[----:B------:R-:W3:Y:S04]  /*139f0*/  LDL.64 R38, [R1+0xa98] ;  /* 0x000a980001267983 */ /* 0x000ee80000100a00 */
[----:B------:R1:W3:Y:S04]  /*13a00*/  LDG.E.U16 R117, desc[UR60][R6.64] ;  /* 0x0000003c06757981 */ /* 0x0002e8000c1e1500 */
[----:B------:R1:W3:Y:S01]  /*13a10*/  LDG.E.U16 R73, desc[UR60][R4.64] ;  /* 0x0000003c04497981 */ /* 0x0002e2000c1e1500 */
[----:B----4-:R-:W-:-:S04]  /*13a20*/  IMAD.WIDE R2, R0, 0x2, R18 ;  /* 0x0000000200027825 */ /* 0x010fc800078e0212 */
[C---:B0-----:R-:W-:Y:S01]  /*13a30*/  IMAD.WIDE R14, R0.reuse, 0x2, R46 ;  /* 0x00000002000e7825 */ /* 0x041fe200078e022e */
[----:B------:R0:W-:Y:S04]  /*13a40*/  STL [R1+0x2b0], R49 ;  /* 0x0002b03101007387 */ /* 0x0001e80000100800 */
[----:B------:R4:W-:Y:S01]  /*13a50*/  STL [R1+0x35c], R17 ;  /* 0x00035c1101007387 */ /* 0x0009e20000100800 */
[----:B-1----:R-:W-:-:S03]  /*13a60*/  IMAD.WIDE R12, R0, 0x2, R34 ;  /* 0x00000002000c7825 */ /* 0x002fc600078e0222 */
[----:B0-----:R2:W3:Y:S01]  /*13a70*/  LDG.E.U16 R49, desc[UR60][R2.64] ;  /* 0x0000003c02317981 */ /* 0x0014e2000c1e1500 */
[----:B------:R-:W-:-:S03]  /*13a80*/  IMAD.WIDE R6, R0, 0x2, R32 ;  /* 0x0000000200067825 */ /* 0x000fc600078e0220 */
[----:B------:R-:W3:Y:S04]  /*13a90*/  LDL.64 R18, [R1+0xa90] ;  /* 0x000a900001127983 */ /* 0x000ee80000100a00 */
[----:B------:R-:W3:Y:S04]  /*13aa0*/  LDL.64 R46, [R1+0xa88] ;  /* 0x000a8800012e7983 */ /* 0x000ee80000100a00 */
[----:B------:R-:W3:Y:S01]  /*13ab0*/  LDL.64 R34, [R1+0xa80] ;  /* 0x000a800001227983 */ /* 0x000ee20000100a00 */
[----:B------:R-:W-:-:S03]  /*13ac0*/  IMAD.WIDE R4, R0, 0x2, R44 ;  /* 0x0000000200047825 */ /* 0x000fc600078e022c */
[----:B------:R-:W3:Y:S04]  /*13ad0*/  LDL.64 R32, [R1+0xa78] ;  /* 0x000a780001207983 */ /* 0x000ee80000100a00 */
[----:B----4-:R0:W4:Y:S04]  /*13ae0*/  LDG.E.U16 R17, desc[UR60][R14.64] ;  /* 0x0000003c0e117981 */ /* 0x010128000c1e1500 */
[----:B------:R-:W4:Y:S04]  /*13af0*/  LDL.64 R44, [R1+0xa70] ;  /* 0x000a7000012c7983 */ /* 0x000f280000100a00 */
[----:B------:R1:W-:Y:S04]  /*13b00*/  STL [R1+0x2a0], R51 ;  /* 0x0002a03301007387 */ /* 0x0003e80000100800 */
[----:B------:R0:W4:Y:S04]  /*13b10*/  LDG.E.U16 R116, desc[UR60][R12.64] ;  /* 0x0000003c0c747981 */ /* 0x000128000c1e1500 */
[----:B------:R0:W4:Y:S04]  /*13b20*/  LDG.E.U16 R72, desc[UR60][R6.64] ;  /* 0x0000003c06487981 */ /* 0x000128000c1e1500 */
[----:B-1----:R3:W4:Y:S01]  /*13b30*/  LDG.E.U16 R51, desc[UR60][R4.64] ;  /* 0x0000003c04337981 */ /* 0x002722000c1e1500 */
[----:B--2---:R-:W-:-:S04]  /*13b40*/  IMAD.WIDE R2, R0, 0x2, R28 ;  /* 0x0000000200027825 */ /* 0x004fc800078e021c */
[----:B0-----:R-:W-:-:S05]  /*13b50*/  IMAD.WIDE R14, R0, 0x2, R42 ;  /* 0x00000002000e7825 */ /* 0x001fca00078e022a */
[----:B------:R-:W2:Y:S04]  /*13b60*/  LDG.E.U16 R115, desc[UR60][R14.64] ;  /* 0x0000003c0e737981 */ /* 0x000ea8000c1e1500 */
[----:B------:R0:W-:Y:S04]  /*13b70*/  STL [R1+0x350], R36 ;  /* 0x0003502401007387 */ /* 0x0001e80000100800 */
[----:B------:R-:W2:Y:S04]  /*13b80*/  LDL.64 R28, [R1+0xa68] ;  /* 0x000a6800011c7983 */ /* 0x000ea80000100a00 */
[----:B------:R-:W2:Y:S01]  /*13b90*/  LDL.64 R42, [R1+0xa60] ;  /* 0x000a6000012a7983 */ /* 0x000ea20000100a00 */
[----:B------:R-:W-:-:S03]  /*13ba0*/  IMAD.WIDE R12, R0, 0x2, R22 ;  /* 0x00000002000c7825 */ /* 0x000fc600078e0216 */
[----:B0-----:R0:W2:Y:S04]  /*13bb0*/  LDG.E.U16 R36, desc[UR60][R2.64] ;  /* 0x0000003c02247981 */ /* 0x0010a8000c1e1500 */
[----:B------:R-:W2:Y:S01]  /*13bc0*/  LDL.64 R22, [R1+0xa58] ;  /* 0x000a580001167983 */ /* 0x000ea20000100a00 */
[----:B------:R-:W-:-:S03]  /*13bd0*/  IMAD.WIDE R6, R0, 0x2, R40 ;  /* 0x0000000200067825 */ /* 0x000fc600078e0228 */
[----:B------:R-:W2:Y:S04]  /*13be0*/  LDL.64 R40, [R1+0xa50] ;  /* 0x000a500001287983 */ /* 0x000ea80000100a00 */
[----:B------:R1:W2:Y:S01]  /*13bf0*/  LDG.E.U16 R71, desc[UR60][R12.64] ;  /* 0x0000003c0c477981 */ /* 0x0002a2000c1e1500 */
[----:B---3--:R-:W-:-:S03]  /*13c00*/  IMAD.WIDE R4, R0, 0x2, R20 ;  /* 0x0000000200047825 */ /* 0x008fc600078e0214 */
[----:B------:R-:W3:Y:S04]  /*13c10*/  LDL.64 R20, [R1+0xa48] ;  /* 0x000a480001147983 */ /* 0x000ee80000100a00 */
[----:B------:R1:W-:Y:S01]  /*13c20*/  STL [R1+0x290], R50 ;  /* 0x0002903201007387 */ /* 0x0003e20000100800 */
[----:B0-----:R-:W-:-:S03]  /*13c30*/  IMAD.WIDE R2, R0, 0x2, R38 ;  /* 0x0000000200027825 */ /* 0x001fc600078e0226 */
[----:B------:R0:W-:Y:S04]  /*13c40*/  STL [R1+0x340], R30 ;  /* 0x0003401e01007387 */ /* 0x0001e80000100800 */
[----:B------:R-:W3:Y:S04]  /*13c50*/  LDL.64 R38, [R1+0xa40] ;  /* 0x000a400001267983 */ /* 0x000ee80000100a00 */
[----:B-1----:R1:W3:Y:S04]  /*13c60*/  LDG.E.U16 R50, desc[UR60][R6.64] ;  /* 0x0000003c06327981 */ /* 0x0022e8000c1e1500 */
[----:B0-----:R0:W3:Y:S04]  /*13c70*/  LDG.E.U16 R30, desc[UR60][R4.64] ;  /* 0x0000003c041e7981 */ /* 0x0010e8000c1e1500 */
[----:B------:R4:W3:Y:S04]  /*13c80*/  LDG.E.U16 R114, desc[UR60][R2.64] ;  /* 0x0000003c02727981 */ /* 0x0008e8000c1e1500 */
[----:B------:R4:W-:Y:S01]  /*13c90*/  STL [R1+0x28c], R49 ;  /* 0x00028c3101007387 */ /* 0x0009e20000100800 */
[----:B------:R-:W-:-:S03]  /*13ca0*/  IMAD.WIDE R14, R0, 0x2, R18 ;  /* 0x00000002000e7825 */ /* 0x000fc600078e0212 */
[----:B------:R-:W3:Y:S01]  /*13cb0*/  LDL.64 R18, [R1+0xa38] ;  /* 0x000a380001127983 */ /* 0x000ee20000100a00 */
[----:B------:R-:W-:-:S03]  /*13cc0*/  IMAD.WIDE R12, R0, 0x2, R46 ;  /* 0x00000002000c7825 */ /* 0x000fc600078e022e */
[----:B------:R-:W3:Y:S01]  /*13cd0*/  LDL.64 R46, [R1+0xa30] ;  /* 0x000a3000012e7983 */ /* 0x000ee20000100a00 */
[----:B-1----:R-:W-:-:S03]  /*13ce0*/  IMAD.WIDE R6, R0, 0x2, R34 ;  /* 0x0000000200067825 */ /* 0x002fc600078e0222 */
[----:B------:R-:W3:Y:S01]  /*13cf0*/  LDL.64 R34, [R1+0xa28] ;  /* 0x000a280001227983 */ /* 0x000ee20000100a00 */
[----:B0-----:R-:W-:-:S03]  /*13d00*/  IMAD.WIDE R4, R0, 0x2, R32 ;  /* 0x0000000200047825 */ /* 0x001fc600078e0220 */
[----:B------:R-:W3:Y:S04]  /*13d10*/  LDL.64 R32, [R1+0xa20] ;  /* 0x000a200001207983 */ /* 0x000ee80000100a00 */
[----:B----4-:R0:W-:Y:S01]  /*13d20*/  STL [R1+0x330], R17 ;  /* 0x0003301101007387 */ /* 0x0101e20000100800 */
[----:B------:R-:W-:-:S03]  /*13d30*/  IMAD.WIDE R2, R0, 0x2, R44 ;  /* 0x0000000200027825 */ /* 0x000fc600078e022c */
[----:B------:R-:W4:Y:S04]  /*13d40*/  LDG.E.U16 R49, desc[UR60][R12.64] ;  /* 0x0000003c0c317981 */ /* 0x000f28000c1e1500 */
[----:B------:R-:W4:Y:S04]  /*13d50*/  LDL.64 R44, [R1+0xa18] ;  /* 0x000a1800012c7983 */ /* 0x000f280000100a00 */
[----:B0-----:R-:W4:Y:S04]  /*13d60*/  LDG.E.U16 R17, desc[UR60][R6.64] ;  /* 0x0000003c06117981 */ /* 0x001f28000c1e1500 */
[----:B------:R2:W4:Y:S04]  /*13d70*/  LDG.E.U16 R70, desc[UR60][R14.64] ;  /* 0x0000003c0e467981 */ /* 0x000528000c1e1500 */
[----:B------:R0:W-:Y:S04]  /*13d80*/  STL [R1+0x288], R51 ;  /* 0x0002883301007387 */ /* 0x0001e80000100800 */
[----:B------:R-:W4:Y:S04]  /*13d90*/  LDG.E.U16 R69, desc[UR60][R2.64] ;  /* 0x0000003c02457981 */ /* 0x000f28000c1e1500 */
[----:B------:R1:W4:Y:S01]  /*13da0*/  LDG.E.U16 R113, desc[UR60][R4.64] ;  /* 0x0000003c04717981 */ /* 0x000322000c1e1500 */
[----:B--2---:R-:W-:-:S04]  /*13db0*/  IMAD.WIDE R14, R0, 0x2, R28 ;  /* 0x00000002000e7825 */ /* 0x004fc800078e021c */
[C---:B------:R-:W-:Y:S01]  /*13dc0*/  IMAD.WIDE R12, R0.reuse, 0x2, R42 ;  /* 0x00000002000c7825 */ /* 0x040fe200078e022a */
[----:B0-----:R0:W2:Y:S04]  /*13dd0*/  LDG.E.U16 R51, desc[UR60][R14.64] ;  /* 0x0000003c0e337981 */ /* 0x0010a8000c1e1500 */
[----:B------:R1:W-:Y:S01]  /*13de0*/  STL [R1+0x324], R36 ;  /* 0x0003242401007387 */ /* 0x0003e20000100800 */
[----:B------:R-:W-:-:S03]  /*13df0*/  IMAD.WIDE R6, R0, 0x2, R22 ;  /* 0x0000000200067825 */ /* 0x000fc600078e0216 */
[----:B------:R-:W2:Y:S04]  /*13e00*/  LDL.64 R42, [R1+0xa08] ;  /* 0x000a0800012a7983 */ /* 0x000ea80000100a00 */
[----:B------:R-:W2:Y:S04]  /*13e10*/  LDL.64 R28, [R1+0xa10] ;  /* 0x000a1000011c7983 */ /* 0x000ea80000100a00 */
[----:B------:R-:W2:Y:S04]  /*13e20*/  LDL.64 R22, [R1+0xa00] ;  /* 0x000a000001167983 */ /* 0x000ea80000100a00 */
[----:B-1----:R1:W2:Y:S01]  /*13e30*/  LDG.E.U16 R36, desc[UR60][R12.64] ;  /* 0x0000003c0c247981 */ /* 0x0022a2000c1e1500 */
[----:B------:R-:W-:-:S03]  /*13e40*/  IMAD.WIDE R4, R0, 0x2, R40 ;  /* 0x0000000200047825 */ /* 0x000fc600078e0228 */
[----:B------:R-:W2:Y:S04]  /*13e50*/  LDL.64 R40, [R1+0x9f8] ;  /* 0x0009f80001287983 */ /* 0x000ea80000100a00 */
[----:B------:R1:W2:Y:S04]  /*13e60*/  LDG.E.U16 R112, desc[UR60][R6.64] ;  /* 0x0000003c06707981 */ /* 0x0002a8000c1e1500 */
[----:B------:R1:W2:Y:S01]  /*13e70*/  LDG.E.U16 R68, desc[UR60][R4.64] ;  /* 0x0000003c04447981 */ /* 0x0002a2000c1e1500 */
[----:B---3--:R-:W-:-:S04]  /*13e80*/  IMAD.WIDE R2, R0, 0x2, R20 ;  /* 0x0000000200027825 */ /* 0x008fc800078e0214 */
[C---:B0-----:R-:W-:Y:S01]  /*13e90*/  IMAD.WIDE R14, R0.reuse, 0x2, R38 ;  /* 0x00000002000e7825 */ /* 0x041fe200078e0226 */
[----:B------:R0:W-:Y:S04]  /*13ea0*/  STL [R1+0x284], R50 ;  /* 0x0002843201007387 */ /* 0x0001e80000100800 */
[----:B------:R3:W-:Y:S04]  /*13eb0*/  STL [R1+0x310], R30 ;  /* 0x0003101e01007387 */ /* 0x0007e80000100800 */
[----:B------:R-:W2:Y:S04]  /*13ec0*/  LDL.64 R20, [R1+0x9f0] ;  /* 0x0009f00001147983 */ /* 0x000ea80000100a00 */
[----:B0-----:R0:W2:Y:S04]  /*13ed0*/  LDG.E.U16 R50, desc[UR60][R2.64] ;  /* 0x0000003c02327981 */ /* 0x0010a8000c1e1500 */
[----:B------:R-:W2:Y:S04]  /*13ee0*/  LDL.64 R38, [R1+0x9e8] ;  /* 0x0009e80001267983 */ /* 0x000ea80000100a00 */
[----:B---3--:R3:W2:Y:S01]  /*13ef0*/  LDG.E.U16 R30, desc[UR60][R14.64] ;  /* 0x0000003c0e1e7981 */ /* 0x0086a2000c1e1500 */
[----:B-1----:R-:W-:-:S03]  /*13f00*/  IMAD.WIDE R12, R0, 0x2, R18 ;  /* 0x00000002000c7825 */ /* 0x002fc600078e0212 */
[----:B------:R-:W2:Y:S01]  /*13f10*/  LDL.64 R18, [R1+0x9e0] ;  /* 0x0009e00001127983 */ /* 0x000ea20000100a00 */
[----:B------:R-:W-:-:S03]  /*13f20*/  IMAD.WIDE R6, R0, 0x2, R46 ;  /* 0x0000000200067825 */ /* 0x000fc600078e022e */
[----:B------:R-:W2:Y:S01]  /*13f30*/  LDL.64 R46, [R1+0x9d8] ;  /* 0x0009d800012e7983 */ /* 0x000ea20000100a00 */
[----:B------:R-:W-:-:S03]  /*13f40*/  IMAD.WIDE R4, R0, 0x2, R34 ;  /* 0x0000000200047825 */ /* 0x000fc600078e0222 */
[----:B------:R-:W2:Y:S01]  /*13f50*/  LDL.64 R34, [R1+0x9d0] ;  /* 0x0009d00001227983 */ /* 0x000ea20000100a00 */
[----:B0-----:R-:W-:-:S03]  /*13f60*/  IMAD.WIDE R2, R0, 0x2, R32 ;  /* 0x0000000200027825 */ /* 0x001fc600078e0220 */
[----:B------:R2:W2:Y:S04]  /*13f70*/  LDG.E.U16 R67, desc[UR60][R6.64] ;  /* 0x0000003c06437981 */ /* 0x0004a8000c1e1500 */
[----:B------:R0:W2:Y:S04]  /*13f80*/  LDG.E.U16 R111, desc[UR60][R12.64] ;  /* 0x0000003c0c6f7981 */ /* 0x0000a8000c1e1500 */
[----:B----4-:R1:W-:Y:S04]  /*13f90*/  STL [R1+0x280], R49 ;  /* 0x0002803101007387 */ /* 0x0103e80000100800 */
[----:B------:R4:W-:Y:S04]  /*13fa0*/  STL [R1+0x304], R17 ;  /* 0x0003041101007387 */ /* 0x0009e80000100800 */
[----:B-1----:R1:W2:Y:S04]  /*13fb0*/  LDG.E.U16 R49, desc[UR60][R4.64] ;  /* 0x0000003c04317981 */ /* 0x0022a8000c1e1500 */
[----:B------:R-:W2:Y:S04]  /*13fc0*/  LDL.64 R32, [R1+0x9c8] ;  /* 0x0009c80001207983 */ /* 0x000ea80000100a00 */
[----:B----4-:R4:W4:Y:S01]  /*13fd0*/  LDG.E.U16 R17, desc[UR60][R2.64] ;  /* 0x0000003c02117981 */ /* 0x010922000c1e1500 */
[----:B---3--:R-:W-:-:S03]  /*13fe0*/  IMAD.WIDE R14, R0, 0x2, R44 ;  /* 0x00000002000e7825 */ /* 0x008fc600078e022c */
[----:B------:R-:W3:Y:S04]  /*13ff0*/  LDL.64 R44, [R1+0x9c0] ;  /* 0x0009c000012c7983 */ /* 0x000ee80000100a00 */
[----:B------:R4:W3:Y:S01]  /*14000*/  LDG.E.U16 R110, desc[UR60][R14.64] ;  /* 0x0000003c0e6e7981 */ /* 0x0008e2000c1e1500 */
[----:B--2---:R-:W-:-:S03]  /*14010*/  IMAD.WIDE R6, R0, 0x2, R42 ;  /* 0x0000000200067825 */ /* 0x004fc600078e022a */
[----:B------:R-:W2:Y:S01]  /*14020*/  LDL.64 R42, [R1+0x9b0] ;  /* 0x0009b000012a7983 */ /* 0x000ea20000100a00 */
[----:B0-----:R-:W-:-:S03]  /*14030*/  IMAD.WIDE R12, R0, 0x2, R28 ;  /* 0x00000002000c7825 */ /* 0x001fc600078e021c */
[----:B------:R-:W2:Y:S01]  /*14040*/  LDL.64 R28, [R1+0x9b8] ;  /* 0x0009b800011c7983 */ /* 0x000ea20000100a00 */
[----:B-1----:R-:W-:-:S03]  /*14050*/  IMAD.WIDE R4, R0, 0x2, R22 ;  /* 0x0000000200047825 */ /* 0x002fc600078e0216 */
[----:B------:R-:W2:Y:S04]  /*14060*/  LDL.64 R22, [R1+0x9a8] ;  /* 0x0009a80001167983 */ /* 0x000ea80000100a00 */
[----:B------:R0:W-:Y:S04]  /*14070*/  STL [R1+0x27c], R51 ;  /* 0x00027c3301007387 */ /* 0x0001e80000100800 */
[----:B------:R1:W-:Y:S01]  /*14080*/  STL [R1+0x2f4], R36 ;  /* 0x0002f42401007387 */ /* 0x0003e20000100800 */
[----:B----4-:R-:W-:-:S03]  /*14090*/  IMAD.WIDE R2, R0, 0x2, R40 ;  /* 0x0000000200027825 */ /* 0x010fc600078e0228 */
[----:B------:R-:W4:Y:S04]  /*140a0*/  LDL.64 R40, [R1+0x9a0] ;  /* 0x0009a00001287983 */ /* 0x000f280000100a00 */
[----:B0-----:R-:W4:Y:S04]  /*140b0*/  LDG.E.U16 R51, desc[UR60][R6.64] ;  /* 0x0000003c06337981 */ /* 0x001f28000c1e1500 */
[----:B-1----:R-:W4:Y:S04]  /*140c0*/  LDG.E.U16 R36, desc[UR60][R4.64] ;  /* 0x0000003c04247981 */ /* 0x002f28000c1e1500 */
[----:B------:R0:W4:Y:S04]  /*140d0*/  LDG.E.U16 R65, desc[UR60][R12.64] ;  /* 0x0000003c0c417981 */ /* 0x000128000c1e1500 */
[----:B------:R1:W4:Y:S01]  /*140e0*/  LDG.E.U16 R109, desc[UR60][R2.64] ;  /* 0x0000003c026d7981 */ /* 0x000322000c1e1500 */
[----:B------:R-:W-:-:S03]  /*140f0*/  IMAD.WIDE R14, R0, 0x2, R20 ;  /* 0x00000002000e7825 */ /* 0x000fc600078e0214 */
[----:B------:R1:W-:Y:S04]  /*14100*/  STL [R1+0x278], R50 ;  /* 0x0002783201007387 */ /* 0x0003e80000100800 */
[----:B------:R-:W4:Y:S01]  /*14110*/  LDL.64 R20, [R1+0x998] ;  /* 0x0009980001147983 */ /* 0x000f220000100a00 */
[----:B0-----:R-:W-:-:S03]  /*14120*/  IMAD.WIDE R12, R0, 0x2, R38 ;  /* 0x00000002000c7825 */ /* 0x001fc600078e0226 */
[----:B------:R-:W4:Y:S04]  /*14130*/  LDL.64 R38, [R1+0x990] ;  /* 0x0009900001267983 */ /* 0x000f280000100a00 */
[----:B------:R0:W4:Y:S04]  /*14140*/  LDG.E.U16 R64, desc[UR60][R14.64] ;  /* 0x0000003c0e407981 */ /* 0x000128000c1e1500 */
[----:B-1----:R3:W4:Y:S01]  /*14150*/  LDG.E.U16 R50, desc[UR60][R12.64] ;  /* 0x0000003c0c327981 */ /* 0x002722000c1e1500 */
[----:B------:R-:W-:-:S03]  /*14160*/  IMAD.WIDE R6, R0, 0x2, R18 ;  /* 0x0000000200067825 */ /* 0x000fc600078e0212 */
[----:B------:R-:W4:Y:S01]  /*14170*/  LDL.64 R18, [R1+0x988] ;  /* 0x0009880001127983 */ /* 0x000f220000100a00 */
[----:B------:R-:W-:-:S03]  /*14180*/  IMAD.WIDE R4, R0, 0x2, R46 ;  /* 0x0000000200047825 */ /* 0x000fc600078e022e */
[----:B------:R-:W4:Y:S01]  /*14190*/  LDL.64 R46, [R1+0x980] ;  /* 0x00098000012e7983 */ /* 0x000f220000100a00 */
[----:B------:R-:W-:-:S03]  /*141a0*/  IMAD.WIDE R2, R0, 0x2, R34 ;  /* 0x0000000200027825 */ /* 0x000fc600078e0222 */
[----:B------:R1:W-:Y:S04]  /*141b0*/  STL [R1+0x2e8], R30 ;  /* 0x0002e81e01007387 */ /* 0x0003e80000100800 */
[----:B------:R-:W4:Y:S04]  /*141c0*/  LDL.64 R34, [R1+0x978] ;  /* 0x0009780001227983 */ /* 0x000f280000100a00 */
[----:B------:R-:W4:Y:S04]  /*141d0*/  LDG.E.U16 R63, desc[UR60][R2.64] ;  /* 0x0000003c023f7981 */ /* 0x000f28000c1e1500 */
[----:B-1----:R-:W4:Y:S04]  /*141e0*/  LDG.E.U16 R30, desc[UR60][R6.64] ;  /* 0x0000003c061e7981 */ /* 0x002f28000c1e1500 */
[----:B------:R2:W4:Y:S04]  /*141f0*/  LDG.E.U16 R108, desc[UR60][R4.64] ;  /* 0x0000003c046c7981 */ /* 0x000528000c1e1500 */
[----:B------:R1:W-:Y:S01]  /*14200*/  STL [R1+0x248], R49 ;  /* 0x0002483101007387 */ /* 0x0003e20000100800 */
[----:B0-----:R-:W-:-:S03]  /*14210*/  IMAD.WIDE R14, R0, 0x2, R32 ;  /* 0x00000002000e7825 */ /* 0x001fc600078e0220 */
[----:B------:R0:W-:Y:S04]  /*14220*/  STL [R1+0x2d8], R17 ;  /* 0x0002d81101007387 */ /* 0x0001e80000100800 */
[----:B------:R-:W4:Y:S01]  /*14230*/  LDL.64 R32, [R1+0x970] ;  /* 0x0009700001207983 */ /* 0x000f220000100a00 */
[----:B---3--:R-:W-:-:S03]  /*14240*/  IMAD.WIDE R12, R0, 0x2, R44 ;  /* 0x00000002000c7825 */ /* 0x008fc600078e022c */
[----:B------:R-:W3:Y:S04]  /*14250*/  LDL.64 R44, [R1+0x968] ;  /* 0x00096800012c7983 */ /* 0x000ee80000100a00 */
[----:B-1----:R1:W3:Y:S04]  /*14260*/  LDG.E.U16 R49, desc[UR60][R14.64] ;  /* 0x0000003c0e317981 */ /* 0x0022e8000c1e1500 */
[----:B0-----:R0:W3:Y:S01]  /*14270*/  LDG.E.U16 R17, desc[UR60][R12.64] ;  /* 0x0000003c0c117981 */ /* 0x0010e2000c1e1500 */
[----:B--2---:R-:W-:-:S03]  /*14280*/  IMAD.WIDE R4, R0, 0x2, R42 ;  /* 0x0000000200047825 */ /* 0x004fc600078e022a */
[----:B------:R-:W2:Y:S01]  /*14290*/  LDL.64 R42, [R1+0x958] ;  /* 0x00095800012a7983 */ /* 0x000ea20000100a00 */
[----:B------:R-:W-:-:S03]  /*142a0*/  IMAD.WIDE R6, R0, 0x2, R28 ;  /* 0x0000000200067825 */ /* 0x000fc600078e021c */
[----:B------:R-:W2:Y:S01]  /*142b0*/  LDL.64 R28, [R1+0x960] ;  /* 0x00096000011c7983 */ /* 0x000ea20000100a00 */
[----:B------:R-:W-:-:S03]  /*142c0*/  IMAD.WIDE R2, R0, 0x2, R22 ;  /* 0x0000000200027825 */ /* 0x000fc600078e0216 */
[----:B------:R-:W2:Y:S04]  /*142d0*/  LDL.64 R22, [R1+0x950] ;  /* 0x0009500001167983 */ /* 0x000ea80000100a00 */
[----:B------:R-:W2:Y:S04]  /*142e0*/  LDG.E.U16 R62, desc[UR60][R4.64] ;  /* 0x0000003c043e7981 */ /* 0x000ea8000c1e1500 */
[----:B------:R0:W2:Y:S04]  /*142f0*/  LDG.E.U16 R107, desc[UR60][R6.64] ;  /* 0x0000003c066b7981 */ /* 0x0000a8000c1e1500 */
[----:B----4-:R-:W-:Y:S04]  /*14300*/  STL [R1+0x240], R51 ;  /* 0x0002403301007387 */ /* 0x010fe80000100800 */
[----:B------:R4:W-:Y:S04]  /*14310*/  STL [R1+0x2c8], R36 ;  /* 0x0002c82401007387 */ /* 0x0009e80000100800 */
[----:B----4-:R4:W2:Y:S01]  /*14320*/  LDG.E.U16 R36, desc[UR60][R2.64] ;  /* 0x0000003c02247981 */ /* 0x0108a2000c1e1500 */
[----:B-1----:R-:W-:-:S03]  /*14330*/  IMAD.WIDE R14, R0, 0x2, R40 ;  /* 0x00000002000e7825 */ /* 0x002fc600078e0228 */
[----:B------:R-:W2:Y:S04]  /*14340*/  LDL.64 R40, [R1+0x948] ;  /* 0x0009480001287983 */ /* 0x000ea80000100a00 */
[----:B------:R1:W2:Y:S01]  /*14350*/  LDG.E.U16 R151, desc[UR60][R14.64] ;  /* 0x0000003c0e977981 */ /* 0x0002a2000c1e1500 */
[----:B0-----:R-:W-:-:S03]  /*14360*/  IMAD.WIDE R12, R0, 0x2, R20 ;  /* 0x00000002000c7825 */ /* 0x001fc600078e0214 */
[----:B------:R-:W2:Y:S01]  /*14370*/  LDL.64 R20, [R1+0x940] ;  /* 0x0009400001147983 */ /* 0x000ea20000100a00 */
[----:B------:R-:W-:-:S03]  /*14380*/  IMAD.WIDE R6, R0, 0x2, R38 ;  /* 0x0000000200067825 */ /* 0x000fc600078e0226 */
[----:B------:R-:W2:Y:S04]  /*14390*/  LDL.64 R38, [R1+0x938] ;  /* 0x0009380001267983 */ /* 0x000ea80000100a00 */
[----:B------:R0:W2:Y:S04]  /*143a0*/  LDG.E.U16 R106, desc[UR60][R12.64] ;  /* 0x0000003c0c6a7981 */ /* 0x0000a8000c1e1500 */
[----:B------:R3:W2:Y:S01]  /*143b0*/  LDG.E.U16 R61, desc[UR60][R6.64] ;  /* 0x0000003c063d7981 */ /* 0x0006a2000c1e1500 */
[----:B------:R-:W-:-:S03]  /*143c0*/  IMAD.WIDE R4, R0, 0x2, R18 ;  /* 0x0000000200047825 */ /* 0x000fc600078e0212 */
[----:B------:R-:W2:Y:S01]  /*143d0*/  LDL.64 R18, [R1+0x930] ;  /* 0x0009300001127983 */ /* 0x000ea20000100a00 */
[----:B----4-:R-:W-:-:S03]  /*143e0*/  IMAD.WIDE R2, R0, 0x2, R46 ;  /* 0x0000000200027825 */ /* 0x010fc600078e022e */
[----:B------:R-:W-:Y:S04]  /*143f0*/  STL [R1+0x23c], R50 ;  /* 0x00023c3201007387 */ /* 0x000fe80000100800 */
[----:B------:R-:W4:Y:S01]  /*14400*/  LDG.E.U16 R150, desc[UR60][R2.64] ;  /* 0x0000003c02967981 */ /* 0x000f22000c1e1500 */
[----:B-1----:R-:W-:-:S05]  /*14410*/  IMAD.WIDE R14, R0, 0x2, R34 ;  /* 0x00000002000e7825 */ /* 0x002fca00078e0222 */
[----:B------:R-:W4:Y:S04]  /*14420*/  LDG.E.U16 R105, desc[UR60][R14.64] ;  /* 0x0000003c0e697981 */ /* 0x000f28000c1e1500 */
[----:B------:R1:W-:Y:S04]  /*14430*/  STL [R1+0x2b8], R30 ;  /* 0x0002b81e01007387 */ /* 0x0003e80000100800 */
[----:B------:R-:W4:Y:S04]  /*14440*/  LDL.64 R46, [R1+0x928] ;  /* 0x00092800012e7983 */ /* 0x000f280000100a00 */
[----:B------:R-:W4:Y:S04]  /*14450*/  LDL.64 R34, [R1+0x920] ;  /* 0x0009200001227983 */ /* 0x000f280000100a00 */
[----:B-1----:R2:W4:Y:S01]  /*14460*/  LDG.E.U16 R30, desc[UR60][R4.64] ;  /* 0x0000003c041e7981 */ /* 0x002522000c1e1500 */
[----:B0-----:R-:W-:-:S03]  /*14470*/  IMAD.WIDE R12, R0, 0x2, R32 ;  /* 0x00000002000c7825 */ /* 0x001fc600078e0220 */
[----:B------:R-:W4:Y:S01]  /*14480*/  LDL.64 R32, [R1+0x918] ;  /* 0x0009180001207983 */ /* 0x000f220000100a00 */
[----:B---3--:R-:W-:-:S03]  /*14490*/  IMAD.WIDE R6, R0, 0x2, R44 ;  /* 0x0000000200067825 */ /* 0x008fc600078e022c */
[----:B------:R-:W3:Y:S04]  /*144a0*/  LDL.64 R44, [R1+0x910] ;  /* 0x00091000012c7983 */ /* 0x000ee80000100a00 */
[----:B------:R0:W3:Y:S01]  /*144b0*/  LDG.E.U16 R59, desc[UR60][R12.64] ;  /* 0x0000003c0c3b7981 */ /* 0x0000e2000c1e1500 */
[----:B--2---:R-:W-:-:S03]  /*144c0*/  IMAD.WIDE R4, R0, 0x2, R28 ;  /* 0x0000000200047825 */ /* 0x004fc600078e021c */
[----:B------:R-:W2:Y:S01]  /*144d0*/  LDL.64 R28, [R1+0x908] ;  /* 0x00090800011c7983 */ /* 0x000ea20000100a00 */
[----:B------:R-:W-:-:S03]  /*144e0*/  IMAD.WIDE R14, R0, 0x2, R22 ;  /* 0x00000002000e7825 */ /* 0x000fc600078e0216 */
[----:B------:R-:W-:Y:S04]  /*144f0*/  STL [R1+0x238], R49 ;  /* 0x0002383101007387 */ /* 0x000fe80000100800 */
[----:B------:R1:W-:Y:S01]  /*14500*/  STL [R1+0x2a8], R17 ;  /* 0x0002a81101007387 */ /* 0x0003e20000100800 */
[----:B------:R-:W-:-:S03]  /*14510*/  IMAD.WIDE R2, R0, 0x2, R42 ;  /* 0x0000000200027825 */ /* 0x000fc600078e022a */
[----:B------:R-:W2:Y:S04]  /*14520*/  LDG.E.U16 R149, desc[UR60][R4.64] ;  /* 0x0000003c04957981 */ /* 0x000ea8000c1e1500 */
[----:B------:R-:W2:Y:S04]  /*14530*/  LDG.E.U16 R104, desc[UR60][R2.64] ;  /* 0x0000003c02687981 */ /* 0x000ea8000c1e1500 */
[----:B-1----:R1:W2:Y:S04]  /*14540*/  LDG.E.U16 R17, desc[UR60][R6.64] ;  /* 0x0000003c06117981 */ /* 0x0022a8000c1e1500 */
[----:B------:R4:W2:Y:S04]  /*14550*/  LDG.E.U16 R58, desc[UR60][R14.64] ;  /* 0x0000003c0e3a7981 */ /* 0x0008a8000c1e1500 */
[----:B------:R1:W-:Y:S04]  /*14560*/  STL [R1+0x234], R36 ;  /* 0x0002342401007387 */ /* 0x0003e80000100800 */
[----:B------:R-:W2:Y:S01]  /*14570*/  LDL.64 R22, [R1+0x8f8] ;  /* 0x0008f80001167983 */ /* 0x000ea20000100a00 */
[----:B0-----:R-:W-:-:S03]  /*14580*/  IMAD.WIDE R12, R0, 0x2, R40 ;  /* 0x00000002000c7825 */ /* 0x001fc600078e0228 */
[----:B------:R-:W2:Y:S04]  /*14590*/  LDL.64 R50, [R1+0x900] ;  /* 0x0009000001327983 */ /* 0x000ea80000100a00 */
[----:B------:R-:W2:Y:S04]  /*145a0*/  LDL.64 R42, [R1+0x8f0] ;  /* 0x0008f000012a7983 */ /* 0x000ea80000100a00 */
[----:B-1----:R0:W2:Y:S04]  /*145b0*/  LDG.E.U16 R36, desc[UR60][R12.64] ;  /* 0x0000003c0c247981 */ /* 0x0020a8000c1e1500 */
[----:B------:R-:W2:Y:S01]  /*145c0*/  LDL.64 R40, [R1+0x8e0] ;  /* 0x0008e00001287983 */ /* 0x000ea20000100a00 */
[----:B------:R-:W-:-:S03]  /*145d0*/  IMAD.WIDE R6, R0, 0x2, R20 ;  /* 0x0000000200067825 */ /* 0x000fc600078e0214 */
[----:B------:R-:W2:Y:S01]  /*145e0*/  LDL.64 R20, [R1+0x8e8] ;  /* 0x0008e80001147983 */ /* 0x000ea20000100a00 */
[----:B------:R-:W-:-:S03]  /*145f0*/  IMAD.WIDE R4, R0, 0x2, R38 ;  /* 0x0000000200047825 */ /* 0x000fc600078e0226 */
[----:B------:R-:W2:Y:S04]  /*14600*/  LDL.64 R38, [R1+0x8d0] ;  /* 0x0008d00001267983 */ /* 0x000ea80000100a00 */
[----:B------:R1:W2:Y:S04]  /*14610*/  LDG.E.U16 R148, desc[UR60][R6.64] ;  /* 0x0000003c06947981 */ /* 0x0002a8000c1e1500 */
[----:B------:R3:W2:Y:S01]  /*14620*/  LDG.E.U16 R103, desc[UR60][R4.64] ;  /* 0x0000003c04677981 */ /* 0x0006a2000c1e1500 */
[----:B------:R-:W-:-:S03]  /*14630*/  IMAD.WIDE R2, R0, 0x2, R18 ;  /* 0x0000000200027825 */ /* 0x000fc600078e0212 */
[----:B------:R-:W2:Y:S04]  /*14640*/  LDL.64 R18, [R1+0x8d8] ;  /* 0x0008d80001127983 */ /* 0x000ea80000100a00 */
[----:B------:R2:W2:Y:S01]  /*14650*/  LDG.E.U16 R57, desc[UR60][R2.64] ;  /* 0x0000003c02397981 */ /* 0x0004a2000c1e1500 */
[----:B----4-:R-:W-:-:S04]  /*14660*/  IMAD.WIDE R14, R0, 0x2, R46 ;  /* 0x00000002000e7825 */ /* 0x010fc800078e022e */
[C---:B0-----:R-:W-:Y:S01]  /*14670*/  IMAD.WIDE R12, R0.reuse, 0x2, R34 ;  /* 0x00000002000c7825 */ /* 0x041fe200078e0222 */
[----:B------:R0:W-:Y:S04]  /*14680*/  STL [R1+0x230], R30 ;  /* 0x0002301e01007387 */ /* 0x0001e80000100800 */
[----:B------:R-:W4:Y:S04]  /*14690*/  LDL.64 R34, [R1+0x8c8] ;  /* 0x0008c80001227983 */ /* 0x000f280000100a00 */
[----:B------:R-:W4:Y:S01]  /*146a0*/  LDL.64 R46, [R1+0x8b8] ;  /* 0x0008b800012e7983 */ /* 0x000f220000100a00 */
[----:B-1----:R-:W-:-:S03]  /*146b0*/  IMAD.WIDE R6, R0, 0x2, R32 ;  /* 0x0000000200067825 */ /* 0x002fc600078e0220 */
[----:B------:R-:W4:Y:S01]  /*146c0*/  LDL.64 R32, [R1+0x8c0] ;  /* 0x0008c00001207983 */ /* 0x000f220000100a00 */
[----:B---3--:R-:W-:-:S03]  /*146d0*/  IMAD.WIDE R4, R0, 0x2, R44 ;  /* 0x0000000200047825 */ /* 0x008fc600078e022c */
[----:B0-----:R-:W3:Y:S04]  /*146e0*/  LDG.E.U16 R30, desc[UR60][R14.64] ;  /* 0x0000003c0e1e7981 */ /* 0x001ee8000c1e1500 */
[----:B------:R-:W3:Y:S04]  /*146f0*/  LDL.64 R44, [R1+0x8b0] ;  /* 0x0008b000012c7983 */ /* 0x000ee80000100a00 */
[----:B------:R0:W3:Y:S04]  /*14700*/  LDG.E.U16 R147, desc[UR60][R12.64] ;  /* 0x0000003c0c937981 */ /* 0x0000e8000c1e1500 */
[----:B------:R-:W3:Y:S04]  /*14710*/  LDG.E.U16 R56, desc[UR60][R4.64] ;  /* 0x0000003c04387981 */ /* 0x000ee8000c1e1500 */
[----:B------:R1:W3:Y:S01]  /*14720*/  LDG.E.U16 R102, desc[UR60][R6.64] ;  /* 0x0000003c06667981 */ /* 0x0002e2000c1e1500 */
[----:B--2---:R-:W-:-:S03]  /*14730*/  IMAD.WIDE R2, R0, 0x2, R28 ;  /* 0x0000000200027825 */ /* 0x004fc600078e021c */
[----:B------:R-:W2:Y:S04]  /*14740*/  LDL.64 R28, [R1+0x8a8] ;  /* 0x0008a800011c7983 */ /* 0x000ea80000100a00 */
[----:B------:R0:W-:Y:S04]  /*14750*/  STL [R1+0x22c], R17 ;  /* 0x00022c1101007387 */ /* 0x0001e80000100800 */
[----:B0-----:R0:W2:Y:S01]  /*14760*/  LDG.E.U16 R17, desc[UR60][R2.64] ;  /* 0x0000003c02117981 */ /* 0x0010a2000c1e1500 */
[----:B------:R-:W-:-:S03]  /*14770*/  IMAD.WIDE R12, R0, 0x2, R22 ;  /* 0x00000002000c7825 */ /* 0x000fc600078e0216 */
[----:B------:R-:W2:Y:S01]  /*14780*/  LDL.64 R22, [R1+0x8a0] ;  /* 0x0008a00001167983 */ /* 0x000ea20000100a00 */
[----:B------:R-:W-:-:S03]  /*14790*/  IMAD.WIDE R14, R0, 0x2, R50 ;  /* 0x00000002000e7825 */ /* 0x000fc600078e0232 */
[----:B------:R0:W2:Y:S01]  /*147a0*/  LDG.E.U16 R101, desc[UR60][R12.64] ;  /* 0x0000003c0c657981 */ /* 0x0000a2000c1e1500 */
[----:B-1----:R-:W-:-:S03]  /*147b0*/  IMAD.WIDE R6, R0, 0x2, R42 ;  /* 0x0000000200067825 */ /* 0x002fc600078e022a */
[----:B------:R-:W2:Y:S04]  /*147c0*/  LDL.64 R42, [R1+0x898] ;  /* 0x00089800012a7983 */ /* 0x000ea80000100a00 */
[----:B------:R1:W2:Y:S04]  /*147d0*/  LDG.E.U16 R146, desc[UR60][R14.64] ;  /* 0x0000003c0e927981 */ /* 0x0002a8000c1e1500 */
[----:B------:R4:W2:Y:S01]  /*147e0*/  LDG.E.U16 R55, desc[UR60][R6.64] ;  /* 0x0000003c06377981 */ /* 0x0008a2000c1e1500 */
[----:B0-----:R-:W-:-:S05]  /*147f0*/  IMAD.WIDE R2, R0, 0x2, R40 ;  /* 0x0000000200027825 */ /* 0x001fca00078e0228 */
[----:B------:R-:W2:Y:S01]  /*14800*/  LDG.E.U16 R145, desc[UR60][R2.64] ;  /* 0x0000003c02917981 */ /* 0x000ea2000c1e1500 */
[----:B------:R-:W-:-:S03]  /*14810*/  IMAD.WIDE R4, R0, 0x2, R20 ;  /* 0x0000000200047825 */ /* 0x000fc600078e0214 */
[----:B------:R-:W2:Y:S04]  /*14820*/  LDL.64 R20, [R1+0x890] ;  /* 0x0008900001147983 */ /* 0x000ea80000100a00 */
[----:B------:R0:W-:Y:S01]  /*14830*/  STL [R1+0x228], R36 ;  /* 0x0002282401007387 */ /* 0x0001e20000100800 */
[----:B------:R-:W-:-:S03]  /*14840*/  IMAD.WIDE R12, R0, 0x2, R38 ;  /* 0x00000002000c7825 */ /* 0x000fc600078e0226 */
[----:B------:R-:W2:Y:S04]  /*14850*/  LDL.64 R40, [R1+0x880] ;  /* 0x0008800001287983 */ /* 0x000ea80000100a00 */
[----:B------:R-:W2:Y:S04]  /*14860*/  LDL.64 R38, [R1+0x878] ;  /* 0x0008780001267983 */ /* 0x000ea80000100a00 */
[----:B0-----:R0:W2:Y:S01]  /*14870*/  LDG.E.U16 R36, desc[UR60][R4.64] ;  /* 0x0000003c04247981 */ /* 0x0010a2000c1e1500 */
[----:B-1----:R-:W-:-:S03]  /*14880*/  IMAD.WIDE R14, R0, 0x2, R18 ;  /* 0x00000002000e7825 */ /* 0x002fc600078e0212 */
[----:B------:R-:W2:Y:S04]  /*14890*/  LDL.64 R18, [R1+0x888] ;  /* 0x0008880001127983 */ /* 0x000ea80000100a00 */
[----:B------:R-:W2:Y:S04]  /*148a0*/  LDG.E.U16 R53, desc[UR60][R12.64] ;  /* 0x0000003c0c357981 */ /* 0x000ea8000c1e1500 */
[----:B------:R1:W2:Y:S01]  /*148b0*/  LDG.E.U16 R100, desc[UR60][R14.64] ;  /* 0x0000003c0e647981 */ /* 0x0002a2000c1e1500 */
[----:B----4-:R-:W-:-:S03]  /*148c0*/  IMAD.WIDE R6, R0, 0x2, R34 ;  /* 0x0000000200067825 */ /* 0x010fc600078e0222 */
[----:B------:R-:W4:Y:S01]  /*148d0*/  LDL.64 R34, [R1+0x870] ;  /* 0x0008700001227983 */ /* 0x000f220000100a00 */
[----:B0-----:R-:W-:-:S03]  /*148e0*/  IMAD.WIDE R4, R0, 0x2, R32 ;  /* 0x0000000200047825 */ /* 0x001fc600078e0220 */
[----:B------:R-:W4:Y:S04]  /*148f0*/  LDL.64 R32, [R1+0x868] ;  /* 0x0008680001207983 */ /* 0x000f280000100a00 */
[----:B---3--:R0:W-:Y:S01]  /*14900*/  STL [R1+0x224], R30 ;  /* 0x0002241e01007387 */ /* 0x0081e20000100800 */
[----:B------:R-:W-:-:S03]  /*14910*/  IMAD.WIDE R2, R0, 0x2, R46 ;  /* 0x0000000200027825 */ /* 0x000fc600078e022e */
[----:B------:R-:W3:Y:S01]  /*14920*/  LDG.E.U16 R144, desc[UR60][R4.64] ;  /* 0x0000003c04907981 */ /* 0x000ee2000c1e1500 */
[----:B-1----:R-:W-:-:S03]  /*14930*/  IMAD.WIDE R14, R0, 0x2, R44 ;  /* 0x00000002000e7825 */ /* 0x002fc600078e022c */
[----:B------:R-:W3:Y:S04]  /*14940*/  LDG.E.U16 R99, desc[UR60][R2.64] ;  /* 0x0000003c02637981 */ /* 0x000ee8000c1e1500 */
[----:B0-----:R0:W3:Y:S04]  /*14950*/  LDG.E.U16 R30, desc[UR60][R6.64] ;  /* 0x0000003c061e7981 */ /* 0x0010e8000c1e1500 */
[----:B------:R-:W3:Y:S04]  /*14960*/  LDG.E.U16 R52, desc[UR60][R14.64] ;  /* 0x0000003c0e347981 */ /* 0x000ee8000c1e1500 */
[----:B--2---:R1:W-:Y:S01]  /*14970*/  STL [R1+0x220], R17 ;  /* 0x0002201101007387 */ /* 0x0043e20000100800 */
[----:B------:R-:W-:-:S03]  /*14980*/  IMAD.WIDE R12, R0, 0x2, R28 ;  /* 0x00000002000c7825 */ /* 0x000fc600078e021c */
[----:B------:R-:W2:Y:S01]  /*14990*/  LDL.64 R84, [R1+0x858] ;  /* 0x0008580001547983 */ /* 0x000ea20000100a00 */
[----:B0-----:R-:W-:-:S03]  /*149a0*/  IMAD.WIDE R6, R0, 0x2, R22 ;  /* 0x0000000200067825 */ /* 0x001fc600078e0216 */
[----:B------:R-:W2:Y:S04]  /*149b0*/  LDL.64 R22, [R1+0x848] ;  /* 0x0008480001167983 */ /* 0x000ea80000100a00 */
[----:B------:R-:W2:Y:S04]  /*149c0*/  LDL.64 R28, [R1+0x850] ;  /* 0x00085000011c7983 */ /* 0x000ea80000100a00 */
[----:B-1----:R0:W2:Y:S01]  /*149d0*/  LDG.E.U16 R17, desc[UR60][R12.64] ;  /* 0x0000003c0c117981 */ /* 0x0020a2000c1e1500 */
[----:B------:R-:W-:-:S03]  /*149e0*/  IMAD.WIDE R4, R0, 0x2, R42 ;  /* 0x0000000200047825 */ /* 0x000fc600078e022a */
[----:B------:R-:W2:Y:S04]  /*149f0*/  LDL.64 R86, [R1+0x860] ;  /* 0x0008600001567983 */ /* 0x000ea80000100a00 */
[----:B------:R-:W2:Y:S04]  /*14a00*/  LDL.64 R46, [R1+0x840] ;  /* 0x00084000012e7983 */ /* 0x000ea80000100a00 */
[----:B------:R-:W2:Y:S04]  /*14a10*/  LDL.64 R44, [R1+0x838] ;  /* 0x00083800012c7983 */ /* 0x000ea80000100a00 */
[----:B------:R4:W2:Y:S04]  /*14a20*/  LDG.E.U16 R98, desc[UR60][R4.64] ;  /* 0x0000003c04627981 */ /* 0x0008a8000c1e1500 */
[----:B------:R-:W2:Y:S01]  /*14a30*/  LDG.E.U16 R143, desc[UR60][R6.64] ;  /* 0x0000003c068f7981 */ /* 0x000ea2000c1e1500 */
[----:B------:R-:W-:-:S03]  /*14a40*/  IMAD.WIDE R2, R0, 0x2, R20 ;  /* 0x0000000200027825 */ /* 0x000fc600078e0214 */
[----:B------:R-:W2:Y:S04]  /*14a50*/  LDL.64 R20, [R1+0x830] ;  /* 0x0008300001147983 */ /* 0x000ea80000100a00 */
[----:B------:R1:W2:Y:S01]  /*14a60*/  LDG.E.U16 R51, desc[UR60][R2.64] ;  /* 0x0000003c02337981 */ /* 0x0002a2000c1e1500 */
[----:B0-----:R-:W-:-:S04]  /*14a70*/  IMAD.WIDE R12, R0, 0x2, R40 ;  /* 0x00000002000c7825 */ /* 0x001fc800078e0228 */
[C---:B------:R-:W-:Y:S01]  /*14a80*/  IMAD.WIDE R14, R0.reuse, 0x2, R18 ;  /* 0x00000002000e7825 */ /* 0x040fe200078e0212 */
[----:B------:R0:W-:Y:S04]  /*14a90*/  STL [R1+0x21c], R36 ;  /* 0x00021c2401007387 */ /* 0x0001e80000100800 */
[----:B------:R-:W2:Y:S04]  /*14aa0*/  LDL.64 R18, [R1+0x828] ;  /* 0x0008280001127983 */ /* 0x000ea80000100a00 */
[----:B------:R-:W2:Y:S04]  /*14ab0*/  LDL.64 R42, [R1+0x820] ;  /* 0x00082000012a7983 */ /* 0x000ea80000100a00 */
[----:B------:R-:W2:Y:S04]  /*14ac0*/  LDL.64 R40, [R1+0x818] ;  /* 0x0008180001287983 */ /* 0x000ea80000100a00 */
[----:B0-----:R-:W2:Y:S01]  /*14ad0*/  LDG.E.U16 R36, desc[UR60][R14.64] ;  /* 0x0000003c0e247981 */ /* 0x001ea2000c1e1500 */
[----:B----4-:R-:W-:-:S03]  /*14ae0*/  IMAD.WIDE R4, R0, 0x2, R34 ;  /* 0x0000000200047825 */ /* 0x010fc600078e0222 */
[----:B------:R-:W4:Y:S04]  /*14af0*/  LDG.E.U16 R142, desc[UR60][R12.64] ;  /* 0x0000003c0c8e7981 */ /* 0x000f28000c1e1500 */
[----:B------:R2:W4:Y:S01]  /*14b00*/  LDG.E.U16 R50, desc[UR60][R4.64] ;  /* 0x0000003c04327981 */ /* 0x000522000c1e1500 */
[----:B-1----:R-:W-:-:S03]  /*14b10*/  IMAD.WIDE R2, R0, 0x2, R32 ;  /* 0x0000000200027825 */ /* 0x002fc600078e0220 */
[----:B---3--:R0:W-:Y:S01]  /*14b20*/  STL [R1+0x218], R30 ;  /* 0x0002181e01007387 */ /* 0x0081e20000100800 */
[----:B------:R-:W-:-:S03]  /*14b30*/  IMAD.WIDE R6, R0, 0x2, R38 ;  /* 0x0000000200067825 */ /* 0x000fc600078e0226 */
[----:B------:R-:W3:Y:S04]  /*14b40*/  LDL.64 R38, [R1+0x810] ;  /* 0x0008100001267983 */ /* 0x000ee80000100a00 */
[----:B------:R1:W4:Y:S04]  /*14b50*/  LDG.E.U16 R97, desc[UR60][R6.64] ;  /* 0x0000003c06617981 */ /* 0x000328000c1e1500 */
[----:B0-----:R0:W3:Y:S04]  /*14b60*/  LDG.E.U16 R30, desc[UR60][R2.64] ;  /* 0x0000003c021e7981 */ /* 0x0010e8000c1e1500 */
[----:B------:R-:W4:Y:S04]  /*14b70*/  LDL.64 R34, [R1+0x808] ;  /* 0x0008080001227983 */ /* 0x000f280000100a00 */
[----:B------:R-:W4:Y:S01]  /*14b80*/  LDL.64 R32, [R1+0x800] ;  /* 0x0008000001207983 */ /* 0x000f220000100a00 */
[----:B--2---:R-:W-:-:S03]  /*14b90*/  IMAD.WIDE R4, R0, 0x2, R22 ;  /* 0x0000000200047825 */ /* 0x004fc600078e0216 */
[----:B------:R-:W2:Y:S01]  /*14ba0*/  LDL.64 R22, [R1+0x7f0] ;  /* 0x0007f00001167983 */ /* 0x000ea20000100a00 */
[----:B------:R-:W-:-:S04]  /*14bb0*/  IMAD.WIDE R12, R0, 0x2, R84 ;  /* 0x00000002000c7825 */ /* 0x000fc800078e0254 */
[C---:B-1----:R-:W-:Y:S01]  /*14bc0*/  IMAD.WIDE R6, R0.reuse, 0x2, R28 ;  /* 0x0000000200067825 */ /* 0x042fe200078e021c */
[----:B------:R1:W4:Y:S04]  /*14bd0*/  LDG.E.U16 R96, desc[UR60][R12.64] ;  /* 0x0000003c0c607981 */ /* 0x000328000c1e1500 */
[----:B------:R-:W4:Y:S04]  /*14be0*/  LDL.64 R28, [R1+0x7f8] ;  /* 0x0007f800011c7983 */ /* 0x000f280000100a00 */
[----:B------:R1:W-:Y:S01]  /*14bf0*/  STL [R1+0x214], R17 ;  /* 0x0002141101007387 */ /* 0x0003e20000100800 */
[----:B0-----:R-:W-:-:S03]  /*14c00*/  IMAD.WIDE R2, R0, 0x2, R46 ;  /* 0x0000000200027825 */ /* 0x001fc600078e022e */
[----:B------:R0:W4:Y:S01]  /*14c10*/  LDG.E.U16 R49, desc[UR60][R6.64] ;  /* 0x0000003c06317981 */ /* 0x000122000c1e1500 */
[----:B------:R-:W-:-:S03]  /*14c20*/  IMAD.WIDE R14, R0, 0x2, R86 ;  /* 0x00000002000e7825 */ /* 0x000fc600078e0256 */
[----:B------:R-:W4:Y:S04]  /*14c30*/  LDL.64 R88, [R1+0x7d8] ;  /* 0x0007d80001587983 */ /* 0x000f280000100a00 */
[----:B-1----:R-:W4:Y:S04]  /*14c40*/  LDG.E.U16 R17, desc[UR60][R4.64] ;  /* 0x0000003c04117981 */ /* 0x002f28000c1e1500 */
[----:B------:R-:W4:Y:S04]  /*14c50*/  LDL.64 R90, [R1+0x7e8] ;  /* 0x0007e800015a7983 */ /* 0x000f280000100a00 */
[----:B------:R-:W4:Y:S04]  /*14c60*/  LDL.64 R86, [R1+0x7c8] ;  /* 0x0007c80001567983 */ /* 0x000f280000100a00 */
[----:B------:R-:W4:Y:S04]  /*14c70*/  LDL.64 R84, [R1+0x7c0] ;  /* 0x0007c00001547983 */ /* 0x000f280000100a00 */
[----:B------:R1:W4:Y:S04]  /*14c80*/  LDG.E.U16 R140, desc[UR60][R2.64] ;  /* 0x0000003c028c7981 */ /* 0x000328000c1e1500 */
[----:B------:R1:W4:Y:S01]  /*14c90*/  LDG.E.U16 R141, desc[UR60][R14.64] ;  /* 0x0000003c0e8d7981 */ /* 0x000322000c1e1500 */
[----:B------:R-:W-:-:S03]  /*14ca0*/  IMAD.WIDE R12, R0, 0x2, R20 ;  /* 0x00000002000c7825 */ /* 0x000fc600078e0214 */
[----:B------:R-:W4:Y:S01]  /*14cb0*/  LDL.64 R20, [R1+0x7e0] ;  /* 0x0007e00001147983 */ /* 0x000f220000100a00 */
[----:B0-----:R-:W-:-:S03]  /*14cc0*/  IMAD.WIDE R6, R0, 0x2, R18 ;  /* 0x0000000200067825 */ /* 0x001fc600078e0212 */
[----:B------:R-:W4:Y:S04]  /*14cd0*/  LDG.E.U16 R47, desc[UR60][R12.64] ;  /* 0x0000003c0c2f7981 */ /* 0x000f28000c1e1500 */
[----:B------:R-:W4:Y:S01]  /*14ce0*/  LDL.64 R18, [R1+0x7d0] ;  /* 0x0007d00001127983 */ /* 0x000f220000100a00 */
[----:B-1----:R-:W-:-:S03]  /*14cf0*/  IMAD.WIDE R2, R0, 0x2, R40 ;  /* 0x0000000200027825 */ /* 0x002fc600078e0228 */
[----:B------:R-:W4:Y:S04]  /*14d00*/  LDG.E.U16 R252, desc[UR60][R6.64] ;  /* 0x0000003c06fc7981 */ /* 0x000f28000c1e1500 */
[----:B------:R0:W-:Y:S01]  /*14d10*/  STL [R1+0x210], R36 ;  /* 0x0002102401007387 */ /* 0x0001e20000100800 */
[----:B------:R-:W-:-:S03]  /*14d20*/  IMAD.WIDE R4, R0, 0x2, R42 ;  /* 0x0000000200047825 */ /* 0x000fc600078e022a */
[----:B------:R2:W4:Y:S01]  /*14d30*/  LDG.E.U16 R94, desc[UR60][R2.64] ;  /* 0x0000003c025e7981 */ /* 0x000522000c1e1500 */
[----:B------:R-:W-:-:S03]  /*14d40*/  IMAD.WIDE R14, R0, 0x2, R44 ;  /* 0x00000002000e7825 */ /* 0x000fc600078e022c */
[----:B------:R-:W4:Y:S04]  /*14d50*/  LDG.E.U16 R139, desc[UR60][R4.64] ;  /* 0x0000003c048b7981 */ /* 0x000f28000c1e1500 */
[----:B------:R1:W4:Y:S04]  /*14d60*/  LDG.E.U16 R95, desc[UR60][R14.64] ;  /* 0x0000003c0e5f7981 */ /* 0x000328000c1e1500 */
[----:B---3--:R-:W-:Y:S04]  /*14d70*/  STL [R1+0x20c], R30 ;  /* 0x00020c1e01007387 */ /* 0x008fe80000100800 */
[----:B------:R-:W3:Y:S04]  /*14d80*/  LDL.64 R40, [R1+0x7b0] ;  /* 0x0007b00001287983 */ /* 0x000ee80000100a00 */
[----:B------:R-:W3:Y:S01]  /*14d90*/  LDL.64 R42, [R1+0x7b8] ;  /* 0x0007b800012a7983 */ /* 0x000ee20000100a00 */
[----:B--2---:R-:W-:-:S03]  /*14da0*/  IMAD.WIDE R2, R0, 0x2, R22 ;  /* 0x0000000200027825 */ /* 0x004fc600078e0216 */
[----:B------:R-:W2:Y:S01]  /*14db0*/  LDL.64 R22, [R1+0x788] ;  /* 0x0007880001167983 */ /* 0x000ea20000100a00 */
[----:B-1----:R-:W-:-:S03]  /*14dc0*/  IMAD.WIDE R14, R0, 0x2, R38 ;  /* 0x00000002000e7825 */ /* 0x002fc600078e0226 */
[----:B------:R-:W2:Y:S01]  /*14dd0*/  LDL.64 R38, [R1+0x7a8] ;  /* 0x0007a80001267983 */ /* 0x000ea20000100a00 */
[----:B----4-:R-:W-:-:S03]  /*14de0*/  IMAD.WIDE R12, R0, 0x2, R34 ;  /* 0x00000002000c7825 */ /* 0x010fc600078e0222 */
[----:B------:R-:W4:Y:S01]  /*14df0*/  LDL.64 R34, [R1+0x7a0] ;  /* 0x0007a00001227983 */ /* 0x000f220000100a00 */
[----:B------:R-:W-:-:S03]  /*14e00*/  IMAD.WIDE R4, R0, 0x2, R28 ;  /* 0x0000000200047825 */ /* 0x000fc600078e021c */
[----:B------:R-:W4:Y:S01]  /*14e10*/  LDL.64 R28, [R1+0x790] ;  /* 0x00079000011c7983 */ /* 0x000f220000100a00 */
[----:B------:R-:W-:-:S03]  /*14e20*/  IMAD.WIDE R6, R0, 0x2, R32 ;  /* 0x0000000200067825 */ /* 0x000fc600078e0220 */
[----:B------:R-:W4:Y:S04]  /*14e30*/  LDL.64 R32, [R1+0x798] ;  /* 0x0007980001207983 */ /* 0x000f280000100a00 */
[----:B------:R-:W4:Y:S04]  /*14e40*/  LDG.E.U16 R249, desc[UR60][R12.64] ;  /* 0x0000003c0cf97981 */ /* 0x000f28000c1e1500 */
[----:B------:R-:W4:Y:S04]  /*14e50*/  LDG.E.U16 R93, desc[UR60][R4.64] ;  /* 0x0000003c045d7981 */ /* 0x000f28000c1e1500 */
[----:B------:R-:W-:Y:S04]  /*14e60*/  STL [R1+0x204], R17 ;  /* 0x0002041101007387 */ /* 0x000fe80000100800 */
[----:B------:R1:W4:Y:S04]  /*14e70*/  LDG.E.U16 R138, desc[UR60][R6.64] ;  /* 0x0000003c068a7981 */ /* 0x000328000c1e1500 */
[----:B------:R-:W4:Y:S04]  /*14e80*/  LDL.64 R130, [R1+0x770] ;  /* 0x0007700001827983 */ /* 0x000f280000100a00 */
[----:B------:R-:W4:Y:S01]  /*14e90*/  LDL.64 R126, [R1+0x760] ;  /* 0x00076000017e7983 */ /* 0x000f220000100a00 */
[----:B-1----:R-:W-:-:S03]  /*14ea0*/  IMAD.WIDE R6, R0, 0x2, R88 ;  /* 0x0000000200067825 */ /* 0x002fc600078e0258 */
[----:B------:R-:W4:Y:S04]  /*14eb0*/  LDG.E.U16 R46, desc[UR60][R14.64] ;  /* 0x0000003c0e2e7981 */ /* 0x000f28000c1e1500 */
[----:B------:R3:W4:Y:S04]  /*14ec0*/  LDG.E.U16 R92, desc[UR60][R6.64] ;  /* 0x0000003c065c7981 */ /* 0x000728000c1e1500 */
[----:B------:R-:W4:Y:S04]  /*14ed0*/  LDG.E.U16 R45, desc[UR60][R2.64] ;  /* 0x0000003c022d7981 */ /* 0x000f28000c1e1500 */
[----:B------:R-:W4:Y:S04]  /*14ee0*/  LDL.64 R128, [R1+0x768] ;  /* 0x0007680001807983 */ /* 0x000f280000100a00 */
        /* <DEDUP_REMOVED lines=9> */
[----:B------:R-:W4:Y:S01]  /*14f80*/  LDL.64 R180, [R1+0x5e8] ;  /* 0x0005e80001b47983 */ /* 0x000f220000100a00 */
[----:B------:R-:W-:-:S03]  /*14f90*/  IMAD.WIDE R12, R0, 0x2, R20 ;  /* 0x00000002000c7825 */ /* 0x000fc600078e0214 */
[----:B------:R-:W4:Y:S04]  /*14fa0*/  LDL.64 R20, [R1+0x780] ;  /* 0x0007800001147983 */ /* 0x000f280000100a00 */
[----:B------:R1:W4:Y:S01]  /*14fb0*/  LDG.E.U16 R137, desc[UR60][R12.64] ;  /* 0x0000003c0c897981 */ /* 0x000322000c1e1500 */
[----:B------:R-:W-:-:S03]  /*14fc0*/  IMAD.WIDE R4, R0, 0x2, R18 ;  /* 0x0000000200047825 */ /* 0x000fc600078e0212 */
[----:B------:R-:W4:Y:S01]  /*14fd0*/  LDL.64 R18, [R1+0x778] ;  /* 0x0007780001127983 */ /* 0x000f220000100a00 */
[----:B---3--:R-:W-:-:S03]  /*14fe0*/  IMAD.WIDE R6, R0, 0x2, R40 ;  /* 0x0000000200067825 */ /* 0x008fc600078e0228 */
[----:B------:R-:W3:Y:S01]  /*14ff0*/  LDG.E.U16 R44, desc[UR60][R4.64] ;  /* 0x0000003c042c7981 */ /* 0x000ee2000c1e1500 */
[----:B-1----:R-:W-:-:S03]  /*15000*/  IMAD.WIDE R12, R0, 0x2, R42 ;  /* 0x00000002000c7825 */ /* 0x002fc600078e022a */
[----:B------:R2:W3:Y:S02]  /*15010*/  LDG.E.U16 R43, desc[UR60][R6.64] ;  /* 0x0000003c062b7981 */ /* 0x0004e4000c1e1500 */
[C---:B--2---:R-:W-:Y:S02]  /*15020*/  IMAD.WIDE R6, R0.reuse, 0x2, R22 ;  /* 0x0000000200067825 */ /* 0x044fe400078e0216 */
[----:B------:R-:W2:Y:S02]  /*15030*/  LDL.64 R22, [R1+0x738] ;  /* 0x0007380001167983 */ /* 0x000ea40000100a00 */
[C---:B------:R-:W-:Y:S02]  /*15040*/  IMAD.WIDE R14, R0.reuse, 0x2, R90 ;  /* 0x00000002000e7825 */ /* 0x040fe400078e025a */
[----:B------:R4:W3:Y:S02]  /*15050*/  LDG.E.U16 R91, desc[UR60][R12.64] ;  /* 0x0000003c0c5b7981 */ /* 0x0008e4000c1e1500 */
[----:B------:R-:W-:-:S02]  /*15060*/  IMAD.WIDE R2, R0, 0x2, R86 ;  /* 0x0000000200027825 */ /* 0x000fc400078e0256 */
[----:B------:R1:W3:Y:S02]  /*15070*/  LDG.E.U16 R191, desc[UR60][R14.64] ;  /* 0x0000003c0ebf7981 */ /* 0x0002e4000c1e1500 */
[C---:B------:R-:W-:Y:S02]  /*15080*/  IMAD.WIDE R4, R0.reuse, 0x2, R38 ;  /* 0x0000000200047825 */ /* 0x040fe400078e0226 */
[----:B------:R-:W3:Y:S02]  /*15090*/  LDL.64 R38, [R1+0x750] ;  /* 0x0007500001267983 */ /* 0x000ee40000100a00 */
[C---:B----4-:R-:W-:Y:S02]  /*150a0*/  IMAD.WIDE R12, R0.reuse, 0x2, R28 ;  /* 0x00000002000c7825 */ /* 0x050fe400078e021c */
[----:B------:R4:W3:Y:S02]  /*150b0*/  LDG.E.U16 R190, desc[UR60][R2.64] ;  /* 0x0000003c02be7981 */ /* 0x0008e4000c1e1500 */
[----:B-1----:R-:W-:-:S02]  /*150c0*/  IMAD.WIDE R14, R0, 0x2, R84 ;  /* 0x00000002000e7825 */ /* 0x002fc400078e0254 */
[----:B------:R-:W3:Y:S04]  /*150d0*/  LDL.64 R84, [R1+0x758] ;  /* 0x0007580001547983 */ /* 0x000ee80000100a00 */
[----:B------:R-:W3:Y:S01]  /*150e0*/  LDL.64 R28, [R1+0x728] ;  /* 0x00072800011c7983 */ /* 0x000ee20000100a00 */
[----:B----4-:R-:W-:-:S03]  /*150f0*/  IMAD.WIDE R2, R0, 0x2, R34 ;  /* 0x0000000200027825 */ /* 0x010fc600078e0222 */
[----:B------:R-:W4:Y:S04]  /*15100*/  LDL.64 R34, [R1+0x748] ;  /* 0x0007480001227983 */ /* 0x000f280000100a00 */
[----:B------:R-:W4:Y:S04]  /*15110*/  LDG.E.U16 R189, desc[UR60][R4.64] ;  /* 0x0000003c04bd7981 */ /* 0x000f28000c1e1500 */
[----:B------:R-:W4:Y:S04]  /*15120*/  LDL.64 R86, [R1+0x740] ;  /* 0x0007400001567983 */ /* 0x000f280000100a00 */
[----:B------:R-:W4:Y:S04]  /*15130*/  LDG.E.U16 R135, desc[UR60][R2.64] ;  /* 0x0000003c02877981 */ /* 0x000f28000c1e1500 */
[----:B------:R1:W4:Y:S04]  /*15140*/  LDG.E.U16 R136, desc[UR60][R14.64] ;  /* 0x0000003c0e887981 */ /* 0x000328000c1e1500 */
[----:B------:R0:W4:Y:S04]  /*15150*/  LDG.E.U16 R188, desc[UR60][R6.64] ;  /* 0x0000003c06bc7981 */ /* 0x000128000c1e1500 */
[----:B------:R-:W4:Y:S01]  /*15160*/  LDG.E.U16 R41, desc[UR60][R12.64] ;  /* 0x0000003c0c297981 */ /* 0x000f22000c1e1500 */
[----:B-1----:R-:W-:-:S03]  /*15170*/  IMAD.WIDE R14, R0, 0x2, R32 ;  /* 0x00000002000e7825 */ /* 0x002fc600078e0220 */
[----:B------:R-:W4:Y:S01]  /*15180*/  LDL.64 R32, [R1+0x730] ;  /* 0x0007300001207983 */ /* 0x000f220000100a00 */
[----:B0-----:R-:W-:-:S03]  /*15190*/  IMAD.WIDE R6, R0, 0x2, R126 ;  /* 0x0000000200067825 */ /* 0x001fc600078e027e */
[----:B------:R0:W4:Y:S04]  /*151a0*/  LDG.E.U16 R90, desc[UR60][R14.64] ;  /* 0x0000003c0e5a7981 */ /* 0x000128000c1e1500 */
[----:B------:R2:W4:Y:S01]  /*151b0*/  LDG.E.U16 R133, desc[UR60][R6.64] ;  /* 0x0000003c06857981 */ /* 0x000522000c1e1500 */
[----:B------:R-:W-:-:S03]  /*151c0*/  IMAD.WIDE R4, R0, 0x2, R20 ;  /* 0x0000000200047825 */ /* 0x000fc600078e0214 */
[----:B------:R-:W4:Y:S04]  /*151d0*/  LDL.64 R126, [R1+0x6f0] ;  /* 0x0006f000017e7983 */ /* 0x000f280000100a00 */
[----:B------:R-:W4:Y:S01]  /*151e0*/  LDL.64 R20, [R1+0x720] ;  /* 0x0007200001147983 */ /* 0x000f220000100a00 */
[----:B0-----:R-:W-:-:S03]  /*151f0*/  IMAD.WIDE R14, R0, 0x2, R130 ;  /* 0x00000002000e7825 */ /* 0x001fc600078e0282 */
[----:B------:R-:W4:Y:S01]  /*15200*/  LDL.64 R130, [R1+0x700] ;  /* 0x0007000001827983 */ /* 0x000f220000100a00 */
[----:B------:R-:W-:-:S03]  /*15210*/  IMAD.WIDE R2, R0, 0x2, R18 ;  /* 0x0000000200027825 */ /* 0x000fc600078e0212 */
[----:B------:R-:W4:Y:S04]  /*15220*/  LDG.E.U16 R134, desc[UR60][R4.64] ;  /* 0x0000003c04867981 */ /* 0x000f28000c1e1500 */
[----:B------:R-:W4:Y:S01]  /*15230*/  LDL.64 R18, [R1+0x718] ;  /* 0x0007180001127983 */ /* 0x000f220000100a00 */
[----:B------:R-:W-:-:S03]  /*15240*/  IMAD.WIDE R12, R0, 0x2, R128 ;  /* 0x00000002000c7825 */ /* 0x000fc600078e0280 */
[----:B------:R3:W4:Y:S04]  /*15250*/  LDG.E.U16 R89, desc[UR60][R2.64] ;  /* 0x0000003c02597981 */ /* 0x000728000c1e1500 */
[----:B------:R-:W4:Y:S04]  /*15260*/  LDL.64 R128, [R1+0x6f8] ;  /* 0x0006f80001807983 */ /* 0x000f280000100a00 */
[----:B------:R-:W4:Y:S04]  /*15270*/  LDG.E.U16 R40, desc[UR60][R14.64] ;  /* 0x0000003c0e287981 */ /* 0x000f28000c1e1500 */
[----:B------:R-:W4:Y:S01]  /*15280*/  LDG.E.U16 R187, desc[UR60][R12.64] ;  /* 0x0000003c0cbb7981 */ /* 0x000f22000c1e1500 */
[----:B--2---:R-:W-:-:S03]  /*15290*/  IMAD.WIDE R6, R0, 0x2, R22 ;  /* 0x0000000200067825 */ /* 0x004fc600078e0216 */
[----:B------:R-:W2:Y:S01]  /*152a0*/  LDL.64 R22, [R1+0x6d8] ;  /* 0x0006d80001167983 */ /* 0x000ea20000100a00 */
[----:B---3--:R-:W-:-:S05]  /*152b0*/  IMAD.WIDE R2, R0, 0x2, R38 ;  /* 0x0000000200027825 */ /* 0x008fca00078e0226 */
[----:B------:R0:W3:Y:S01]  /*152c0*/  LDG.E.U16 R39, desc[UR60][R2.64] ;  /* 0x0000003c02277981 */ /* 0x0000e2000c1e1500 */
[----:B------:R-:W-:-:S03]  /*152d0*/  IMAD.WIDE R4, R0, 0x2, R84 ;  /* 0x0000000200047825 */ /* 0x000fc600078e0254 */
[----:B------:R-:W3:Y:S04]  /*152e0*/  LDL.64 R84, [R1+0x6e8] ;  /* 0x0006e80001547983 */ /* 0x000ee80000100a00 */
[----:B------:R1:W3:Y:S01]  /*152f0*/  LDG.E.U16 R88, desc[UR60][R4.64] ;  /* 0x0000003c04587981 */ /* 0x0002e2000c1e1500 */
[----:B0-----:R-:W-:-:S03]  /*15300*/  IMAD.WIDE R2, R0, 0x2, R28 ;  /* 0x0000000200027825 */ /* 0x001fc600078e021c */
[----:B------:R-:W3:Y:S01]  /*15310*/  LDL.64 R28, [R1+0x6c0] ;  /* 0x0006c000011c7983 */ /* 0x000ee20000100a00 */
[----:B----4-:R-:W-:-:S03]  /*15320*/  IMAD.WIDE R14, R0, 0x2, R34 ;  /* 0x00000002000e7825 */ /* 0x010fc600078e0222 */
[----:B------:R-:W4:Y:S01]  /*15330*/  LDL.64 R34, [R1+0x6e0] ;  /* 0x0006e00001227983 */ /* 0x000f220000100a00 */
[----:B------:R-:W-:-:S03]  /*15340*/  IMAD.WIDE R12, R0, 0x2, R86 ;  /* 0x00000002000c7825 */ /* 0x000fc600078e0256 */
[----:B------:R-:W4:Y:S04]  /*15350*/  LDG.E.U16 R186, desc[UR60][R14.64] ;  /* 0x0000003c0eba7981 */ /* 0x000f28000c1e1500 */
[----:B------:R-:W4:Y:S04]  /*15360*/  LDG.E.U16 R132, desc[UR60][R12.64] ;  /* 0x0000003c0c847981 */ /* 0x000f28000c1e1500 */
[----:B------:R-:W4:Y:S04]  /*15370*/  LDG.E.U16 R185, desc[UR60][R2.64] ;  /* 0x0000003c02b97981 */ /* 0x000f28000c1e1500 */
[----:B------:R0:W4:Y:S01]  /*15380*/  LDG.E.U16 R87, desc[UR60][R6.64] ;  /* 0x0000003c06577981 */ /* 0x000122000c1e1500 */
[----:B-1----:R-:W-:-:S03]  /*15390*/  IMAD.WIDE R4, R0, 0x2, R32 ;  /* 0x0000000200047825 */ /* 0x002fc600078e0220 */
[----:B------:R-:W4:Y:S01]  /*153a0*/  LDL.64 R32, [R1+0x6c8] ;  /* 0x0006c80001207983 */ /* 0x000f220000100a00 */
[----:B0-----:R-:W-:-:S03]  /*153b0*/  IMAD.WIDE R6, R0, 0x2, R160 ;  /* 0x0000000200067825 */ /* 0x001fc600078e02a0 */
[----:B------:R-:W4:Y:S04]  /*153c0*/  LDL.64 R160, [R1+0x698] ;  /* 0x0006980001a07983 */ /* 0x000f280000100a00 */
[----:B------:R0:W4:Y:S04]  /*153d0*/  LDG.E.U16 R38, desc[UR60][R4.64] ;  /* 0x0000003c04267981 */ /* 0x000128000c1e1500 */
[----:B------:R-:W4:Y:S01]  /*153e0*/  LDG.E.U16 R36, desc[UR60][R6.64] ;  /* 0x0000003c06247981 */ /* 0x000f22000c1e1500 */
[----:B------:R-:W-:-:S03]  /*153f0*/  IMAD.WIDE R14, R0, 0x2, R20 ;  /* 0x00000002000e7825 */ /* 0x000fc600078e0214 */
[----:B------:R-:W4:Y:S01]  /*15400*/  LDL.64 R20, [R1+0x6b8] ;  /* 0x0006b80001147983 */ /* 0x000f220000100a00 */
[----:B------:R-:W-:-:S03]  /*15410*/  IMAD.WIDE R2, R0, 0x2, R130 ;  /* 0x0000000200027825 */ /* 0x000fc600078e0282 */
[----:B------:R1:W4:Y:S04]  /*15420*/  LDG.E.U16 R131, desc[UR60][R14.64] ;  /* 0x0000003c0e837981 */ /* 0x000328000c1e1500 */
[----:B------:R2:W4:Y:S01]  /*15430*/  LDG.E.U16 R130, desc[UR60][R2.64] ;  /* 0x0000003c02827981 */ /* 0x000522000c1e1500 */
[----:B------:R-:W-:-:S03]  /*15440*/  IMAD.WIDE R12, R0, 0x2, R18 ;  /* 0x00000002000c7825 */ /* 0x000fc600078e0212 */
[----:B------:R-:W4:Y:S01]  /*15450*/  LDL.64 R18, [R1+0x6b0] ;  /* 0x0006b00001127983 */ /* 0x000f220000100a00 */
[----:B0-----:R-:W-:-:S03]  /*15460*/  IMAD.WIDE R4, R0, 0x2, R154 ;  /* 0x0000000200047825 */ /* 0x001fc600078e029a */
[----:B------:R0:W4:Y:S01]  /*15470*/  LDG.E.U16 R86, desc[UR60][R12.64] ;  /* 0x0000003c0c567981 */ /* 0x000122000c1e1500 */
[----:B------:R-:W4:Y:S01]  /*15480*/  LDC R155, c[0x0][0x268] ;  /* 0x00009a00ff9b7b82 */ /* 0x000f220000000800 */
[C---:B-1----:R-:W-:Y:S02]  /*15490*/  IMAD.WIDE R14, R0.reuse, 0x2, R128 ;  /* 0x00000002000e7825 */ /* 0x042fe400078e0280 */
[----:B------:R4:W4:Y:S02]  /*154a0*/  LDG.E.U16 R184, desc[UR60][R4.64] ;  /* 0x0000003c04b87981 */ /* 0x000924000c1e1500 */
[C---:B--2---:R-:W-:Y:S02]  /*154b0*/  IMAD.WIDE R2, R0.reuse, 0x2, R22 ;  /* 0x0000000200027825 */ /* 0x044fe400078e0216 */
[----:B------:R-:W2:Y:S02]  /*154c0*/  LDL.64 R22, [R1+0x420] ;  /* 0x0004200001167983 */ /* 0x000ea40000100a00 */
[----:B0-----:R-:W-:-:S02]  /*154d0*/  IMAD.WIDE R12, R0, 0x2, R126 ;  /* 0x00000002000c7825 */ /* 0x001fc400078e027e */
[----:B------:R-:W2:Y:S02]  /*154e0*/  LDL.64 R126, [R1+0x690] ;  /* 0x00069000017e7983 */ /* 0x000ea40000100a00 */
[C---:B---3--:R-:W-:Y:S02]  /*154f0*/  IMAD.WIDE R6, R0.reuse, 0x2, R84 ;  /* 0x0000000200067825 */ /* 0x048fe400078e0254 */
[----:B------:R0:W3:Y:S04]  /*15500*/  LDG.E.U16 R85, desc[UR60][R14.64] ;  /* 0x0000003c0e557981 */ /* 0x0000e8000c1e1500 */
[----:B------:R1:W3:Y:S04]  /*15510*/  LDG.E.U16 R183, desc[UR60][R6.64] ;  /* 0x0000003c06b77981 */ /* 0x0002e8000c1e1500 */
[----:B------:R-:W3:Y:S01]  /*15520*/  LDG.E.U16 R84, desc[UR60][R2.64] ;  /* 0x0000003c02547981 */ /* 0x000ee2000c1e1500 */
[----:B----4-:R-:W-:-:S03]  /*15530*/  IMAD.WIDE R4, R0, 0x2, R34 ;  /* 0x0000000200047825 */ /* 0x010fc600078e0222 */
[----:B------:R4:W3:Y:S01]  /*15540*/  LDG.E.U16 R35, desc[UR60][R12.64] ;  /* 0x0000003c0c237981 */ /* 0x0008e2000c1e1500 */
[----:B0-----:R-:W-:-:S03]  /*15550*/  IMAD.WIDE R14, R0, 0x2, R152 ;  /* 0x00000002000e7825 */ /* 0x001fc600078e0298 */
[----:B------:R-:W3:Y:S01]  /*15560*/  LDL.64 R152, [R1+0x688] ;  /* 0x0006880001987983 */ /* 0x000ee20000100a00 */
[----:B-1----:R-:W-:-:S03]  /*15570*/  IMAD.WIDE R6, R0, 0x2, R28 ;  /* 0x0000000200067825 */ /* 0x002fc600078e021c */
[----:B------:R-:W3:Y:S04]  /*15580*/  LDL.64 R28, [R1+0x678] ;  /* 0x00067800011c7983 */ /* 0x000ee80000100a00 */
[----:B------:R-:W3:Y:S04]  /*15590*/  LDG.E.U16 R129, desc[UR60][R4.64] ;  /* 0x0000003c04817981 */ /* 0x000ee8000c1e1500 */
[----:B------:R-:W3:Y:S04]  /*155a0*/  LDG.E.U16 R34, desc[UR60][R14.64] ;  /* 0x0000003c0e227981 */ /* 0x000ee8000c1e1500 */
[----:B------:R-:W3:Y:S01]  /*155b0*/  LDG.E.U16 R128, desc[UR60][R6.64] ;  /* 0x0000003c06807981 */ /* 0x000ee2000c1e1500 */
[----:B----4-:R-:W-:-:S05]  /*155c0*/  IMAD.WIDE R12, R0, 0x2, R32 ;  /* 0x00000002000c7825 */ /* 0x010fca00078e0220 */
[----:B------:R0:W4:Y:S02]  /*155d0*/  LDG.E.U16 R178, desc[UR60][R12.64] ;  /* 0x0000003c0cb27981 */ /* 0x000124000c1e1500 */
[C---:B0-----:R-:W-:Y:S02]  /*155e0*/  IMAD.WIDE R12, R0.reuse, 0x2, R176 ;  /* 0x00000002000c7825 */ /* 0x041fe400078e02b0 */
[----:B------:R-:W4:Y:S02]  /*155f0*/  LDL.64 R176, [R1+0x5a8] ;  /* 0x0005a80001b07983 */ /* 0x000f240000100a00 */
[C---:B------:R-:W-:Y:S02]  /*15600*/  IMAD.WIDE R4, R0.reuse, 0x2, R20 ;  /* 0x0000000200047825 */ /* 0x040fe400078e0214 */
[----:B------:R-:W4:Y:S04]  /*15610*/  LDL.64 R20, [R1+0x668] ;  /* 0x0006680001147983 */ /* 0x000f280000100a00 */
[----:B------:R0:W4:Y:S02]  /*15620*/  LDG.E.U16 R83, desc[UR60][R4.64] ;  /* 0x0000003c04537981 */ /* 0x000124000c1e1500 */
[----:B0-----:R-:W-:-:S02]  /*15630*/  IMAD.WIDE R4, R0, 0x2, R160 ;  /* 0x0000000200047825 */ /* 0x001fc400078e02a0 */
[----:B------:R-:W4:Y:S02]  /*15640*/  LDL.64 R160, [R1+0x5c8] ;  /* 0x0005c80001a07983 */ /* 0x000f240000100a00 */
[----:B------:R-:W-:Y:S02]  /*15650*/  IMAD.WIDE R2, R0, 0x2, R18 ;  /* 0x0000000200027825 */ /* 0x000fe400078e0212 */
[----:B------:R-:W4:Y:S02]  /*15660*/  LDL.64 R18, [R1+0x628] ;  /* 0x0006280001127983 */ /* 0x000f240000100a00 */
[----:B--2---:R-:W-:Y:S01]  /*15670*/  IMAD.MOV.U32 R23, RZ, RZ, R173 ;  /* 0x000000ffff177224 */ /* 0x004fe200078e00ad */
[----:B------:R-:W-:Y:S01]  /*15680*/  SHF.R.U32.HI R14, RZ, 0x7, R82 ;  /* 0x00000007ff0e7819 */ /* 0x000fe20000011652 */
[----:B------:R-:W2:Y:S03]  /*15690*/  LDL.64 R172, [R1+0x588] ;  /* 0x0005880001ac7983 */ /* 0x000ea60000100a00 */
[----:B------:R-:W-:Y:S01]  /*156a0*/  SGXT.U32 R14, R14, 0x1 ;  /* 0x000000010e0e781a */ /* 0x000fe20000000000 */
[----:B------:R0:W2:Y:S04]  /*156b0*/  LDG.E.U16 R33, desc[UR60][R2.64] ;  /* 0x0000003c02217981 */ /* 0x0000a8000c1e1500 */
[----:B------:R-:W-:Y:S01]  /*156c0*/  IMAD R14, R14, R155, RZ ;  /* 0x0000009b0e0e7224 */ /* 0x000fe200078e02ff */
[----:B------:R1:W2:Y:S01]  /*156d0*/  LDG.E.U16 R82, desc[UR60][R4.64] ;  /* 0x0000003c04527981 */ /* 0x0002a2000c1e1500 */
[----:B------:R-:W-:-:S03]  /*156e0*/  IMAD.WIDE R6, R0, 0x2, R174 ;  /* 0x0000000200067825 */ /* 0x000fc600078e02ae */
[----:B------:R-:W-:Y:S01]  /*156f0*/  LEA R22, R14, R16, 0x1 ;  /* 0x000000100e167211 */ /* 0x000fe200078e08ff */
[C---:B0-----:R-:W-:Y:S01]  /*15700*/  IMAD.WIDE R2, R0.reuse, 0x2, R126 ;  /* 0x0000000200027825 */ /* 0x041fe200078e027e */
[----:B------:R0:W2:Y:S04]  /*15710*/  LDG.E.U16 R174, desc[UR60][R12.64] ;  /* 0x0000003c0cae7981 */ /* 0x0000a8000c1e1500 */
[----:B------:R3:W2:Y:S01]  /*15720*/  LDG.E.U16 R127, desc[UR60][R6.64] ;  /* 0x0000003c067f7981 */ /* 0x0006a2000c1e1500 */
[----:B-1----:R-:W-:-:S03]  /*15730*/  IMAD.WIDE R4, R0, 0x2, R170 ;  /* 0x0000000200047825 */ /* 0x002fc600078e02aa */
[----:B------:R1:W2:Y:S01]  /*15740*/  LDG.E.U16 R32, desc[UR60][R2.64] ;  /* 0x0000003c02207981 */ /* 0x0002a2000c1e1500 */
[----:B0-----:R-:W-:-:S03]  /*15750*/  IMAD.WIDE R12, R0, 0x2, R22 ;  /* 0x00000002000c7825 */ /* 0x001fc600078e0216 */
[----:B------:R0:W-:Y:S04]  /*15760*/  STL [R1+0x420], R22 ;  /* 0x0004201601007387 */ /* 0x0001e80000100800 */
[----:B------:R0:W2:Y:S01]  /*15770*/  LDG.E.U16 R126, desc[UR60][R4.64] ;  /* 0x0000003c047e7981 */ /* 0x0000a2000c1e1500 */
[----:B---3--:R-:W-:-:S03]  /*15780*/  IMAD.WIDE R6, R0, 0x2, R152 ;  /* 0x0000000200067825 */ /* 0x008fc600078e0298 */
[----:B------:R-:W3:Y:S01]  /*15790*/  LDL.64 R220, [R1+0x4e8] ;  /* 0x0004e80001dc7983 */ /* 0x000ee20000100a00 */
[----:B-1----:R-:W-:-:S03]  /*157a0*/  IMAD.WIDE R2, R0, 0x2, R28 ;  /* 0x0000000200027825 */ /* 0x002fc600078e021c */
[----:B------:R-:W3:Y:S04]  /*157b0*/  LDL.64 R152, [R1+0x568] ;  /* 0x0005680001987983 */ /* 0x000ee80000100a00 */
[----:B------:R-:W3:Y:S04]  /*157c0*/  LDL.64 R28, [R1+0x548] ;  /* 0x00054800011c7983 */ /* 0x000ee80000100a00 */
[----:B0-----:R-:W3:Y:S01]  /*157d0*/  LDL.64 R22, [R1+0x528] ;  /* 0x0005280001167983 */ /* 0x001ee20000100a00 */
[----:B------:R-:W-:-:S03]  /*157e0*/  IMAD.WIDE R4, R0, 0x2, R164 ;  /* 0x0000000200047825 */ /* 0x000fc600078e02a4 */
[----:B------:R-:W3:Y:S04]  /*157f0*/  LDG.E.U16 R170, desc[UR60][R6.64] ;  /* 0x0000003c06aa7981 */ /* 0x000ee8000c1e1500 */
[----:B------:R-:W3:Y:S04]  /*15800*/  LDL.64 R218, [R1+0x4c8] ;  /* 0x0004c80001da7983 */ /* 0x000ee80000100a00 */
[----:B------:R-:W3:Y:S04]  /*15810*/  LDG.E.U16 R42, desc[UR60][R2.64] ;  /* 0x0000003c022a7981 */ /* 0x000ee8000c1e1500 */
[----:B------:R0:W3:Y:S04]  /*15820*/  LDG.E.U16 R164, desc[UR60][R4.64] ;  /* 0x0000003c04a47981 */ /* 0x0000e8000c1e1500 */
[----:B------:R-:W3:Y:S04]  /*15830*/  LDL.64 R230, [R1+0x670] ;  /* 0x0006700001e67983 */ /* 0x000ee80000100a00 */
[----:B------:R-:W3:Y:S01]  /*15840*/  LDL.64 R228, [R1+0x660] ;  /* 0x0006600001e47983 */ /* 0x000ee20000100a00 */
[----:B0-----:R-:W-:-:S03]  /*15850*/  IMAD.WIDE R4, R0, 0x2, R180 ;  /* 0x0000000200047825 */ /* 0x001fc600078e02b4 */
[----:B------:R-:W3:Y:S04]  /*15860*/  LDL.64 R180, [R1+0x468] ;  /* 0x0004680001b47983 */ /* 0x000ee80000100a00 */
[----:B------:R-:W3:Y:S04]  /*15870*/  LDG.E.U16 R167, desc[UR60][R12.64] ;  /* 0x0000003c0ca77981 */ /* 0x000ee8000c1e1500 */
[----:B------:R-:W3:Y:S04]  /*15880*/  LDL.64 R226, [R1+0x658] ;  /* 0x0006580001e27983 */ /* 0x000ee80000100a00 */
[----:B------:R-:W3:Y:S04]  /*15890*/  LDL.64 R224, [R1+0x620] ;  /* 0x0006200001e07983 */ /* 0x000ee80000100a00 */
[----:B------:R-:W3:Y:S04]  /*158a0*/  LDL.64 R12, [R1+0x448] ;  /* 0x00044800010c7983 */ /* 0x000ee80000100a00 */
[----:B------:R-:W3:Y:S01]  /*158b0*/  LDL.64 R222, [R1+0x618] ;  /* 0x0006180001de7983 */ /* 0x000ee20000100a00 */
[----:B----4-:R-:W-:-:S03]  /*158c0*/  IMAD.WIDE R6, R0, 0x2, R20 ;  /* 0x0000000200067825 */ /* 0x010fc600078e0214 */
[----:B------:R-:W4:Y:S04]  /*158d0*/  LDL.64 R20, [R1+0x508] ;  /* 0x0005080001147983 */ /* 0x000f280000100a00 */
[----:B------:R0:W4:Y:S02]  /*158e0*/  LDG.E.U16 R165, desc[UR60][R6.64] ;  /* 0x0000003c06a57981 */ /* 0x000124000c1e1500 */
[C---:B0-----:R-:W-:Y:S02]  /*158f0*/  IMAD.WIDE R6, R0.reuse, 0x2, R216 ;  /* 0x0000000200067825 */ /* 0x041fe400078e02d8 */
[----:B------:R-:W4:Y:S02]  /*15900*/  LDL.64 R216, [R1+0x488] ;  /* 0x0004880001d87983 */ /* 0x000f240000100a00 */
[----:B------:R-:W-:-:S02]  /*15910*/  IMAD.WIDE R2, R0, 0x2, R18 ;  /* 0x0000000200027825 */ /* 0x000fc400078e0212 */
[----:B------:R-:W4:Y:S04]  /*15920*/  LDL.64 R18, [R1+0x4a8] ;  /* 0x0004a80001127983 */ /* 0x000f280000100a00 */
[----:B------:R0:W4:Y:S02]  /*15930*/  LDG.E.U16 R162, desc[UR60][R2.64] ;  /* 0x0000003c02a27981 */ /* 0x000124000c1e1500 */
[C---:B0-----:R-:W-:Y:S02]  /*15940*/  IMAD.WIDE R2, R0.reuse, 0x2, R160 ;  /* 0x0000000200027825 */ /* 0x041fe400078e02a0 */
[----:B------:R0:W4:Y:S04]  /*15950*/  LDG.E.U16 R161, desc[UR60][R6.64] ;  /* 0x0000003c06a17981 */ /* 0x000128000c1e1500 */
[----:B------:R2:W4:Y:S04]  /*15960*/  LDG.E.U16 R160, desc[UR60][R4.64] ;  /* 0x0000003c04a07981 */ /* 0x000528000c1e1500 */
[----:B------:R3:W4:Y:S01]  /*15970*/  LDG.E.U16 R159, desc[UR60][R2.64] ;  /* 0x0000003c029f7981 */ /* 0x000722000c1e1500 */
[----:B0-----:R-:W-:-:S03]  /*15980*/  IMAD.WIDE R6, R0, 0x2, R176 ;  /* 0x0000000200067825 */ /* 0x001fc600078e02b0 */
[----:B------:R-:W4:Y:S04]  /*15990*/  LDL.64 R176, [R1+0x650] ;  /* 0x0006500001b07983 */ /* 0x000f280000100a00 */
[----:B------:R0:W4:Y:S01]  /*159a0*/  LDG.E.U16 R154, desc[UR60][R6.64] ;  /* 0x0000003c069a7981 */ /* 0x000122000c1e1500 */
[----:B--2---:R-:W-:-:S03]  /*159b0*/  IMAD.WIDE R4, R0, 0x2, R172 ;  /* 0x0000000200047825 */ /* 0x004fc600078e02ac */
[----:B------:R-:W2:Y:S01]  /*159c0*/  LDL.64 R172, [R1+0x640] ;  /* 0x0006400001ac7983 */ /* 0x000ea20000100a00 */
[----:B---3--:R-:W-:-:S03]  /*159d0*/  IMAD.WIDE R2, R0, 0x2, R152 ;  /* 0x0000000200027825 */ /* 0x008fc600078e0298 */
[----:B------:R1:W3:Y:S01]  /*159e0*/  LDG.E.U16 R153, desc[UR60][R4.64] ;  /* 0x0000003c04997981 */ /* 0x0002e2000c1e1500 */
[----:B0-----:R-:W-:-:S03]  /*159f0*/  IMAD.WIDE R6, R0, 0x2, R28 ;  /* 0x0000000200067825 */ /* 0x001fc600078e021c */
[----:B------:R-:W3:Y:S04]  /*15a00*/  LDG.E.U16 R152, desc[UR60][R2.64] ;  /* 0x0000003c02987981 */ /* 0x000ee8000c1e1500 */
[----:B------:R-:W3:Y:S01]  /*15a10*/  LDL.64 R28, [R1+0x638] ;  /* 0x00063800011c7983 */ /* 0x000ee20000100a00 */
[----:B-1----:R-:W-:-:S03]  /*15a20*/  IMAD.WIDE R4, R0, 0x2, R22 ;  /* 0x0000000200047825 */ /* 0x002fc600078e0216 */
[----:B------:R0:W3:Y:S04]  /*15a30*/  LDG.E.U16 R23, desc[UR60][R6.64] ;  /* 0x0000003c06177981 */ /* 0x0000e8000c1e1500 */
[----:B------:R1:W3:Y:S01]  /*15a40*/  LDG.E.U16 R22, desc[UR60][R4.64] ;  /* 0x0000003c04167981 */ /* 0x0002e2000c1e1500 */
[----:B0-----:R-:W-:-:S03]  /*15a50*/  IMAD.WIDE R6, R0, 0x2, R220 ;  /* 0x0000000200067825 */ /* 0x001fc600078e02dc */
[----:B------:R-:W3:Y:S01]  /*15a60*/  LDL.64 R220, [R1+0x600] ;  /* 0x0006000001dc7983 */ /* 0x000ee20000100a00 */
[----:B-1----:R-:W-:-:S03]  /*15a70*/  IMAD.WIDE R4, R0, 0x2, R218 ;  /* 0x0000000200047825 */ /* 0x002fc600078e02da */
[----:B------:R-:W3:Y:S01]  /*15a80*/  LDL.64 R218, [R1+0x630] ;  /* 0x0006300001da7983 */ /* 0x000ee20000100a00 */
[----:B----4-:R-:W-:-:S03]  /*15a90*/  IMAD.WIDE R2, R0, 0x2, R20 ;  /* 0x0000000200027825 */ /* 0x010fc600078e0214 */
[----:B------:R0:W4:Y:S04]  /*15aa0*/  LDG.E.U16 R20, desc[UR60][R6.64] ;  /* 0x0000003c06147981 */ /* 0x000128000c1e1500 */
[----:B------:R1:W4:Y:S01]  /*15ab0*/  LDG.E.U16 R21, desc[UR60][R2.64] ;  /* 0x0000003c02157981 */ /* 0x000322000c1e1500 */
[----:B0-----:R-:W-:-:S03]  /*15ac0*/  IMAD.WIDE R6, R0, 0x2, R216 ;  /* 0x0000000200067825 */ /* 0x001fc600078e02d8 */
[----:B------:R-:W4:Y:S04]  /*15ad0*/  LDL.64 R216, [R1+0x5f8] ;  /* 0x0005f80001d87983 */ /* 0x000f280000100a00 */
[----:B------:R0:W4:Y:S01]  /*15ae0*/  LDG.E.U16 R17, desc[UR60][R6.64] ;  /* 0x0000003c06117981 */ /* 0x000122000c1e1500 */
[----:B-1----:R-:W-:-:S03]  /*15af0*/  IMAD.WIDE R2, R0, 0x2, R18 ;  /* 0x0000000200027825 */ /* 0x002fc600078e0212 */
[----:B------:R1:W4:Y:S01]  /*15b00*/  LDG.E.U16 R19, desc[UR60][R4.64] ;  /* 0x0000003c04137981 */ /* 0x000322000c1e1500 */
[----:B0-----:R-:W-:-:S03]  /*15b10*/  IMAD.WIDE R6, R0, 0x2, R230 ;  /* 0x0000000200067825 */ /* 0x001fc600078e02e6 */
[----:B------:R-:W4:Y:S04]  /*15b20*/  LDG.E.U16 R18, desc[UR60][R2.64] ;  /* 0x0000003c02127981 */ /* 0x000f28000c1e1500 */
[----:B------:R-:W4:Y:S01]  /*15b30*/  LDG.E.U16 R30, desc[UR60][R6.64] ;  /* 0x0000003c061e7981 */ /* 0x000f22000c1e1500 */
[----:B-1----:R-:W-:-:S03]  /*15b40*/  IMAD.WIDE R4, R0, 0x2, R180 ;  /* 0x0000000200047825 */ /* 0x002fc600078e02b4 */
[----:B------:R-:W4:Y:S04]  /*15b50*/  LDL.64 R180, [R1+0x610] ;  /* 0x0006100001b47983 */ /* 0x000f280000100a00 */
[----:B------:R0:W4:Y:S02]  /*15b60*/  LDG.E.U16 R15, desc[UR60][R4.64] ;  /* 0x0000003c040f7981 */ /* 0x000124000c1e1500 */
[----:B0-----:R-:W-:-:S04]  /*15b70*/  IMAD.WIDE R4, R0, 0x2, R228 ;  /* 0x0000000200047825 */ /* 0x001fc800078e02e4 */
[C---:B------:R-:W-:Y:S01]  /*15b80*/  IMAD.WIDE R6, R0.reuse, 0x2, R176 ;  /* 0x0000000200067825 */ /* 0x040fe200078e02b0 */
[----:B------:R2:W4:Y:S04]  /*15b90*/  LDG.E.U16 R246, desc[UR60][R4.64] ;  /* 0x0000003c04f67981 */ /* 0x000528000c1e1500 */
[----:B------:R-:W4:Y:S01]  /*15ba0*/  LDL.64 R176, [R1+0x5f0] ;  /* 0x0005f00001b07983 */ /* 0x000f220000100a00 */
[----:B--2---:R-:W-:-:S03]  /*15bb0*/  IMAD.WIDE R4, R0, 0x2, R172 ;  /* 0x0000000200047825 */ /* 0x004fc600078e02ac */
[----:B------:R-:W2:Y:S01]  /*15bc0*/  LDL.64 R172, [R1+0x5e0] ;  /* 0x0005e00001ac7983 */ /* 0x000ea20000100a00 */
[----:B------:R-:W-:-:S03]  /*15bd0*/  IMAD.WIDE R2, R0, 0x2, R12 ;  /* 0x0000000200027825 */ /* 0x000fc600078e020c */
[----:B------:R-:W2:Y:S04]  /*15be0*/  LDG.E.U16 R243, desc[UR60][R4.64] ;  /* 0x0000003c04f37981 */ /* 0x000ea8000c1e1500 */
[----:B------:R0:W2:Y:S02]  /*15bf0*/  LDG.E.U16 R13, desc[UR60][R2.64] ;  /* 0x0000003c020d7981 */ /* 0x0000a4000c1e1500 */
[----:B0-----:R-:W-:-:S05]  /*15c00*/  IMAD.WIDE R2, R0, 0x2, R226 ;  /* 0x0000000200027825 */ /* 0x001fca00078e02e2 */
[----:B------:R3:W2:Y:S01]  /*15c10*/  LDG.E.U16 R247, desc[UR60][R2.64] ;  /* 0x0000003c02f77981 */ /* 0x0006a2000c1e1500 */
[----:B------:R-:W-:-:S05]  /*15c20*/  IMAD.WIDE R4, R0, 0x2, R224 ;  /* 0x0000000200047825 */ /* 0x000fca00078e02e0 */
[----:B------:R-:W2:Y:S01]  /*15c30*/  LDG.E.U16 R240, desc[UR60][R4.64] ;  /* 0x0000003c04f07981 */ /* 0x000ea2000c1e1500 */
[----:B---3--:R-:W-:-:S03]  /*15c40*/  IMAD.WIDE R2, R0, 0x2, R28 ;  /* 0x0000000200027825 */ /* 0x008fc600078e021c */
[----:B------:R0:W3:Y:S04]  /*15c50*/  LDG.E.U16 R29, desc[UR60][R6.64] ;  /* 0x0000003c061d7981 */ /* 0x0000e8000c1e1500 */
[----:B------:R1:W3:Y:S01]  /*15c60*/  LDG.E.U16 R244, desc[UR60][R2.64] ;  /* 0x0000003c02f47981 */ /* 0x0002e2000c1e1500 */
[----:B0-----:R-:W-:-:S03]  /*15c70*/  IMAD.WIDE R6, R0, 0x2, R218 ;  /* 0x0000000200067825 */ /* 0x001fc600078e02da */
[----:B------:R-:W3:Y:S04]  /*15c80*/  LDL.64 R218, [R1+0x5d8] ;  /* 0x0005d80001da7983 */ /* 0x000ee80000100a00 */
[----:B------:R4:W3:Y:S01]  /*15c90*/  LDG.E.U16 R28, desc[UR60][R6.64] ;  /* 0x0000003c061c7981 */ /* 0x0008e2000c1e1500 */
[----:B-1----:R-:W-:-:S03]  /*15ca0*/  IMAD.WIDE R2, R0, 0x2, R222 ;  /* 0x0000000200027825 */ /* 0x002fc600078e02de */
[----:B------:R-:W3:Y:S01]  /*15cb0*/  LDL.64 R222, [R1+0x5c0] ;  /* 0x0005c00001de7983 */ /* 0x000ee20000100a00 */
[----:B------:R-:W-:-:S03]  /*15cc0*/  IMAD.WIDE R4, R0, 0x2, R220 ;  /* 0x0000000200047825 */ /* 0x000fc600078e02dc */
[----:B------:R-:W3:Y:S04]  /*15cd0*/  LDG.E.U16 R241, desc[UR60][R2.64] ;  /* 0x0000003c02f17981 */ /* 0x000ee8000c1e1500 */
[----:B------:R-:W3:Y:S04]  /*15ce0*/  LDG.E.U16 R237, desc[UR60][R4.64] ;  /* 0x0000003c04ed7981 */ /* 0x000ee8000c1e1500 */
        /* <DEDUP_REMOVED lines=8> */
[----:B------:R3:W4:Y:S04]  /*15d70*/  LDG.E.U16 R238, desc[UR60][R2.64] ;  /* 0x0000003c02ee7981 */ /* 0x000728000c1e1500 */
[----:B------:R-:W4:Y:S01]  /*15d80*/  LDG.E.U16 R250, desc[UR60][R6.64] ;  /* 0x0000003c06fa7981 */ /* 0x000f22000c1e1500 */
[----:B--2---:R-:W-:-:S03]  /*15d90*/  IMAD.WIDE R4, R0, 0x2, R172 ;  /* 0x0000000200047825 */ /* 0x004fc600078e02ac */
[----:B------:R-:W2:Y:S04]  /*15da0*/  LDL.64 R172, [R1+0x5a0] ;  /* 0x0005a00001ac7983 */ /* 0x000ea80000100a00 */
[----:B------:R0:W2:Y:S01]  /*15db0*/  LDG.E.U16 R231, desc[UR60][R4.64] ;  /* 0x0000003c04e77981 */ /* 0x0000a2000c1e1500 */
[----:B---3--:R-:W-:-:S03]  /*15dc0*/  IMAD.WIDE R2, R0, 0x2, R218 ;  /* 0x0000000200027825 */ /* 0x008fc600078e02da */
[----:B------:R-:W3:Y:S04]  /*15dd0*/  LDL.64 R218, [R1+0x590] ;  /* 0x0005900001da7983 */ /* 0x000ee80000100a00 */
[----:B------:R-:W3:Y:S01]  /*15de0*/  LDG.E.U16 R232, desc[UR60][R2.64] ;  /* 0x0000003c02e87981 */ /* 0x000ee2000c1e1500 */
[----:B0-----:R-:W-:-:S03]  /*15df0*/  IMAD.WIDE R4, R0, 0x2, R222 ;  /* 0x0000000200047825 */ /* 0x001fc600078e02de */
[----:B------:R-:W3:Y:S04]  /*15e00*/  LDL.64 R222, [R1+0x578] ;  /* 0x0005780001de7983 */ /* 0x000ee80000100a00 */
[----:B------:R-:W3:Y:S01]  /*15e10*/  LDG.E.U16 R229, desc[UR60][R4.64] ;  /* 0x0000003c04e57981 */ /* 0x000ee2000c1e1500 */
[----:B----4-:R-:W-:-:S03]  /*15e20*/  IMAD.WIDE R6, R0, 0x2, R180 ;  /* 0x0000000200067825 */ /* 0x010fc600078e02b4 */
[----:B------:R-:W4:Y:S04]  /*15e30*/  LDL.64 R180, [R1+0x580] ;  /* 0x0005800001b47983 */ /* 0x000f280000100a00 */
[----:B------:R0:W4:Y:S02]  /*15e40*/  LDG.E.U16 R248, desc[UR60][R6.64] ;  /* 0x0000003c06f87981 */ /* 0x000124000c1e1500 */
[C---:B0-----:R-:W-:Y:S02]  /*15e50*/  IMAD.WIDE R6, R0.reuse, 0x2, R176 ;  /* 0x0000000200067825 */ /* 0x041fe400078e02b0 */
[----:B------:R-:W4:Y:S02]  /*15e60*/  LDL.64 R176, [R1+0x570] ;  /* 0x0005700001b07983 */ /* 0x000f240000100a00 */
[----:B------:R-:W-:-:S02]  /*15e70*/  IMAD.WIDE R2, R0, 0x2, R216 ;  /* 0x0000000200027825 */ /* 0x000fc400078e02d8 */
[----:B------:R-:W4:Y:S04]  /*15e80*/  LDG.E.U16 R245, desc[UR60][R6.64] ;  /* 0x0000003c06f57981 */ /* 0x000f28000c1e1500 */
[----:B------:R0:W4:Y:S04]  /*15e90*/  LDG.E.U16 R230, desc[UR60][R2.64] ;  /* 0x0000003c02e67981 */ /* 0x000128000c1e1500 */
[----:B------:R-:W4:Y:S01]  /*15ea0*/  LDL.64 R216, [R1+0x560] ;  /* 0x0005600001d87983 */ /* 0x000f220000100a00 */
[----:B--2---:R-:W-:-:S03]  /*15eb0*/  IMAD.WIDE R4, R0, 0x2, R172 ;  /* 0x0000000200047825 */ /* 0x004fc600078e02ac */
[----:B------:R-:W2:Y:S01]  /*15ec0*/  LDL.64 R172, [R1+0x558] ;  /* 0x0005580001ac7983 */ /* 0x000ea20000100a00 */
[----:B0-----:R-:W-:-:S03]  /*15ed0*/  IMAD.WIDE R2, R0, 0x2, R220 ;  /* 0x0000000200027825 */ /* 0x001fc600078e02dc */
[----:B------:R-:W2:Y:S04]  /*15ee0*/  LDG.E.U16 R227, desc[UR60][R4.64] ;  /* 0x0000003c04e37981 */ /* 0x000ea8000c1e1500 */
[----:B------:R0:W2:Y:S04]  /*15ef0*/  LDG.E.U16 R228, desc[UR60][R2.64] ;  /* 0x0000003c02e47981 */ /* 0x0000a8000c1e1500 */
[----:B------:R-:W2:Y:S01]  /*15f00*/  LDL.64 R220, [R1+0x550] ;  /* 0x0005500001dc7983 */ /* 0x000ea20000100a00 */
[----:B---3--:R-:W-:-:S03]  /*15f10*/  IMAD.WIDE R6, R0, 0x2, R218 ;  /* 0x0000000200067825 */ /* 0x008fc600078e02da */
[----:B------:R-:W3:Y:S04]  /*15f20*/  LDL.64 R218, [R1+0x540] ;  /* 0x0005400001da7983 */ /* 0x000ee80000100a00 */
[----:B------:R1:W3:Y:S01]  /*15f30*/  LDG.E.U16 R242, desc[UR60][R6.64] ;  /* 0x0000003c06f27981 */ /* 0x0002e2000c1e1500 */
[----:B0-----:R-:W-:-:S05]  /*15f40*/  IMAD.WIDE R2, R0, 0x2, R222 ;  /* 0x0000000200027825 */ /* 0x001fca00078e02de */
[----:B------:R2:W3:Y:S01]  /*15f50*/  LDG.E.U16 R226, desc[UR60][R2.64] ;  /* 0x0000003c02e27981 */ /* 0x0004e2000c1e1500 */
[----:B----4-:R-:W-:-:S03]  /*15f60*/  IMAD.WIDE R4, R0, 0x2, R180 ;  /* 0x0000000200047825 */ /* 0x010fc600078e02b4 */
[----:B------:R-:W4:Y:S04]  /*15f70*/  LDL.64 R180, [R1+0x538] ;  /* 0x0005380001b47983 */ /* 0x000f280000100a00 */
[----:B------:R-:W3:Y:S01]  /*15f80*/  LDG.E.U16 R225, desc[UR60][R4.64] ;  /* 0x0000003c04e17981 */ /* 0x000ee2000c1e1500 */
[----:B-1----:R-:W-:-:S03]  /*15f90*/  IMAD.WIDE R6, R0, 0x2, R176 ;  /* 0x0000000200067825 */ /* 0x002fc600078e02b0 */
[----:B------:R-:W3:Y:S04]  /*15fa0*/  LDL.64 R176, [R1+0x530] ;  /* 0x0005300001b07983 */ /* 0x000ee80000100a00 */
[----:B------:R0:W3:Y:S01]  /*15fb0*/  LDG.E.U16 R239, desc[UR60][R6.64] ;  /* 0x0000003c06ef7981 */ /* 0x0000e2000c1e1500 */
[----:B--2---:R-:W-:-:S03]  /*15fc0*/  IMAD.WIDE R2, R0, 0x2, R172 ;  /* 0x0000000200027825 */ /* 0x004fc600078e02ac */
[----:B------:R-:W2:Y:S04]  /*15fd0*/  LDL.64 R172, [R1+0x418] ;  /* 0x0004180001ac7983 */ /* 0x000ea80000100a00 */
[----:B------:R4:W2:Y:S01]  /*15fe0*/  LDG.E.U16 R223, desc[UR60][R2.64] ;  /* 0x0000003c02df7981 */ /* 0x0008a2000c1e1500 */
[----:B0-----:R-:W-:-:S05]  /*15ff0*/  IMAD.WIDE R6, R0, 0x2, R220 ;  /* 0x0000000200067825 */ /* 0x001fca00078e02dc */
[----:B------:R-:W2:Y:S04]  /*16000*/  LDG.E.U16 R236, desc[UR60][R6.64] ;  /* 0x0000003c06ec7981 */ /* 0x000ea8000c1e1500 */
[----:B------:R-:W2:Y:S01]  /*16010*/  LDL.64 R6, [R1+0x520] ;  /* 0x0005200001067983 */ /* 0x000ea20000100a00 */
[----:B----4-:R-:W-:-:S03]  /*16020*/  IMAD.WIDE R2, R0, 0x2, R180 ;  /* 0x0000000200027825 */ /* 0x010fc600078e02b4 */
[----:B------:R-:W4:Y:S04]  /*16030*/  LDL.64 R180, [R1+0x4f8] ;  /* 0x0004f80001b47983 */ /* 0x000f280000100a00 */
[----:B------:R3:W4:Y:S02]  /*16040*/  LDG.E.U16 R220, desc[UR60][R2.64] ;  /* 0x0000003c02dc7981 */ /* 0x000724000c1e1500 */
[C---:B---3--:R-:W-:Y:S02]  /*16050*/  IMAD.WIDE R2, R0.reuse, 0x2, R176 ;  /* 0x0000000200027825 */ /* 0x048fe400078e02b0 */
[----:B------:R-:W3:Y:S04]  /*16060*/  LDL.64 R176, [R1+0x4d8] ;  /* 0x0004d80001b07983 */ /* 0x000ee80000100a00 */
[----:B------:R-:W4:Y:S04]  /*16070*/  LDG.E.U16 R235, desc[UR60][R2.64] ;  /* 0x0000003c02eb7981 */ /* 0x000f28000c1e1500 */
[----:B--2---:R-:W2:Y:S01]  /*16080*/  LDL.64 R172, [R1+0x418] ;  /* 0x0004180001ac7983 */ /* 0x004ea20000100a00 */
[----:B------:R-:W-:-:S03]  /*16090*/  IMAD.WIDE R4, R0, 0x2, R216 ;  /* 0x0000000200047825 */ /* 0x000fc600078e02d8 */
[----:B------:R-:W3:Y:S01]  /*160a0*/  LDL.64 R216, [R1+0x518] ;  /* 0x0005180001d87983 */ /* 0x000ee20000100a00 */
[----:B------:R-:W-:-:S03]  /*160b0*/  IMAD R12, R155, 0x2, R14 ;  /* 0x000000029b0c7824 */ /* 0x000fc600078e020e */
[----:B------:R0:W3:Y:S02]  /*160c0*/  LDG.E.U16 R222, desc[UR60][R4.64] ;  /* 0x0000003c04de7981 */ /* 0x0000e4000c1e1500 */
[----:B0-----:R-:W-:-:S05]  /*160d0*/  IMAD.WIDE R4, R0, 0x2, R218 ;  /* 0x0000000200047825 */ /* 0x001fca00078e02da */
[----:B------:R0:W3:Y:S02]  /*160e0*/  LDG.E.U16 R218, desc[UR60][R4.64] ;  /* 0x0000003c04da7981 */ /* 0x0000e4000c1e1500 */
[----:B0-----:R-:W-:-:S05]  /*160f0*/  IMAD.WIDE R4, R0, 0x2, R6 ;  /* 0x0000000200047825 */ /* 0x001fca00078e0206 */
[----:B------:R-:W3:Y:S04]  /*16100*/  LDG.E.U16 R192, desc[UR60][R4.64] ;  /* 0x0000003c04c07981 */ /* 0x000ee8000c1e1500 */
[----:B----4-:R0:W-:Y:S04]  /*16110*/  STL [R1+0xe28], R235 ;  /* 0x000e28eb01007387 */ /* 0x0101e80000100800 */
[----:B0-----:R-:W4:Y:S01]  /*16120*/  LDL.64 R234, [R1+0x500] ;  /* 0x0005000001ea7983 */ /* 0x001f220000100a00 */
[----:B--2---:R-:W-:-:S05]  /*16130*/  IMAD R172, R12, 0x2, R16 ;  /* 0x000000020cac7824 */ /* 0x004fca00078e0210 */
[----:B------:R0:W-:Y:S04]  /*16140*/  STL [R1+0x418], R172 ;  /* 0x000418ac01007387 */ /* 0x0001e80000100800 */
[----:B------:R-:W2:Y:S01]  /*16150*/  LDL.64 R4, [R1+0x510] ;  /* 0x0005100001047983 */ /* 0x000ea20000100a00 */
[----:B------:R-:W-:-:S05]  /*16160*/  IMAD.WIDE R6, R0, 0x2, R172 ;  /* 0x0000000200067825 */ /* 0x000fca00078e02ac */
[----:B------:R2:W4:Y:S01]  /*16170*/  LDG.E.U16 R14, desc[UR60][R6.64] ;  /* 0x0000003c060e7981 */ /* 0x000522000c1e1500 */
[----:B---3--:R-:W-:-:S03]  /*16180*/  IMAD.WIDE R2, R0, 0x2, R216 ;  /* 0x0000000200027825 */ /* 0x008fc600078e02d8 */
[----:B0-----:R-:W3:Y:S04]  /*16190*/  LDL.64 R172, [R1+0x4b8] ;  /* 0x0004b80001ac7983 */ /* 0x001ee80000100a00 */
[----:B------:R0:W3:Y:S01]  /*161a0*/  LDG.E.U16 R217, desc[UR60][R2.64] ;  /* 0x0000003c02d97981 */ /* 0x0000e2000c1e1500 */
[----:B--2---:R-:W-:-:S04]  /*161b0*/  IMAD.WIDE R6, R0, 0x2, R4 ;  /* 0x0000000200067825 */ /* 0x004fc800078e0204 */
[C---:B----4-:R-:W-:Y:S02]  /*161c0*/  IMAD.WIDE R4, R0.reuse, 0x2, R234 ;  /* 0x0000000200047825 */ /* 0x050fe400078e02ea */
[----:B------:R1:W2:Y:S04]  /*161d0*/  LDG.E.U16 R234, desc[UR60][R6.64] ;  /* 0x0000003c06ea7981 */ /* 0x0002a8000c1e1500 */
[----:B------:R-:W1:Y:S01]  /*161e0*/  LDL.64 R6, [R1+0x4f0] ;  /* 0x0004f00001067983 */ /* 0x000e620000100a00 */
[----:B0-----:R-:W-:-:S03]  /*161f0*/  IMAD.WIDE R2, R0, 0x2, R180 ;  /* 0x0000000200027825 */ /* 0x001fc600078e02b4 */
[----:B------:R0:W4:Y:S04]  /*16200*/  LDG.E.U16 R180, desc[UR60][R4.64] ;  /* 0x0000003c04b47981 */ /* 0x000128000c1e1500 */
[----:B------:R3:W4:Y:S04]  /*16210*/  LDG.E.U16 R182, desc[UR60][R2.64] ;  /* 0x0000003c02b67981 */ /* 0x000728000c1e1500 */
[----:B------:R-:W0:Y:S01]  /*16220*/  LDL.64 R4, [R1+0x4e0] ;  /* 0x0004e00001047983 */ /* 0x000e220000100a00 */
[----:B-1----:R-:W-:-:S05]  /*16230*/  IMAD.WIDE R6, R0, 0x2, R6 ;  /* 0x0000000200067825 */ /* 0x002fca00078e0206 */
[----:B------:R1:W4:Y:S04]  /*16240*/  LDG.E.U16 R233, desc[UR60][R6.64] ;  /* 0x0000003c06e97981 */ /* 0x000328000c1e1500 */
[----:B------:R-:W1:Y:S01]  /*16250*/  LDL.64 R6, [R1+0x4d0] ;  /* 0x0004d00001067983 */ /* 0x000e620000100a00 */
[----:B0-----:R-:W-:-:S04]  /*16260*/  IMAD.WIDE R4, R0, 0x2, R4 ;  /* 0x0000000200047825 */ /* 0x001fc800078e0204 */
[C---:B---3--:R-:W-:Y:S02]  /*16270*/  IMAD.WIDE R2, R0.reuse, 0x2, R176 ;  /* 0x0000000200027825 */ /* 0x048fe400078e02b0 */
[----:B------:R0:W3:Y:S04]  /*16280*/  LDG.E.U16 R177, desc[UR60][R4.64] ;  /* 0x0000003c04b17981 */ /* 0x0000e8000c1e1500 */
[----:B------:R2:W3:Y:S04]  /*16290*/  LDG.E.U16 R179, desc[UR60][R2.64] ;  /* 0x0000003c02b37981 */ /* 0x0004e8000c1e1500 */
[----:B------:R-:W0:Y:S01]  /*162a0*/  LDL.64 R4, [R1+0x4c0] ;  /* 0x0004c00001047983 */ /* 0x000e220000100a00 */
[----:B-1----:R-:W-:-:S05]  /*162b0*/  IMAD.WIDE R6, R0, 0x2, R6 ;  /* 0x0000000200067825 */ /* 0x002fca00078e0206 */
[----:B------:R1:W3:Y:S04]  /*162c0*/  LDG.E.U16 R224, desc[UR60][R6.64] ;  /* 0x0000003c06e07981 */ /* 0x0002e8000c1e1500 */
[----:B------:R-:W1:Y:S01]  /*162d0*/  LDL.64 R6, [R1+0x4b0] ;  /* 0x0004b00001067983 */ /* 0x000e620000100a00 */
[----:B0-----:R-:W-:-:S04]  /*162e0*/  IMAD.WIDE R4, R0, 0x2, R4 ;  /* 0x0000000200047825 */ /* 0x001fc800078e0204 */
[C---:B--2---:R-:W-:Y:S02]  /*162f0*/  IMAD.WIDE R2, R0.reuse, 0x2, R172 ;  /* 0x0000000200027825 */ /* 0x044fe400078e02ac */
[----:B------:R0:W2:Y:S04]  /*16300*/  LDG.E.U16 R173, desc[UR60][R4.64] ;  /* 0x0000003c04ad7981 */ /* 0x0000a8000c1e1500 */
[----:B------:R4:W2:Y:S04]  /*16310*/  LDG.E.U16 R176, desc[UR60][R2.64] ;  /* 0x0000003c02b07981 */ /* 0x0008a8000c1e1500 */
[----:B------:R-:W0:Y:S04]  /*16320*/  LDL.64 R4, [R1+0x4a0] ;  /* 0x0004a00001047983 */ /* 0x000e280000100a00 */
[----:B------:R-:W4:Y:S01]  /*16330*/  LDL.64 R2, [R1+0x498] ;  /* 0x0004980001027983 */ /* 0x000f220000100a00 */
[----:B-1----:R-:W-:-:S05]  /*16340*/  IMAD.WIDE R6, R0, 0x2, R6 ;  /* 0x0000000200067825 */ /* 0x002fca00078e0206 */
[----:B------:R1:W2:Y:S04]  /*16350*/  LDG.E.U16 R221, desc[UR60][R6.64] ;  /* 0x0000003c06dd7981 */ /* 0x0002a8000c1e1500 */
[----:B------:R-:W1:Y:S01]  /*16360*/  LDL.64 R6, [R1+0x490] ;  /* 0x0004900001067983 */ /* 0x000e620000100a00 */
[C---:B0-----:R-:W-:Y:S01]  /*16370*/  IMAD.WIDE R4, R0.reuse, 0x2, R4 ;  /* 0x0000000200047825 */ /* 0x041fe200078e0204 */
[----:B------:R-:W-:Y:S02]  /*16380*/  MOV R181, R168 ;  /* 0x000000a800b57202 */ /* 0x000fe40000000f00 */
[----:B------:R-:W3:Y:S04]  /*16390*/  LDL.64 R168, [R1+0x478] ;  /* 0x0004780001a87983 */ /* 0x000ee80000100a00 */
[----:B------:R-:W2:Y:S04]  /*163a0*/  LDG.E.U16 R171, desc[UR60][R4.64] ;  /* 0x0000003c04ab7981 */ /* 0x000ea8000c1e1500 */
[----:B------:R-:W2:Y:S01]  /*163b0*/  LDL.64 R4, [R1+0x480] ;  /* 0x0004800001047983 */ /* 0x000ea20000100a00 */
[----:B----4-:R-:W-:-:S03]  /*163c0*/  IMAD.WIDE R2, R0, 0x2, R2 ;  /* 0x0000000200027825 */ /* 0x010fc600078e0202 */
[----:B------:R-:W4:Y:S04]  /*163d0*/  LDL.LU R175, [R1+0x3e8] ;  /* 0x0003e80001af7983 */ /* 0x000f280000300800 */
[----:B------:R3:W4:Y:S01]  /*163e0*/  LDG.E.U16 R172, desc[UR60][R2.64] ;  /* 0x0000003c02ac7981 */ /* 0x000722000c1e1500 */
[----:B-1----:R-:W-:-:S05]  /*163f0*/  IMAD.WIDE R6, R0, 0x2, R6 ;  /* 0x0000000200067825 */ /* 0x002fca00078e0206 */
[----:B------:R-:W4:Y:S01]  /*16400*/  LDG.E.U16 R219, desc[UR60][R6.64] ;  /* 0x0000003c06db7981 */ /* 0x000f22000c1e1500 */
[----:B---3--:R-:W-:-:S05]  /*16410*/  IMAD.WIDE R2, R0, 0x2, R168 ;  /* 0x0000000200027825 */ /* 0x008fca00078e02a8 */
[----:B------:R-:W3:Y:S04]  /*16420*/  LDG.E.U16 R169, desc[UR60][R2.64] ;  /* 0x0000003c02a97981 */ /* 0x000ee8000c1e1500 */
[----:B------:R-:W3:Y:S01]  /*16430*/  LDL.64 R6, [R1+0x470] ;  /* 0x0004700001067983 */ /* 0x000ee20000100a00 */
[----:B--2---:R-:W-:-:S05]  /*16440*/  IMAD.WIDE R4, R0, 0x2, R4 ;  /* 0x0000000200047825 */ /* 0x004fca00078e0204 */
[----:B------:R-:W2:Y:S04]  /*16450*/  LDG.E.U16 R168, desc[UR60][R4.64] ;  /* 0x0000003c04a87981 */ /* 0x000ea8000c1e1500 */
[----:B----4-:R-:W-:Y:S04]  /*16460*/  STL [R1+0xe24], R219 ;  /* 0x000e24db01007387 */ /* 0x010fe80000100800 */
[----:B------:R-:W4:Y:S04]  /*16470*/  LDL.64 R4, [R1+0x460] ;  /* 0x0004600001047983 */ /* 0x000f280000100a00 */
[----:B------:R-:W2:Y:S01]  /*16480*/  LDL.64 R2, [R1+0x458] ;  /* 0x0004580001027983 */ /* 0x000ea20000100a00 */
[----:B---3--:R-:W-:-:S05]  /*16490*/  IMAD.WIDE R6, R0, 0x2, R6 ;  /* 0x0000000200067825 */ /* 0x008fca00078e0206 */
[----:B------:R0:W3:Y:S02]  /*164a0*/  LDG.E.U16 R216, desc[UR60][R6.64] ;  /* 0x0000003c06d87981 */ /* 0x0000e4000c1e1500 */
[----:B0-----:R-:W-:Y:S02]  /*164b0*/  IMAD.MOV.U32 R7, RZ, RZ, R163 ;  /* 0x000000ffff077224 */ /* 0x001fe400078e00a3 */
[----:B----4-:R-:W-:-:S05]  /*164c0*/  IMAD.WIDE R4, R0, 0x2, R4 ;  /* 0x0000000200047825 */ /* 0x010fca00078e0204 */
[----:B------:R-:W4:Y:S04]  /*164d0*/  LDG.E.U16 R163, desc[UR60][R4.64] ;  /* 0x0000003c04a37981 */ /* 0x000f28000c1e1500 */
[----:B------:R-:W3:Y:S04]  /*164e0*/  LDL.64 R4, [R1+0x450] ;  /* 0x0004500001047983 */ /* 0x000ee80000100a00 */
[----:B------:R0:W-:Y:S04]  /*164f0*/  STL.64 [R1+0xf18], R52 ;  /* 0x000f183401007387 */ /* 0x0001e80000100a00 */
[----:B0-----:R-:W4:Y:S01]  /*16500*/  LDL.64 R52, [R1+0x410] ;  /* 0x0004100001347983 */ /* 0x001f220000100a00 */
[----:B--2---:R-:W-:-:S04]  /*16510*/  IMAD.WIDE R2, R0, 0x2, R2 ;  /* 0x0000000200027825 */ /* 0x004fc800078e0202 */
[----:B------:R-:W-:Y:S02]  /*16520*/  IMAD.MOV.U32 R235, RZ, RZ, R166 ;  /* 0x000000ffffeb7224 */ /* 0x000fe400078e00a6 */
[----:B------:R3:W2:Y:S02]  /*16530*/  LDG.E.U16 R166, desc[UR60][R2.64] ;  /* 0x0000003c02a67981 */ /* 0x0006a4000c1e1500 */
[----:B---3--:R-:W-:Y:S01]  /*16540*/  IMAD.WIDE R2, R0, 0x2, R4 ;  /* 0x0000000200027825 */ /* 0x008fe200078e0204 */
[----:B------:R-:W-:-:S03]  /*16550*/  LEA R4, R155, R12, 0x1 ;  /* 0x0000000c9b047211 */ /* 0x000fc600078e08ff */
[----:B------:R-:W-:Y:S02]  /*16560*/  IMAD.MOV.U32 R12, RZ, RZ, R181 ;  /* 0x000000ffff0c7224 */ /* 0x000fe400078e00b5 */
[----:B------:R0:W3:Y:S01]  /*16570*/  LDG.E.U16 R181, desc[UR60][R2.64] ;  /* 0x0000003c02b57981 */ /* 0x0000e2000c1e1500 */
[----:B------:R-:W-:Y:S01]  /*16580*/  IMAD R6, R155, 0x2, R4 ;  /* 0x000000029b067824 */ /* 0x000fe200078e0204 */
[----:B----4-:R-:W-:Y:S02]  /*16590*/  LEA R52, R4, R16, 0x1 ;  /* 0x0000001004347211 */ /* 0x010fe400078e08ff */
[----:B------:R-:W0:Y:S04]  /*165a0*/  LDL.64 R2, [R1+0x440] ;  /* 0x0004400001027983 */ /* 0x000e280000100a00 */
[----:B------:R1:W-:Y:S04]  /*165b0*/  STL [R1+0x410], R52 ;  /* 0x0004103401007387 */ /* 0x0003e80000100800 */
[----:B-1----:R-:W4:Y:S04]  /*165c0*/  LDL.LU.64 R52, [R1+0xf18] ;  /* 0x000f180001347983 */ /* 0x002f280000300a00 */
[----:B------:R-:W2:Y:S04]  /*165d0*/  LDL.64 R4, [R1+0x410] ;  /* 0x0004100001047983 */ /* 0x000ea80000100a00 */
[----:B------:R1:W-:Y:S04]  /*165e0*/  STL.64 [R1+0xf10], R50 ;  /* 0x000f103201007387 */ /* 0x0003e80000100a00 */
[----:B-1----:R-:W3:Y:S01]  /*165f0*/  LDL.64 R50, [R1+0x408] ;  /* 0x0004080001327983 */ /* 0x002ee20000100a00 */
[----:B------:R-:W-:-:S02]  /*16600*/  IMAD.MOV.U32 R219, RZ, RZ, R235 ;  /* 0x000000ffffdb7224 */ /* 0x000fc400078e00eb */
[----:B------:R-:W-:Y:S02]  /*16610*/  IMAD.MOV.U32 R235, RZ, RZ, R156 ;  /* 0x000000ffffeb7224 */ /* 0x000fe400078e009c */
[----:B0-----:R-:W-:-:S05]  /*16620*/  IMAD.WIDE R2, R0, 0x2, R2 ;  /* 0x0000000200027825 */ /* 0x001fca00078e0202 */
[----:B------:R0:W4:Y:S01]  /*16630*/  LDG.E.U16 R156, desc[UR60][R2.64] ;  /* 0x0000003c029c7981 */ /* 0x000122000c1e1500 */
[----:B---3--:R-:W-:-:S05]  /*16640*/  LEA R50, R6, R16, 0x1 ;  /* 0x0000001006327211 */ /* 0x008fca00078e08ff */
[----:B------:R1:W-:Y:S04]  /*16650*/  STL [R1+0x408], R50 ;  /* 0x0004083201007387 */ /* 0x0003e80000100800 */
[----:B-1----:R-:W3:Y:S04]  /*16660*/  LDL.LU.64 R50, [R1+0xf10] ;  /* 0x000f100001327983 */ /* 0x002ee80000300a00 */
[----:B------:R-:W0:Y:S01]  /*16670*/  LDL.64 R2, [R1+0x438] ;  /* 0x0004380001027983 */ /* 0x000e220000100a00 */
[----:B--2---:R-:W-:-:S05]  /*16680*/  IMAD.WIDE R4, R0, 0x2, R4 ;  /* 0x0000000200047825 */ /* 0x004fca00078e0204 */
[----:B------:R1:W2:Y:S04]  /*16690*/  LDG.E.U16 R155, desc[UR60][R4.64] ;  /* 0x0000003c049b7981 */ /* 0x0002a8000c1e1500 */
[----:B------:R-:W1:Y:S01]  /*166a0*/  LDL.64 R4, [R1+0x408] ;  /* 0x0004080001047983 */ /* 0x000e620000100a00 */
[----:B------:R-:W-:Y:S02]  /*166b0*/  IMAD.MOV.U32 R16, RZ, RZ, R158 ;  /* 0x000000ffff107224 */ /* 0x000fe400078e009e */
[----:B------:R-:W-:Y:S02]  /*166c0*/  IMAD.MOV.U32 R6, RZ, RZ, R157 ;  /* 0x000000ffff067224 */ /* 0x000fe400078e009d */
[----:B0-----:R-:W-:-:S05]  /*166d0*/  IMAD.WIDE R2, R0, 0x2, R2 ;  /* 0x0000000200027825 */ /* 0x001fca00078e0202 */
[----:B------:R-:W3:Y:S04]  /*166e0*/  LDG.E.U16 R158, desc[UR60][R2.64] ;  /* 0x0000003c029e7981 */ /* 0x000ee8000c1e1500 */
[----:B------:R-:W4:Y:S01]  /*166f0*/  LDL.64 R2, [R1+0x430] ;  /* 0x0004300001027983 */ /* 0x000f220000100a00 */
[----:B-1----:R-:W-:-:S05]  /*16700*/  IMAD.WIDE R4, R0, 0x2, R4 ;  /* 0x0000000200047825 */ /* 0x002fca00078e0204 */
[----:B------:R0:W3:Y:S02]  /*16710*/  LDG.E.U16 R157, desc[UR60][R4.64] ;  /* 0x0000003c049d7981 */ /* 0x0000e4000c1e1500 */
[----:B0-----:R-:W0:Y:S01]  /*16720*/  S2R R4, SR_TID.X ;  /* 0x0000000000047919 */ /* 0x001e220000002100 */
[----:B------:R-:W-:Y:S02]  /*16730*/  MOV R5, R198 ;  /* 0x000000c600057202 */ /* 0x000fe40000000f00 */
[----:B------:R-:W2:Y:S01]  /*16740*/  LDL.LU R198, [R1+0xf08] ;  /* 0x000f080001c67983 */ /* 0x000ea20000300800 */
[----:B0-----:R-:W-:-:S05]  /*16750*/  IMAD.SHL.U32 R4, R4, 0x200, RZ ;  /* 0x0000020004047824 */ /* 0x001fca00078e00ff */
[----:B------:R-:W-:Y:S01]  /*16760*/  LOP3.LUT R4, R175, 0x8000, R4, 0xf8, !PT ;  /* 0x00008000af047812 */ /* 0x000fe200078ef804 */
[----:B----4-:R-:W-:-:S05]  /*16770*/  IMAD.WIDE R2, R0, 0x2, R2 ;  /* 0x0000000200027825 */ /* 0x010fca00078e0202 */
[----:B------:R0:W4:Y:S02]  /*16780*/  LDG.E.U16 R175, desc[UR60][R2.64] ;  /* 0x0000003c02af7981 */ /* 0x000124000c1e1500 */
[----:B0-----:R-:W-:Y:S01]  /*16790*/  IADD3 R2, R4, R9, RZ ;  /* 0x0000000904027210 */ /* 0x001fe20007ffe0ff */
[----:B------:R-:W-:Y:S01]  /*167a0*/  BAR.SYNC.DEFER_BLOCKING 0x0 ;  /* 0x0000000000007b1d */ /* 0x000fe20000010000 */
[----:B------:R-:W-:-:S05]  /*167b0*/  IMAD.MOV.U32 R3, RZ, RZ, R199 ;  /* 0x000000ffff037224 */ /* 0x000fca00078e00c7 */
[----:B------:R-:W3:Y:S04]  /*167c0*/  LDL.LU R199, [R1+0xf04] ;  /* 0x000f040001c77983 */ /* 0x000ee80000300800 */
[----:B------:R0:W-:Y:S02]  /*167d0*/  STS.U16 [R2+0x20000], R167 ;  /* 0x020000a702007388 */ /* 0x0001e40000000400 */
[----:B0-----:R-:W-:Y:S02]  /*167e0*/  IMAD.MOV.U32 R167, RZ, RZ, R200 ;  /* 0x000000ffffa77224 */ /* 0x001fe400078e00c8 */
[----:B------:R-:W3:Y:S04]  /*167f0*/  LDL.LU R200, [R1+0xf00] ;  /* 0x000f000001c87983 */ /* 0x000ee80000300800 */
[----:B------:R0:W-:Y:S04]  /*16800*/  STL [R1+0xefc], R46 ;  /* 0x000efc2e01007387 */ /* 0x0001e80000100800 */
[----:B0-----:R-:W2:Y:S04]  /*16810*/  LDL.LU R46, [R1+0x318] ;  /* 0x00031800012e7983 */ /* 0x001ea80000300800 */
[----:B------:R0:W-:Y:S04]  /*16820*/  STL [R1+0xef8], R45 ;  /* 0x000ef82d01007387 */ /* 0x0001e80000100800 */
[----:B0-----:R-:W4:Y:S04]  /*16830*/  LDL.LU R45, [R1+0x308] ;  /* 0x00030800012d7983 */ /* 0x001f280000300800 */
[----:B------:R0:W-:Y:S04]  /*16840*/  STL [R1+0xef4], R44 ;  /* 0x000ef42c01007387 */ /* 0x0001e80000100800 */
[----:B0-----:R-:W3:Y:S04]  /*16850*/  LDL.LU R44, [R1+0x2f8] ;  /* 0x0002f800012c7983 */ /* 0x001ee80000300800 */
        /* <DEDUP_REMOVED lines=12> */
[----:B--2---:R0:W-:Y:S04]  /*16920*/  STS.U16 [R2+0x20400], R46 ;  /* 0x0204002e02007388 */ /* 0x0041e80000000400 */
[----:B0-----:R-:W2:Y:S04]  /*16930*/  LDL.LU R46, [R1+0xefc] ;  /* 0x000efc00012e7983 */ /* 0x001ea80000300800 */
[----:B----4-:R0:W-:Y:S04]  /*16940*/  STS.U16 [R2+0x20800], R45 ;  /* 0x0208002d02007388 */ /* 0x0101e80000000400 */
[----:B0-----:R-:W4:Y:S04]  /*16950*/  LDL.LU R45, [R1+0xef8] ;  /* 0x000ef800012d7983 */ /* 0x001f280000300800 */
[----:B---3--:R0:W-:Y:S04]  /*16960*/  STS.U16 [R2+0x20c00], R44 ;  /* 0x020c002c02007388 */ /* 0x0081e80000000400 */
[----:B0-----:R-:W3:Y:S04]  /*16970*/  LDL.LU R44, [R1+0xef4] ;  /* 0x000ef400012c7983 */ /* 0x001ee80000300800 */
[----:B------:R0:W-:Y:S04]  /*16980*/  STS.U16 [R2+0x21000], R43 ;  /* 0x0210002b02007388 */ /* 0x0001e80000000400 */
[----:B0-----:R-:W2:Y:S04]  /*16990*/  LDL.LU R43, [R1+0xef0] ;  /* 0x000ef000012b7983 */ /* 0x001ea80000300800 */
[----:B------:R0:W-:Y:S04]  /*169a0*/  STS.U16 [R2+0x21400], R41 ;  /* 0x0214002902007388 */ /* 0x0001e80000000400 */
[----:B0-----:R-:W4:Y:S04]  /*169b0*/  LDL.LU R41, [R1+0xeec] ;  /* 0x000eec0001297983 */ /* 0x001f280000300800 */
[----:B------:R0:W-:Y:S04]  /*169c0*/  STS.U16 [R2+0x21800], R40 ;  /* 0x0218002802007388 */ /* 0x0001e80000000400 */
[----:B0-----:R-:W3:Y:S04]  /*169d0*/  LDL.LU R40, [R1+0xee8] ;  /* 0x000ee80001287983 */ /* 0x001ee80000300800 */
[----:B------:R0:W-:Y:S04]  /*169e0*/  STS.U16 [R2+0x21c00], R39 ;  /* 0x021c002702007388 */ /* 0x0001e80000000400 */
[----:B0-----:R-:W2:Y:S04]  /*169f0*/  LDL.LU R39, [R1+0xee4] ;  /* 0x000ee40001277983 */ /* 0x001ea80000300800 */
[----:B------:R0:W-:Y:S04]  /*16a00*/  STS.U16 [R2+0x22000], R38 ;  /* 0x0220002602007388 */ /* 0x0001e80000000400 */
[----:B0-----:R-:W4:Y:S04]  /*16a10*/  LDL.LU R38, [R1+0xee0] ;  /* 0x000ee00001267983 */ /* 0x001f280000300800 */
[----:B------:R0:W-:Y:S04]  /*16a20*/  STS.U16 [R2+0x22400], R36 ;  /* 0x0224002402007388 */ /* 0x0001e80000000400 */
[----:B0-----:R-:W3:Y:S04]  /*16a30*/  LDL.LU R36, [R1+0xedc] ;  /* 0x000edc0001247983 */ /* 0x001ee80000300800 */
        /* <DEDUP_REMOVED lines=56> */
[----:B------:R0:W-:Y:S04]  /*16dc0*/  STS.U16 [R2+0x30000], R252 ;  /* 0x030000fc02007388 */ /* 0x0001e80000000400 */
[----:B------:R1:W-:Y:S04]  /*16dd0*/  STS.U16 [R2+0x30400], R249 ;  /* 0x030400f902007388 */ /* 0x0003e80000000400 */
[----:B------:R1:W-:Y:S01]  /*16de0*/  STS.U16 [R2+0x30800], R191 ;  /* 0x030800bf02007388 */ /* 0x0003e20000000400 */
[----:B0-----:R-:W-:-:S03]  /*16df0*/  IMAD.MOV.U32 R252, RZ, RZ, R201 ;  /* 0x000000fffffc7224 */ /* 0x001fc600078e00c9 */
[----:B------:R0:W-:Y:S01]  /*16e00*/  STS.U16 [R2+0x30c00], R190 ;  /* 0x030c00be02007388 */ /* 0x0001e20000000400 */
[----:B-1----:R-:W-:-:S03]  /*16e10*/  MOV R249, R202 ;  /* 0x000000ca00f97202 */ /* 0x002fc60000000f00 */
[----:B------:R1:W-:Y:S01]  /*16e20*/  STS.U16 [R2+0x31000], R189 ;  /* 0x031000bd02007388 */ /* 0x0003e20000000400 */
[----:B------:R-:W-:-:S03]  /*16e30*/  IMAD.MOV.U32 R191, RZ, RZ, R203 ;  /* 0x000000ffffbf7224 */ /* 0x000fc600078e00cb */
        /* <DEDUP_REMOVED lines=9> */
[----:B-1----:R-:W-:-:S03]  /*16ed0*/  IMAD.MOV.U32 R187, RZ, RZ, R207 ;  /* 0x000000ffffbb7224 */ /* 0x002fc600078e00cf */
[----:B------:R1:W-:Y:S01]  /*16ee0*/  STS.U16 [R2+0x32400], R184 ;  /* 0x032400b802007388 */ /* 0x0003e20000000400 */
[----:B------:R-:W-:-:S03]  /*16ef0*/  MOV R186, R208 ;  /* 0x000000d000ba7202 */ /* 0x000fc60000000f00 */
[----:B------:R1:W-:Y:S01]  /*16f00*/  STS.U16 [R2+0x32800], R183 ;  /* 0x032800b702007388 */ /* 0x0003e20000000400 */
[----:B0-----:R-:W-:-:S03]  /*16f10*/  IMAD.MOV.U32 R185, RZ, RZ, R209 ;  /* 0x000000ffffb97224 */ /* 0x001fc600078e00d1 */
[----:B------:R0:W-:Y:S01]  /*16f20*/  STS.U16 [R2+0x33800], R165 ;  /* 0x033800a502007388 */ /* 0x0001e20000000400 */
[----:B-1----:R-:W-:-:S03]  /*16f30*/  IMAD.MOV.U32 R184, RZ, RZ, R210 ;  /* 0x000000ffffb87224 */ /* 0x002fc600078e00d2 */
[----:B------:R-:W-:Y:S01]  /*16f40*/  STS.U16 [R2+0x32c00], R178 ;  /* 0x032c00b202007388 */ /* 0x000fe20000000400 */
[----:B------:R-:W-:-:S03]  /*16f50*/  MOV R183, R211 ;  /* 0x000000d300b77202 */ /* 0x000fc60000000f00 */
[----:B------:R-:W-:Y:S01]  /*16f60*/  STS.U16 [R2+0x33400], R170 ;  /* 0x033400aa02007388 */ /* 0x000fe20000000400 */
[----:B0-----:R-:W-:Y:S01]  /*16f70*/  MOV R165, R174 ;  /* 0x000000ae00a57202 */ /* 0x001fe20000000f00 */
[----:B------:R-:W-:Y:S02]  /*16f80*/  IMAD.MOV.U32 R174, RZ, RZ, R185 ;  /* 0x000000ffffae7224 */ /* 0x000fe400078e00b9 */
[----:B--2---:R0:W-:Y:S04]  /*16f90*/  STS.U16 [R2+0x24000], R28 ;  /* 0x0240001c02007388 */ /* 0x0041e80000000400 */
[----:B0-----:R-:W2:Y:S04]  /*16fa0*/  LDL.LU R28, [R1+0xec0] ;  /* 0x000ec000011c7983 */ /* 0x001ea80000300800 */
[----:B----4-:R0:W-:Y:S04]  /*16fb0*/  STS.U16 [R2+0x24400], R25 ;  /* 0x0244001902007388 */ /* 0x0101e80000000400 */
[----:B0-----:R-:W4:Y:S04]  /*16fc0*/  LDL.LU R25, [R1+0xebc] ;  /* 0x000ebc0001197983 */ /* 0x001f280000300800 */
[----:B---3--:R0:W-:Y:S04]  /*16fd0*/  STS.U16 [R2+0x24800], R251 ;  /* 0x024800fb02007388 */ /* 0x0081e80000000400 */
[----:B0-----:R-:W3:Y:S04]  /*16fe0*/  LDL.LU R251, [R1+0xeb8] ;  /* 0x000eb80001fb7983 */ /* 0x001ee80000300800 */
[----:B------:R0:W-:Y:S04]  /*16ff0*/  STS.U16 [R2+0x24c00], R250 ;  /* 0x024c00fa02007388 */ /* 0x0001e80000000400 */
        /* <DEDUP_REMOVED lines=25> */
[----:B------:R-:W2:Y:S04]  /*17190*/  LDL.LU R201, [R1+0xe80] ;  /* 0x000e800001c97983 */ /* 0x000ea80000300800 */
[----:B------:R-:W4:Y:S04]  /*171a0*/  LDL.LU R202, [R1+0xe7c] ;  /* 0x000e7c0001ca7983 */ /* 0x000f280000300800 */
[----:B------:R-:W3:Y:S04]  /*171b0*/  LDL.LU R203, [R1+0xe78] ;  /* 0x000e780001cb7983 */ /* 0x000ee80000300800 */
[----:B------:R-:W3:Y:S04]  /*171c0*/  LDL.LU R204, [R1+0xe74] ;  /* 0x000e740001cc7983 */ /* 0x000ee80000300800 */
[----:B------:R-:W3:Y:S04]  /*171d0*/  LDL.LU R205, [R1+0xe70] ;  /* 0x000e700001cd7983 */ /* 0x000ee80000300800 */
[----:B------:R-:W3:Y:S04]  /*171e0*/  LDL.LU R206, [R1+0xe6c] ;  /* 0x000e6c0001ce7983 */ /* 0x000ee80000300800 */
[----:B------:R-:W3:Y:S01]  /*171f0*/  LDL.LU R207, [R1+0xe68] ;  /* 0x000e680001cf7983 */ /* 0x000ee20000300800 */
[----:B------:R-:W-:-:S03]  /*17200*/  IMAD.MOV.U32 R178, RZ, RZ, R212 ;  /* 0x000000ffffb27224 */ /* 0x000fc600078e00d4 */
[----:B------:R-:W3:Y:S01]  /*17210*/  LDL.LU R208, [R1+0xe64] ;  /* 0x000e640001d07983 */ /* 0x000ee20000300800 */
[----:B------:R-:W-:-:S03]  /*17220*/  IMAD.MOV.U32 R185, RZ, RZ, R187 ;  /* 0x000000ffffb97224 */ /* 0x000fc600078e00bb */
[----:B------:R-:W3:Y:S01]  /*17230*/  LDL.LU R209, [R1+0xe60] ;  /* 0x000e600001d17983 */ /* 0x000ee20000300800 */
[----:B------:R-:W-:-:S03]  /*17240*/  MOV R170, R3 ;  /* 0x0000000300aa7202 */ /* 0x000fc60000000f00 */
[----:B------:R-:W3:Y:S01]  /*17250*/  LDL.LU R210, [R1+0xe5c] ;  /* 0x000e5c0001d27983 */ /* 0x000ee20000300800 */
[----:B------:R-:W-:-:S03]  /*17260*/  IMAD.MOV.U32 R187, RZ, RZ, R5 ;  /* 0x000000ffffbb7224 */ /* 0x000fc600078e0005 */
[----:B------:R-:W3:Y:S01]  /*17270*/  LDL.LU R211, [R1+0xe58] ;  /* 0x000e580001d37983 */ /* 0x000ee20000300800 */
[----:B------:R-:W-:Y:S01]  /*17280*/  IMAD.SHL.U32 R3, R214, 0x100, RZ ;  /* 0x00000100d6037824 */ /* 0x000fe200078e00ff */
[----:B------:R-:W-:Y:S02]  /*17290*/  LOP3.LUT R5, R215, 0xf, RZ, 0xc0, !PT ;  /* 0x0000000fd7057812 */ /* 0x000fe400078ec0ff */
[----:B------:R-:W3:Y:S04]  /*172a0*/  LDL.LU R212, [R1+0xe54] ;  /* 0x000e540001d47983 */ /* 0x000ee80000300800 */
[----:B------:R-:W3:Y:S04]  /*172b0*/  LDL.LU R213, [R1+0xe50] ;  /* 0x000e500001d57983 */ /* 0x000ee80000300800 */
[----:B------:R-:W3:Y:S04]  /*172c0*/  LDL.LU R214, [R1+0xe4c] ;  /* 0x000e4c0001d67983 */ /* 0x000ee80000300800 */
[----:B------:R0:W-:Y:S04]  /*172d0*/  STS.U16 [R2+0x34000], R162 ;  /* 0x034000a202007388 */ /* 0x0001e80000000400 */
[----:B------:R-:W3:Y:S04]  /*172e0*/  LDL.LU R215, [R1+0xe48] ;  /* 0x000e480001d77983 */ /* 0x000ee80000300800 */
[----:B0-----:R-:W3:Y:S04]  /*172f0*/  LDL.LU R162, [R1+0x3fc] ;  /* 0x0003fc0001a27983 */ /* 0x001ee80000300800 */
[----:B------:R0:W-:Y:S02]  /*17300*/  STS.U16 [R2+0x35400], R153 ;  /* 0x0354009902007388 */ /* 0x0001e40000000400 */
[----:B0-----:R-:W0:Y:S02]  /*17310*/  LDC R153, c[0x0][0x238] ;  /* 0x00008e00ff997b82 */ /* 0x001e240000000800 */
[----:B------:R-:W-:Y:S01]  /*17320*/  STS.U16 [R2+0x33c00], R164 ;  /* 0x033c00a402007388 */ /* 0x000fe20000000400 */
[----:B------:R-:W-:-:S03]  /*17330*/  LOP3.LUT R3, R3, 0xf00, RZ, 0xe2, !PT ;  /* 0x00000f0003037812 */ /* 0x000fc600078ee2ff */
        /* <DEDUP_REMOVED lines=14> */
[----:B------:R-:W-:Y:S01]  /*17420*/  IMAD R3, R26, 0x1000, R3 ;  /* 0x000010001a037824 */ /* 0x000fe200078e0203 */
[----:B-1----:R-:W-:-:S02]  /*17430*/  LEA R2, R27, R5, 0x4 ;  /* 0x000000051b027211 */ /* 0x002fc400078e20ff */
[----:B------:R-:W-:Y:S01]  /*17440*/  MOV R164, R165 ;  /* 0x000000a500a47202 */ /* 0x000fe20000000f00 */
[-C--:B0-----:R-:W-:Y:S01]  /*17450*/  FMUL R193, R193, R153.reuse ;  /* 0x00000099c1c17220 */ /* 0x081fe20000400000 */
[----:B------:R-:W-:Y:S01]  /*17460*/  LOP3.LUT R2, R2, 0xff, RZ, 0xc0, !PT ;  /* 0x000000ff02027812 */ /* 0x000fe200078ec0ff */
[----:B------:R-:W-:Y:S01]  /*17470*/  IMAD.MOV.U32 R165, RZ, RZ, R178 ;  /* 0x000000ffffa57224 */ /* 0x000fe200078e00b2 */
[C---:B------:R-:W-:Y:S01]  /*17480*/  ISETP.GT.U32.AND.EX P4, PT, R11.reuse, RZ, PT, P4 ;  /* 0x000000ff0b00720c */ /* 0x040fe20003f84140 */
[-C--:B------:R-:W-:Y:S01]  /*17490*/  FMUL R194, R194, R153.reuse ;  /* 0x00000099c2c27220 */ /* 0x080fe20000400000 */
[----:B------:R-:W-:Y:S01]  /*174a0*/  ISETP.GT.U32.AND.EX P0, PT, R11, RZ, PT, P0 ;  /* 0x000000ff0b00720c */ /* 0x000fe20003f04100 */
[----:B------:R-:W-:Y:S02]  /*174b0*/  IMAD.IADD R2, R3, 0x1, R2 ;  /* 0x0000000103027824 */ /* 0x000fe400078e0202 */
[----:B------:R-:W-:Y:S01]  /*174c0*/  FMUL R195, R195, R153 ;  /* 0x00000099c3c37220 */ /* 0x000fe20000400000 */
[----:B------:R-:W-:Y:S01]  /*174d0*/  IMAD.MOV.U32 R178, RZ, RZ, R184 ;  /* 0x000000ffffb27224 */ /* 0x000fe200078e00b8 */
[----:B------:R-:W-:Y:S01]  /*174e0*/  MOV R184, R188 ;  /* 0x000000bc00b87202 */ /* 0x000fe20000000f00 */
[----:B------:R-:W-:Y:S01]  /*174f0*/  IMAD.MOV.U32 R188, RZ, RZ, R190 ;  /* 0x000000ffffbc7224 */ /* 0x000fe200078e00be */
[----:B------:R-:W-:Y:S01]  /*17500*/  LOP3.LUT R2, R2, 0xffff, RZ, 0xc0, !PT ;  /* 0x0000ffff02027812 */ /* 0x000fe200078ec0ff */
[----:B------:R-:W-:Y:S01]  /*17510*/  IMAD.MOV.U32 R190, RZ, RZ, R191 ;  /* 0x000000ffffbe7224 */ /* 0x000fe200078e00bf */
[----:B------:R-:W-:-:S02]  /*17520*/  FSEL R191, R193, -INF , !P4 ;  /* 0xff800000c1bf7808 */ /* 0x000fc40006000000 */
[----:B------:R-:W-:Y:S01]  /*17530*/  ISETP.GT.U32.AND.EX P5, PT, R11, RZ, PT, P5 ;  /* 0x000000ff0b00720c */ /* 0x000fe20003fa4150 */
[----:B------:R-:W-:Y:S01]  /*17540*/  FMUL R196, R196, R153 ;  /* 0x00000099c4c47220 */ /* 0x000fe20000400000 */
[----:B------:R-:W-:Y:S01]  /*17550*/  SHF.R.U32.HI R3, RZ, 0xf, R2 ;  /* 0x0000000fff037819 */ /* 0x000fe20000011602 */
[----:B------:R-:W-:Y:S01]  /*17560*/  IMAD.MOV.U32 R159, RZ, RZ, R164 ;  /* 0x000000ffff9f7224 */ /* 0x000fe200078e00a4 */
[----:B------:R-:W-:Y:S01]  /*17570*/  MOV R164, R165 ;  /* 0x000000a500a47202 */ /* 0x000fe20000000f00 */
[----:B------:R-:W-:Y:S02]  /*17580*/  IMAD.MOV.U32 R165, RZ, RZ, R178 ;  /* 0x000000ffffa57224 */ /* 0x000fe400078e00b2 */
[-C--:B------:R-:W-:Y:S01]  /*17590*/  FMUL R197, R197, R153.reuse ;  /* 0x00000099c5c57220 */ /* 0x080fe20000400000 */
[----:B------:R-:W-:Y:S01]  /*175a0*/  ISETP.GT.U32.AND.EX P3, PT, R11, RZ, PT, P3 ;  /* 0x000000ff0b00720c */ /* 0x000fe20003f64130 */
[----:B------:R-:W-:Y:S02]  /*175b0*/  IMAD.MOV.U32 R160, RZ, RZ, R235 ;  /* 0x000000ffffa07224 */ /* 0x000fe400078e00eb */
[----:B------:R-:W-:Y:S01]  /*175c0*/  FMUL R198, R198, R153 ;  /* 0x00000099c6c67220 */ /* 0x000fe20000400000 */
[----:B------:R-:W-:Y:S01]  /*175d0*/  IMAD.MOV.U32 R193, RZ, RZ, R187 ;  /* 0x000000ffffc17224 */ /* 0x000fe200078e00bb */
[----:B------:R-:W-:-:S02]  /*175e0*/  FSEL R187, R197, -INF , !P3 ;  /* 0xff800000c5bb7808 */ /* 0x000fc40005800000 */
[----:B------:R-:W-:Y:S01]  /*175f0*/  ISETP.GT.U32.AND.EX P2, PT, R11, RZ, PT, P2 ;  /* 0x000000ff0b00720c */ /* 0x000fe20003f44120 */
[-C--:B------:R-:W-:Y:S01]  /*17600*/  FMUL R199, R199, R153.reuse ;  /* 0x00000099c7c77220 */ /* 0x080fe20000400000 */
[----:B------:R-:W-:Y:S01]  /*17610*/  ISETP.GT.U32.AND.EX P6, PT, R11, RZ, PT, P6 ;  /* 0x000000ff0b00720c */ /* 0x000fe20003fc4160 */
[----:B------:R-:W-:Y:S01]  /*17620*/  FMUL R200, R200, R153 ;  /* 0x00000099c8c87220 */ /* 0x000fe20000400000 */
[----:B------:R-:W3:Y:S01]  /*17630*/  LDL.LU R27, [R1+0xe44] ;  /* 0x000e4400011b7983 */ /* 0x000ee20000300800 */
[----:B------:R-:W-:-:S03]  /*17640*/  MOV R161, R219 ;  /* 0x000000db00a17202 */ /* 0x000fc60000000f00 */
[----:B------:R-:W3:Y:S04]  /*17650*/  LDL.LU R26, [R1+0xe40] ;  /* 0x000e4000011a7983 */ /* 0x000ee80000300800 */
[----:B------:R-:W3:Y:S04]  /*17660*/  LDL.LU R235, [R1+0x260] ;  /* 0x0002600001eb7983 */ /* 0x000ee80000300800 */
[----:B------:R-:W3:Y:S04]  /*17670*/  LDL.LU R219, [R1+0x25c] ;  /* 0x00025c0001db7983 */ /* 0x000ee80000300800 */
[----:B------:R-:W3:Y:S01]  /*17680*/  LDL.LU R178, [R1+0x264] ;  /* 0x0002640001b27983 */ /* 0x000ee20000300800 */
[----:B------:R-:W-:Y:S01]  /*17690*/  IMAD.MOV.U32 R197, RZ, RZ, R170 ;  /* 0x000000ffffc57224 */ /* 0x000fe200078e00aa */
[----:B------:R-:W-:Y:S01]  /*176a0*/  MOV R170, R174 ;  /* 0x000000ae00aa7202 */ /* 0x000fe20000000f00 */
[----:B------:R-:W-:-:S02]  /*176b0*/  IMAD.MOV.U32 R174, RZ, RZ, R7 ;  /* 0x000000ffffae7224 */ /* 0x000fc400078e0007 */
[-C--:B--2---:R-:W-:Y:S01]  /*176c0*/  FMUL R201, R201, R153.reuse ;  /* 0x00000099c9c97220 */ /* 0x084fe20000400000 */
[-C--:B----4-:R-:W-:Y:S01]  /*176d0*/  FMUL R202, R202, R153.reuse ;  /* 0x00000099caca7220 */ /* 0x090fe20000400000 */
[-C--:B---3--:R-:W-:Y:S01]  /*176e0*/  FMUL R203, R203, R153.reuse ;  /* 0x00000099cbcb7220 */ /* 0x088fe20000400000 */
[----:B------:R-:W-:Y:S01]  /*176f0*/  FMUL R206, R206, R153 ;  /* 0x00000099cece7220 */ /* 0x000fe20000400000 */
[----:B------:R-:W-:Y:S01]  /*17700*/  ISETP.GT.U32.AND P4, PT, R162, R10, PT ;  /* 0x0000000aa200720c */ /* 0x000fe20003f84070 */
[----:B------:R-:W-:Y:S01]  /*17710*/  IMAD.MOV.U32 R162, RZ, RZ, R190 ;  /* 0x000000ffffa27224 */ /* 0x000fe200078e00be */
[----:B------:R-:W-:Y:S02]  /*17720*/  FSEL R190, R194, -INF , !P0 ;  /* 0xff800000c2be7808 */ /* 0x000fe40004000000 */
[----:B------:R-:W-:Y:S02]  /*17730*/  LOP3.LUT P0, RZ, R3, 0x1, RZ, 0xc0, !PT ;  /* 0x0000000103ff7812 */ /* 0x000fe4000780c0ff */
[----:B------:R-:W-:-:S02]  /*17740*/  SHF.R.U32.HI R3, RZ, 0xe, R2 ;  /* 0x0000000eff037819 */ /* 0x000fc40000011602 */
[----:B------:R-:W-:Y:S01]  /*17750*/  MOV R194, R185 ;  /* 0x000000b900c27202 */ /* 0x000fe20000000f00 */
[----:B------:R-:W-:Y:S01]  /*17760*/  IMAD.MOV.U32 R185, RZ, RZ, R189 ;  /* 0x000000ffffb97224 */ /* 0x000fe200078e00bd */
[----:B------:R-:W-:Y:S01]  /*17770*/  FSEL R189, R195, -INF , !P5 ;  /* 0xff800000c3bd7808 */ /* 0x000fe20006800000 */
[----:B------:R-:W-:Y:S01]  /*17780*/  IMAD.MOV.U32 R195, RZ, RZ, R159 ;  /* 0x000000ffffc37224 */ /* 0x000fe200078e009f */
[----:B------:R-:W-:Y:S02]  /*17790*/  ISETP.GT.U32.AND.EX P4, PT, R11, RZ, PT, P4 ;  /* 0x000000ff0b00720c */ /* 0x000fe40003f84140 */
[----:B------:R-:W-:Y:S02]  /*177a0*/  LOP3.LUT P5, RZ, R3, 0x1, RZ, 0xc0, !PT ;  /* 0x0000000103ff7812 */ /* 0x000fe400078ac0ff */
[----:B------:R-:W-:Y:S01]  /*177b0*/  MOV R159, R164 ;  /* 0x000000a4009f7202 */ /* 0x000fe20000000f00 */
[----:B------:R-:W-:Y:S01]  /*177c0*/  IMAD.MOV.U32 R164, RZ, RZ, R165 ;  /* 0x000000ffffa47224 */ /* 0x000fe200078e00a5 */
[----:B------:R-:W-:Y:S01]  /*177d0*/  SHF.R.U32.HI R3, RZ, 0xd, R2 ;  /* 0x0000000dff037819 */ /* 0x000fe20000011602 */
[----:B------:R-:W-:Y:S01]  /*177e0*/  IMAD.MOV.U32 R165, RZ, RZ, R188 ;  /* 0x000000ffffa57224 */ /* 0x000fe200078e00bc */
[----:B------:R-:W-:-:S02]  /*177f0*/  FSEL R188, R196, -INF , !P4 ;  /* 0xff800000c4bc7808 */ /* 0x000fc40006000000 */
[----:B------:R-:W-:Y:S02]  /*17800*/  LOP3.LUT P4, RZ, R3, 0x1, RZ, 0xc0, !PT ;  /* 0x0000000103ff7812 */ /* 0x000fe4000788c0ff */
[--C-:B------:R-:W-:Y:S02]  /*17810*/  SHF.R.U32.HI R3, RZ, 0xc, R2.reuse ;  /* 0x0000000cff037819 */ /* 0x100fe40000011602 */
[----:B------:R-:W-:Y:S02]  /*17820*/  MOV R196, R160 ;  /* 0x000000a000c47202 */ /* 0x000fe40000000f00 */
[----:B------:R-:W-:Y:S02]  /*17830*/  LOP3.LUT P3, RZ, R3, 0x1, RZ, 0xc0, !PT ;  /* 0x0000000103ff7812 */ /* 0x000fe4000786c0ff */
[----:B------:R-:W-:Y:S01]  /*17840*/  SHF.R.U32.HI R3, RZ, 0xb, R2 ;  /* 0x0000000bff037819 */ /* 0x000fe20000011602 */
[----:B------:R-:W-:Y:S01]  /*17850*/  IMAD.MOV.U32 R160, RZ, RZ, R186 ;  /* 0x000000ffffa07224 */ /* 0x000fe200078e00ba */
[----:B------:R-:W-:-:S02]  /*17860*/  FSEL R186, R198, -INF , !P2 ;  /* 0xff800000c6ba7808 */ /* 0x000fc40005000000 */
[----:B------:R-:W-:Y:S02]  /*17870*/  LOP3.LUT P2, RZ, R3, 0x1, RZ, 0xc0, !PT ;  /* 0x0000000103ff7812 */ /* 0x000fe4000784c0ff */
[--C-:B------:R-:W-:Y:S01]  /*17880*/  SHF.R.U32.HI R3, RZ, 0xa, R2.reuse ;  /* 0x0000000aff037819 */ /* 0x100fe20000011602 */
[----:B------:R-:W-:Y:S01]  /*17890*/  IMAD.MOV.U32 R198, RZ, RZ, R185 ;  /* 0x000000ffffc67224 */ /* 0x000fe200078e00b9 */
[----:B------:R-:W-:Y:S02]  /*178a0*/  FSEL R185, R199, -INF , !P6 ;  /* 0xff800000c7b97808 */ /* 0x000fe40007000000 */
[----:B------:R-:W-:Y:S02]  /*178b0*/  LOP3.LUT P6, RZ, R3, 0x1, RZ, 0xc0, !PT ;  /* 0x0000000103ff7812 */ /* 0x000fe400078cc0ff */
[----:B------:R-:W-:Y:S02]  /*178c0*/  SHF.R.U32.HI R3, RZ, 0x9, R2 ;  /* 0x00000009ff037819 */ /* 0x000fe40000011602 */
[----:B------:R-:W-:-:S02]  /*178d0*/  MOV R199, R184 ;  /* 0x000000b800c77202 */ /* 0x000fc40000000f00 */
[----:B------:R-:W-:Y:S02]  /*178e0*/  FSEL R184, R200, -INF , !P0 ;  /* 0xff800000c8b87808 */ /* 0x000fe40004000000 */
[----:B------:R-:W-:Y:S02]  /*178f0*/  LOP3.LUT P0, RZ, R3, 0x1, RZ, 0xc0, !PT ;  /* 0x0000000103ff7812 */ /* 0x000fe4000780c0ff */
[--C-:B------:R-:W-:Y:S02]  /*17900*/  SHF.R.U32.HI R3, RZ, 0x8, R2.reuse ;  /* 0x00000008ff037819 */ /* 0x100fe40000011602 */
[----:B------:R-:W-:Y:S02]  /*17910*/  FSEL R23, R201, -INF , !P5 ;  /* 0xff800000c9177808 */ /* 0x000fe40006800000 */
[----:B------:R-:W-:Y:S02]  /*17920*/  LOP3.LUT P5, RZ, R3, 0x1, RZ, 0xc0, !PT ;  /* 0x0000000103ff7812 */ /* 0x000fe400078ac0ff */
[----:B------:R-:W-:Y:S01]  /*17930*/  SHF.R.U32.HI R3, RZ, 0x7, R2 ;  /* 0x00000007ff037819 */ /* 0x000fe20000011602 */
[----:B------:R-:W-:Y:S01]  /*17940*/  FMUL R208, R208, R153 ;  /* 0x00000099d0d07220 */ /* 0x000fe20000400000 */
[----:B------:R-:W-:-:S02]  /*17950*/  FSEL R22, R202, -INF , !P4 ;  /* 0xff800000ca167808 */ /* 0x000fc40006000000 */
[----:B------:R-:W-:Y:S02]  /*17960*/  LOP3.LUT P4, RZ, R3, 0x1, RZ, 0xc0, !PT ;  /* 0x0000000103ff7812 */ /* 0x000fe4000788c0ff */
[----:B------:R-:W-:Y:S01]  /*17970*/  FSEL R18, R206, -INF , !P0 ;  /* 0xff800000ce127808 */ /* 0x000fe20004000000 */
[----:B------:R-:W-:Y:S01]  /*17980*/  IMAD.MOV.U32 R200, RZ, RZ, R12 ;  /* 0x000000ffffc87224 */ /* 0x000fe200078e000c */
[----:B------:R-:W2:Y:S01]  /*17990*/  LDL.LU R206, [R1+0x274] ;  /* 0x0002740001ce7983 */ /* 0x000ea20000300800 */
[----:B------:R-:W-:Y:S01]  /*179a0*/  FSEL R154, R208, -INF , !P4 ;  /* 0xff800000d09a7808 */ /* 0x000fe20006000000 */
[-C--:B------:R-:W-:Y:S01]  /*179b0*/  FMUL R13, R209, R153.reuse ;  /* 0x00000099d10d7220 */ /* 0x080fe20000400000 */
[-C--:B------:R-:W-:Y:S01]  /*179c0*/  FMUL R12, R210, R153.reuse ;  /* 0x00000099d20c7220 */ /* 0x080fe20000400000 */
[----:B------:R-:W3:Y:S01]  /*179d0*/  LDL.LU R208, [R1+0x254] ;  /* 0x0002540001d07983 */ /* 0x000ee20000300800 */
[-C--:B------:R-:W-:Y:S01]  /*179e0*/  FMUL R11, R211, R153.reuse ;  /* 0x00000099d30b7220 */ /* 0x080fe20000400000 */
[----:B------:R-:W-:-:S02]  /*179f0*/  FMUL R15, R212, R153 ;  /* 0x00000099d40f7220 */ /* 0x000fc40000400000 */
[----:B------:R-:W4:Y:S01]  /*17a00*/  LDL.LU R209, [R1+0x250] ;  /* 0x0002500001d17983 */ /* 0x000f220000300800 */
[----:B------:R-:W-:-:S03]  /*17a10*/  FMUL R152, R213, R153 ;  /* 0x00000099d5987220 */ /* 0x000fc60000400000 */
[----:B------:R-:W2:Y:S01]  /*17a20*/  LDL.LU R210, [R1+0x268] ;  /* 0x0002680001d27983 */ /* 0x000ea20000300800 */
[-C--:B------:R-:W-:Y:S01]  /*17a30*/  FMUL R204, R204, R153.reuse ;  /* 0x00000099cccc7220 */ /* 0x080fe20000400000 */
[-C--:B------:R-:W-:Y:S02]  /*17a40*/  FMUL R205, R205, R153.reuse ;  /* 0x00000099cdcd7220 */ /* 0x080fe40000400000 */
[----:B------:R-:W3:Y:S01]  /*17a50*/  LDL.LU R211, [R1+0x258] ;  /* 0x0002580001d37983 */ /* 0x000ee20000300800 */
[-C--:B------:R-:W-:Y:S01]  /*17a60*/  FMUL R207, R207, R153.reuse ;  /* 0x00000099cfcf7220 */ /* 0x080fe20000400000 */
[-C--:B------:R-:W-:Y:S02]  /*17a70*/  FMUL R7, R214, R153.reuse ;  /* 0x00000099d6077220 */ /* 0x080fe40000400000 */
[----:B------:R-:W4:Y:S01]  /*17a80*/  LDL.LU R212, [R1+0x270] ;  /* 0x0002700001d47983 */ /* 0x000f220000300800 */
[----:B------:R-:W-:-:S03]  /*17a90*/  FMUL R153, R215, R153 ;  /* 0x00000099d7997220 */ /* 0x000fc60000400000 */
[----:B------:R-:W2:Y:S04]  /*17aa0*/  LDL.LU R213, [R1+0x26c] ;  /* 0x00026c0001d57983 */ /* 0x000ea80000300800 */
[----:B------:R-:W3:Y:S04]  /*17ab0*/  LDL.LU R214, [R1+0x244] ;  /* 0x0002440001d67983 */ /* 0x000ee80000300800 */
[----:B------:R-:W4:Y:S01]  /*17ac0*/  LDL.LU R215, [R1+0x24c] ;  /* 0x00024c0001d77983 */ /* 0x000f220000300800 */
[----:B------:R-:W-:-:S03]  /*17ad0*/  FSEL R21, R203, -INF , !P3 ;  /* 0xff800000cb157808 */ /* 0x000fc60005800000 */
[----:B------:R-:W2:Y:S01]  /*17ae0*/  LDL.LU R203, [R1+0x394] ;  /* 0x0003940001cb7983 */ /* 0x000ea20000300800 */
[--C-:B------:R-:W-:Y:S02]  /*17af0*/  SHF.R.U32.HI R3, RZ, 0x6, R2.reuse ;  /* 0x00000006ff037819 */ /* 0x100fe40000011602 */
[----:B------:R-:W-:Y:S01]  /*17b00*/  FSEL R20, R204, -INF , !P2 ;  /* 0xff800000cc147808 */ /* 0x000fe20005000000 */
[----:B------:R-:W3:Y:S01]  /*17b10*/  LDL.LU R202, [R1+0x388] ;  /* 0x0003880001ca7983 */ /* 0x000ee20000300800 */
[----:B------:R-:W-:Y:S02]  /*17b20*/  LOP3.LUT P3, RZ, R3, 0x1, RZ, 0xc0, !PT ;  /* 0x0000000103ff7812 */ /* 0x000fe4000786c0ff */
[----:B------:R-:W-:-:S04]  /*17b30*/  SHF.R.U32.HI R3, RZ, 0x5, R2 ;  /* 0x00000005ff037819 */ /* 0x000fc80000011602 */
[----:B------:R-:W-:Y:S02]  /*17b40*/  LOP3.LUT P2, RZ, R3, 0x1, RZ, 0xc0, !PT ;  /* 0x0000000103ff7812 */ /* 0x000fe4000784c0ff */
[--C-:B------:R-:W-:Y:S02]  /*17b50*/  SHF.R.U32.HI R3, RZ, 0x4, R2.reuse ;  /* 0x00000004ff037819 */ /* 0x100fe40000011602 */
[----:B------:R-:W-:Y:S02]  /*17b60*/  FSEL R19, R205, -INF , !P6 ;  /* 0xff800000cd137808 */ /* 0x000fe40007000000 */
[----:B------:R-:W-:Y:S02]  /*17b70*/  LOP3.LUT P6, RZ, R3, 0x1, RZ, 0xc0, !PT ;  /* 0x0000000103ff7812 */ /* 0x000fe400078cc0ff */
[----:B------:R-:W-:-:S04]  /*17b80*/  SHF.R.U32.HI R3, RZ, 0x3, R2 ;  /* 0x00000003ff037819 */ /* 0x000fc80000011602 */
[----:B------:R-:W-:Y:S02]  /*17b90*/  LOP3.LUT P0, RZ, R3, 0x1, RZ, 0xc0, !PT ;  /* 0x0000000103ff7812 */ /* 0x000fe4000780c0ff */
[--C-:B------:R-:W-:Y:S02]  /*17ba0*/  SHF.R.U32.HI R3, RZ, 0x2, R2.reuse ;  /* 0x00000002ff037819 */ /* 0x100fe40000011602 */
[----:B------:R-:W-:-:S04]  /*17bb0*/  SHF.R.U32.HI R2, RZ, 0x1, R2 ;  /* 0x00000001ff027819 */ /* 0x000fc80000011602 */
[----:B------:R-:W-:Y:S02]  /*17bc0*/  LOP3.LUT P4, RZ, R2, 0x1, RZ, 0xc0, !PT ;  /* 0x0000000102ff7812 */ /* 0x000fe4000788c0ff */
[----:B------:R-:W-:-:S04]  /*17bd0*/  FMNMX R2, R66, R60, !PT ;  /* 0x0000003c42027209 */ /* 0x000fc80007800000 */
[----:B------:R-:W-:Y:S02]  /*17be0*/  FMNMX R2, R54, R2, !PT ;  /* 0x0000000236027209 */ /* 0x000fe40007800000 */
[----:B------:R-:W-:Y:S02]  /*17bf0*/  MOV R204, R200 ;  /* 0x000000c800cc7202 */ /* 0x000fe40000000f00 */
[----:B------:R-:W-:Y:S02]  /*17c00*/  FMNMX R2, R48, R2, !PT ;  /* 0x0000000230027209 */ /* 0x000fe40007800000 */
[----:B------:R-:W-:Y:S02]  /*17c10*/  MOV R200, R197 ;  /* 0x000000c500c87202 */ /* 0x000fe40000000f00 */
[----:B------:R-:W-:Y:S02]  /*17c20*/  MOV R197, R6 ;  /* 0x0000000600c57202 */ /* 0x000fe40000000f00 */
[----:B------:R-:W-:-:S02]  /*17c30*/  FMNMX R2, R183, R2, !PT ;  /* 0x00000002b7027209 */ /* 0x000fc40007800000 */
[----:B------:R-:W-:Y:S02]  /*17c40*/  LOP3.LUT R6, R4, 0x20, RZ, 0x3c, !PT ;  /* 0x0000002004067812 */ /* 0x000fe400078e3cff */
[----:B------:R-:W-:Y:S01]  /*17c50*/  FSEL R17, R207, -INF , !P5 ;  /* 0xff800000cf117808 */ /* 0x000fe20006800000 */
[----:B------:R-:W-:Y:S01]  /*17c60*/  IMAD.MOV.U32 R205, RZ, RZ, R199 ;  /* 0x000000ffffcd7224 */ /* 0x000fe200078e00c7 */
[----:B------:R-:W-:Y:S01]  /*17c70*/  LOP3.LUT P5, RZ, R3, 0x1, RZ, 0xc0, !PT ;  /* 0x0000000103ff7812 */ /* 0x000fe200078ac0ff */
[----:B------:R-:W-:Y:S02]  /*17c80*/  IMAD.MOV.U32 R207, RZ, RZ, R198 ;  /* 0x000000ffffcf7224 */ /* 0x000fe400078e00c6 */
[----:B------:R-:W-:Y:S01]  /*17c90*/  IMAD.MOV.U32 R199, RZ, RZ, R195 ;  /* 0x000000ffffc77224 */ /* 0x000fe200078e00c3 */
[----:B------:R-:W3:Y:S01]  /*17ca0*/  LDL.LU R198, [R1+0x37c] ;  /* 0x00037c0001c67983 */ /* 0x000ee20000300800 */
[----:B------:R-:W-:-:S03]  /*17cb0*/  IMAD.MOV.U32 R201, RZ, RZ, R194 ;  /* 0x000000ffffc97224 */ /* 0x000fc600078e00c2 */
[----:B------:R-:W3:Y:S04]  /*17cc0*/  LDL.LU R195, [R1+0x374] ;  /* 0x0003740001c37983 */ /* 0x000ee80000300800 */
[----:B------:R-:W3:Y:S01]  /*17cd0*/  LDL.LU R194, [R1+0x368] ;  /* 0x0003680001c27983 */ /* 0x000ee20000300800 */
[----:B----4-:R-:W-:Y:S01]  /*17ce0*/  FMNMX R3, R215, R2, !PT ;  /* 0x00000002d7037209 */ /* 0x010fe20007800000 */
[----:B------:R-:W-:Y:S02]  /*17cf0*/  IMAD.IADD R2, R9, 0x1, R6 ;  /* 0x0000000109027824 */ /* 0x000fe400078e0206 */
[----:B------:R-:W4:Y:S04]  /*17d00*/  LDL.LU R6, [R1+0x3a0] ;  /* 0x0003a00001067983 */ /* 0x000f280000300800 */
[----:B--2---:R0:W-:Y:S02]  /*17d10*/  STS.U16 [R2+0x20900], R203 ;  /* 0x020900cb02007388 */ /* 0x0041e40000000400 */
[----:B0-----:R-:W-:Y:S01]  /*17d20*/  IMAD.MOV.U32 R203, RZ, RZ, R193 ;  /* 0x000000ffffcb7224 */ /* 0x001fe200078e00c1 */
[----:B------:R-:W-:-:S02]  /*17d30*/  MOV R193, R16 ;  /* 0x0000001000c17202 */ /* 0x000fc40000000f00 */
[----:B------:R-:W2:Y:S01]  /*17d40*/  LDL.LU R16, [R1+0x35c] ;  /* 0x00035c0001107983 */ /* 0x000ea20000300800 */
[----:B------:R-:W-:-:S04]  /*17d50*/  FMNMX R5, R37, R31, !PT ;  /* 0x0000001f25057209 */ /* 0x000fc80007800000 */
[----:B------:R-:W-:-:S04]  /*17d60*/  FMNMX R5, R235, R5, !PT ;  /* 0x00000005eb057209 */ /* 0x000fc80007800000 */
[----:B------:R-:W-:-:S04]  /*17d70*/  FMNMX R5, R219, R5, !PT ;  /* 0x00000005db057209 */ /* 0x000fc80007800000 */
[----:B------:R-:W-:-:S04]  /*17d80*/  FMNMX R5, R213, R5, !PT ;  /* 0x00000005d5057209 */ /* 0x000fc80007800000 */
[----:B------:R-:W-:-:S04]  /*17d90*/  FMNMX R5, R212, R5, !PT ;  /* 0x00000005d4057209 */ /* 0x000fc80007800000 */
[----:B---3--:R-:W-:Y:S01]  /*17da0*/  FMNMX R5, R211, R5, !PT ;  /* 0x00000005d3057209 */ /* 0x008fe20007800000 */
[----:B------:R0:W-:Y:S03]  /*17db0*/  STS.U16 [R2+0x20100], R14 ;  /* 0x0201000e02007388 */ /* 0x0001e60000000400 */
[----:B------:R-:W-:Y:S01]  /*17dc0*/  FMNMX R5, R210, R5, !PT ;  /* 0x00000005d2057209 */ /* 0x000fe20007800000 */
[----:B------:R1:W-:Y:S03]  /*17dd0*/  STS.U16 [R2+0x20d00], R202 ;  /* 0x020d00ca02007388 */ /* 0x0003e60000000400 */
[----:B------:R-:W-:Y:S01]  /*17de0*/  FMNMX R5, R206, R5, !PT ;  /* 0x00000005ce057209 */ /* 0x000fe20007800000 */
[----:B0-----:R-:W3:Y:S01]  /*17df0*/  LDL.LU R14, [R1+0x304] ;  /* 0x00030400010e7983 */ /* 0x001ee20000300800 */
[----:B-1----:R-:W-:Y:S01]  /*17e00*/  IMAD.MOV.U32 R202, RZ, RZ, R201 ;  /* 0x000000ffffca7224 */ /* 0x002fe200078e00c9 */
[----:B------:R-:W-:-:S02]  /*17e10*/  MOV R201, R196 ;  /* 0x000000c400c97202 */ /* 0x000fc40000000f00 */
[----:B------:R0:W-:Y:S04]  /*17e20*/  STS.U16 [R2+0x21100], R198 ;  /* 0x021100c602007388 */ /* 0x0001e80000000400 */
[----:B------:R-:W-:Y:S04]  /*17e30*/  STS.U16 [R2+0x21500], R195 ;  /* 0x021500c302007388 */ /* 0x000fe80000000400 */
[----:B------:R1:W-:Y:S01]  /*17e40*/  STS.U16 [R2+0x21900], R194 ;  /* 0x021900c202007388 */ /* 0x0003e20000000400 */
[----:B0-----:R-:W-:Y:S02]  /*17e50*/  IMAD.MOV.U32 R198, RZ, RZ, R197 ;  /* 0x000000ffffc67224 */ /* 0x001fe400078e00c5 */
[----:B------:R-:W-:-:S02]  /*17e60*/  IMAD.MOV.U32 R197, RZ, RZ, R160 ;  /* 0x000000ffffc57224 */ /* 0x000fc400078e00a0 */
[----:B------:R-:W-:Y:S01]  /*17e70*/  IMAD.MOV.U32 R160, RZ, RZ, R249 ;  /* 0x000000ffffa07224 */ /* 0x000fe200078e00f9 */
[----:B------:R-:W-:Y:S02]  /*17e80*/  FMNMX R5, R8, R5, !PT ;  /* 0x0000000508057209 */ /* 0x000fe40007800000 */
[----:B-1----:R-:W-:Y:S01]  /*17e90*/  MOV R194, R252 ;  /* 0x000000fc00c27202 */ /* 0x002fe20000000f00 */
[----:B----4-:R0:W-:Y:S04]  /*17ea0*/  STS.U16 [R2+0x20500], R6 ;  /* 0x0205000602007388 */ /* 0x0101e80000000400 */
[----:B0-----:R-:W4:Y:S04]  /*17eb0*/  LDL.LU R6, [R1+0x2f4] ;  /* 0x0002f40001067983 */ /* 0x001f280000300800 */
[----:B------:R-:W3:Y:S04]  /*17ec0*/  LDL.LU R196, [R1+0x2e8] ;  /* 0x0002e80001c47983 */ /* 0x000ee80000300800 */
[----:B------:R-:W3:Y:S04]  /*17ed0*/  LDL.LU R195, [R1+0x2d8] ;  /* 0x0002d80001c37983 */ /* 0x000ee80000300800 */
[----:B------:R-:W3:Y:S04]  /*17ee0*/  LDL.LU R249, [R1+0x2c8] ;  /* 0x0002c80001f97983 */ /* 0x000ee80000300800 */
[----:B------:R-:W3:Y:S04]  /*17ef0*/  LDL.LU R252, [R1+0x2b8] ;  /* 0x0002b80001fc7983 */ /* 0x000ee80000300800 */
[----:B--2---:R0:W-:Y:S04]  /*17f00*/  STS.U16 [R2+0x21d00], R16 ;  /* 0x021d001002007388 */ /* 0x0041e80000000400 */
[----:B0-----:R-:W2:Y:S04]  /*17f10*/  LDL.LU R16, [R1+0x2a8] ;  /* 0x0002a80001107983 */ /* 0x001ea80000300800 */
[----:B------:R0:W-:Y:S04]  /*17f20*/  STL [R1+0xe3c], R8 ;  /* 0x000e3c0801007387 */ /* 0x0001e80000100800 */
[----:B0-----:R-:W4:Y:S01]  /*17f30*/  LDL.LU R8, [R1+0x350] ;  /* 0x0003500001087983 */ /* 0x001f220000300800 */
[----:B------:R-:W-:-:S02]  /*17f40*/  FMNMX R5, R205, R5, !PT ;  /* 0x00000005cd057209 */ /* 0x000fc40007800000 */
[----:B------:R-:W-:-:S04]  /*17f50*/  FMNMX R3, R214, R3, !PT ;  /* 0x00000003d6037209 */ /* 0x000fc80007800000 */
[----:B------:R-:W-:Y:S01]  /*17f60*/  FMNMX R3, R178, R3, !PT ;  /* 0x00000003b2037209 */ /* 0x000fe20007800000 */
[----:B----4-:R0:W-:Y:S04]  /*17f70*/  STS.U16 [R2+0x22100], R8 ;  /* 0x0221000802007388 */ /* 0x0101e80000000400 */
[----:B0-----:R-:W4:Y:S04]  /*17f80*/  LDL.LU R8, [R1+0xe3c] ;  /* 0x000e3c0001087983 */ /* 0x001f280000300800 */
[----:B------:R0:W-:Y:S04]  /*17f90*/  STL [R1+0xe38], R205 ;  /* 0x000e38cd01007387 */ /* 0x0001e80000100800 */
[----:B0-----:R-:W3:Y:S01]  /*17fa0*/  LDL.LU R205, [R1+0x340] ;  /* 0x0003400001cd7983 */ /* 0x001ee20000300800 */
[----:B------:R-:W-:-:S04]  /*17fb0*/  FMNMX R3, R209, R3, !PT ;  /* 0x00000003d1037209 */ /* 0x000fc80007800000 */
[----:B------:R-:W-:-:S04]  /*17fc0*/  FMNMX R3, R208, R3, !PT ;  /* 0x00000003d0037209 */ /* 0x000fc80007800000 */
[----:B------:R-:W-:-:S04]  /*17fd0*/  FMNMX R3, R207, R3, !PT ;  /* 0x00000003cf037209 */ /* 0x000fc80007800000 */
[----:B------:R-:W-:Y:S01]  /*17fe0*/  FMNMX R3, R174, R3, !PT ;  /* 0x00000003ae037209 */ /* 0x000fe20007800000 */
[----:B---3--:R0:W-:Y:S04]  /*17ff0*/  STS.U16 [R2+0x22500], R205 ;  /* 0x022500cd02007388 */ /* 0x0081e80000000400 */
[----:B0-----:R-:W3:Y:S04]  /*18000*/  LDL.LU R205, [R1+0xe38] ;  /* 0x000e380001cd7983 */ /* 0x001ee80000300800 */
[----:B------:R0:W-:Y:S04]  /*18010*/  STL [R1+0xe34], R174 ;  /* 0x000e34ae01007387 */ /* 0x0001e80000100800 */
[----:B0-----:R-:W2:Y:S04]  /*18020*/  LDL.LU R174, [R1+0x330] ;  /* 0x0003300001ae7983 */ /* 0x001ea80000300800 */
[----:B--2---:R0:W-:Y:S04]  /*18030*/  STS.U16 [R2+0x22900], R174 ;  /* 0x022900ae02007388 */ /* 0x0041e80000000400 */
[----:B0-----:R-:W2:Y:S04]  /*18040*/  LDL.LU R174, [R1+0xe34] ;  /* 0x000e340001ae7983 */ /* 0x001ea80000300800 */
[----:B------:R0:W-:Y:S04]  /*18050*/  STL [R1+0xe30], R0 ;  /* 0x000e300001007387 */ /* 0x0001e80000100800 */
[----:B0-----:R-:W4:Y:S01]  /*18060*/  LDL.LU R0, [R1+0x324] ;  /* 0x0003240001007983 */ /* 0x001f220000300800 */
[----:B------:R-:W-:-:S04]  /*18070*/  FMNMX R3, R203, R3, !PT ;  /* 0x00000003cb037209 */ /* 0x000fc80007800000 */
[----:B------:R-:W-:Y:S02]  /*18080*/  FMNMX R3, R202, R3, !PT ;  /* 0x00000003ca037209 */ /* 0x000fe40007800000 */
[----:B------:R-:W-:Y:S02]  /*18090*/  FMNMX R5, R204, R5, !PT ;  /* 0x00000005cc057209 */ /* 0x000fe40007800000 */
[----:B------:R-:W-:Y:S02]  /*180a0*/  FMNMX R3, R201, R3, !PT ;  /* 0x00000003c9037209 */ /* 0x000fe40007800000 */
[----:B------:R-:W-:Y:S02]  /*180b0*/  FMNMX R5, R200, R5, !PT ;  /* 0x00000005c8057209 */ /* 0x000fe40007800000 */
[----:B------:R-:W-:Y:S02]  /*180c0*/  FMNMX R3, R170, R3, !PT ;  /* 0x00000003aa037209 */ /* 0x000fe40007800000 */
[----:B------:R-:W-:-:S02]  /*180d0*/  FMNMX R5, R199, R5, !PT ;  /* 0x00000005c7057209 */ /* 0x000fc40007800000 */
        /* <DEDUP_REMOVED lines=18> */
[----:B------:R-:W-:Y:S01]  /*18200*/  FMNMX R3, R21, R3, !PT ;  /* 0x0000000315037209 */ /* 0x000fe20007800000 */
[----:B------:R0:W-:Y:S01]  /*18210*/  STS.U16 [R2+0x23900], R6 ;  /* 0x0239000602007388 */ /* 0x0001e20000000400 */
[----:B------:R-:W-:Y:S02]  /*18220*/  FMNMX R5, R187, R5, !PT ;  /* 0x00000005bb057209 */ /* 0x000fe40007800000 */
[----:B------:R-:W-:Y:S02]  /*18230*/  FSEL R12, R12, -INF , !P2 ;  /* 0xff8000000c0c7808 */ /* 0x000fe40005000000 */
[----:B------:R-:W-:Y:S02]  /*18240*/  FMNMX R5, R184, R5, !PT ;  /* 0x00000005b8057209 */ /* 0x000fe40007800000 */
[----:B0-----:R-:W-:-:S04]  /*18250*/  FMNMX R6, R18, R3, !PT ;  /* 0x0000000312067209 */ /* 0x001fc80007800000 */
[----:B------:R-:W-:Y:S01]  /*18260*/  FMNMX R6, R17, R6, !PT ;  /* 0x0000000611067209 */ /* 0x000fe20007800000 */
[----:B----4-:R0:W-:Y:S04]  /*18270*/  STS.U16 [R2+0x22d00], R0 ;  /* 0x022d000002007388 */ /* 0x0101e80000000400 */
[----:B0-----:R-:W4:Y:S04]  /*18280*/  LDL.LU R0, [R1+0xe30] ;  /* 0x000e300001007983 */ /* 0x001f280000300800 */
[----:B------:R0:W-:Y:S04]  /*18290*/  STL [R1+0xe2c], R10 ;  /* 0x000e2c0a01007387 */ /* 0x0001e80000100800 */
[----:B0-----:R-:W3:Y:S01]  /*182a0*/  LDL.LU R10, [R1+0x310] ;  /* 0x00031000010a7983 */ /* 0x001ee20000300800 */
[----:B------:R-:W-:-:S02]  /*182b0*/  FMNMX R5, R23, R5, !PT ;  /* 0x0000000517057209 */ /* 0x000fc40007800000 */
[----:B------:R-:W-:Y:S02]  /*182c0*/  FSEL R11, R11, -INF , !P6 ;  /* 0xff8000000b0b7808 */ /* 0x000fe40007000000 */
[----:B------:R-:W-:Y:S02]  /*182d0*/  FMNMX R6, R12, R6, !PT ;  /* 0x000000060c067209 */ /* 0x000fe40007800000 */
[----:B------:R-:W-:Y:S02]  /*182e0*/  FMNMX R3, R20, R5, !PT ;  /* 0x0000000514037209 */ /* 0x000fe40007800000 */
[----:B------:R-:W-:Y:S02]  /*182f0*/  FSEL R7, R7, -INF , !P4 ;  /* 0xff80000007077808 */ /* 0x000fe40006000000 */
[----:B------:R-:W-:Y:S02]  /*18300*/  FMNMX R5, R11, R6, !PT ;  /* 0x000000060b057209 */ /* 0x000fe40007800000 */
[----:B------:R-:W-:-:S02]  /*18310*/  FSEL R153, R153, -INF , !P1 ;  /* 0xff80000099997808 */ /* 0x000fc40004800000 */
[----:B------:R-:W-:-:S04]  /*18320*/  FMNMX R5, R7, R5, !PT ;  /* 0x0000000507057209 */ /* 0x000fc80007800000 */
[----:B------:R-:W-:Y:S01]  /*18330*/  FMNMX R5, R153, R5, !PT ;  /* 0x0000000599057209 */ /* 0x000fe20007800000 */
[----:B------:R-:W-:Y:S04]  /*18340*/  STS.U16 [R2+0x23500], R14 ;  /* 0x0235000e02007388 */ /* 0x000fe80000000400 */
[----:B------:R-:W0:Y:S01]  /*18350*/  SHFL.BFLY PT, R14, R5, 0x2, 0x1f ;  /* 0x0c401f00050e7f89 */ /* 0x000e2200000e0000 */
[----:B------:R-:W-:Y:S02]  /*18360*/  FMNMX R3, R19, R3, !PT ;  /* 0x0000000313037209 */ /* 0x000fe40007800000 */
[----:B------:R-:W-:Y:S02]  /*18370*/  FSEL R13, R13, -INF , !P3 ;  /* 0xff8000000d0d7808 */ /* 0x000fe40005800000 */
[----:B------:R-:W-:-:S02]  /*18380*/  FMNMX R3, R154, R3, !PT ;  /* 0x000000039a037209 */ /* 0x000fc40007800000 */
[----:B------:R-:W-:Y:S02]  /*18390*/  FSEL R15, R15, -INF , !P0 ;  /* 0xff8000000f0f7808 */ /* 0x000fe40004000000 */
[----:B------:R-:W-:Y:S02]  /*183a0*/  FMNMX R3, R13, R3, !PT ;  /* 0x000000030d037209 */ /* 0x000fe40007800000 */
[----:B0-----:R-:W-:-:S05]  /*183b0*/  FMNMX R5, R5, R14, !PT ;  /* 0x0000000e05057209 */ /* 0x001fca0007800000 */
[----:B------:R-:W0:Y:S01]  /*183c0*/  SHFL.BFLY PT, R14, R5, 0x1, 0x1f ;  /* 0x0c201f00050e7f89 */ /* 0x000e2200000e0000 */
[----:B------:R-:W-:Y:S02]  /*183d0*/  FMNMX R6, R15, R3, !PT ;  /* 0x000000030f067209 */ /* 0x000fe40007800000 */
[----:B------:R-:W-:Y:S01]  /*183e0*/  LOP3.LUT R3, R4, 0x40, RZ, 0x3c, !PT ;  /* 0x0000004004037812 */ /* 0x000fe200078e3cff */
[----:B------:R-:W-:Y:S04]  /*183f0*/  STS.U16 [R2+0x23d00], R196 ;  /* 0x023d00c402007388 */ /* 0x000fe80000000400 */
        /* <DEDUP_REMOVED lines=49> */
[----:B---3--:R1:W-:Y:S04]  /*18710*/  STS.U16 [R2+0x23100], R10 ;  /* 0x0231000a02007388 */ /* 0x0083e80000000400 */
[----:B------:R-:W-:Y:S04]  /*18720*/  STS.U16 [R3+0x20200], R155 ;  /* 0x0202009b03007388 */ /* 0x000fe80000000400 */
[----:B------:R-:W-:Y:S04]  /*18730*/  STS.U16 [R3+0x20600], R125 ;  /* 0x0206007d03007388 */ /* 0x000fe80000000400 */
[----:B-1----:R1:W5:Y:S04]  /*18740*/  LDL.LU R10, [R1+0xe2c] ;  /* 0x000e2c00010a7983 */ /* 0x0023680000300800 */
        /* <DEDUP_REMOVED lines=62> */
[----:B---3--:R-:W3:Y:S01]  /*18b30*/  LDL.LU R42, [R1+0x400] ;  /* 0x00040000012a7983 */ /* 0x008ee20000300800 */
[----:B0-----:R-:W-:-:S03]  /*18b40*/  FMNMX R3, R5, R14, !PT ;  /* 0x0000000e05037209 */ /* 0x001fc60007800000 */
[----:B------:R-:W2:Y:S01]  /*18b50*/  LDL.LU R14, [R1+0x404] ;  /* 0x00040400010e7983 */ /* 0x000ea20000300800 */
[----:B------:R-:W-:-:S04]  /*18b60*/  FSEL R152, R152, -INF , !P5 ;  /* 0xff80000098987808 */ /* 0x000fc80006800000 */
[----:B------:R-:W-:-:S05]  /*18b70*/  FMNMX R6, R152, R6, !PT ;  /* 0x0000000698067209 */ /* 0x000fca0007800000 */
[----:B------:R-:W0:Y:S02]  /*18b80*/  SHFL.BFLY PT, R16, R6, 0x2, 0x1f ;  /* 0x0c401f0006107f89 */ /* 0x000e2400000e0000 */
[----:B0-----:R-:W-:-:S05]  /*18b90*/  FMNMX R6, R6, R16, !PT ;  /* 0x0000001006067209 */ /* 0x001fca0007800000 */
[----:B------:R-:W0:Y:S01]  /*18ba0*/  SHFL.BFLY PT, R16, R6, 0x1, 0x1f ;  /* 0x0c201f0006107f89 */ /* 0x000e2200000e0000 */
[----:B------:R-:W-:-:S05]  /*18bb0*/  LOP3.LUT R2, R4, 0x60, RZ, 0x3c, !PT ;  /* 0x0000006004027812 */ /* 0x000fca00078e3cff */
[----:B------:R-:W-:Y:S01]  /*18bc0*/  IMAD.IADD R2, R9, 0x1, R2 ;  /* 0x0000000109027824 */ /* 0x000fe200078e0202 */
[----:B------:R-:W-:Y:S01]  /*18bd0*/  MOV R252, R24 ;  /* 0x0000001800fc7202 */ /* 0x000fe20000000f00 */
[----:B------:R-:W-:Y:S01]  /*18be0*/  IMAD.MOV.U32 R249, RZ, RZ, R25 ;  /* 0x000000fffff97224 */ /* 0x000fe200078e0019 */
[----:B------:R-:W-:Y:S01]  /*18bf0*/  MOV R195, R27 ;  /* 0x0000001b00c37202 */ /* 0x000fe20000000f00 */
[----:B------:R-:W-:Y:S01]  /*18c00*/  IMAD.MOV.U32 R196, RZ, RZ, R26 ;  /* 0x000000ffffc47224 */ /* 0x000fe200078e001a */
[----:B------:R-:W-:Y:S04]  /*18c10*/  STS.U16 [R2+0x20300], R157 ;  /* 0x0203009d02007388 */ /* 0x000fe80000000400 */
[----:B------:R-:W-:Y:S01]  /*18c20*/  STS.U16 [R2+0x20700], R81 ;  /* 0x0207005102007388 */ /* 0x000fe20000000400 */
[----:B0-----:R-:W-:-:S03]  /*18c30*/  FMNMX R4, R6, R16, !PT ;  /* 0x0000001006047209 */ /* 0x001fc60007800000 */
[----:B------:R-:W-:Y:S04]  /*18c40*/  STS.U16 [R2+0x20b00], R80 ;  /* 0x020b005002007388 */ /* 0x000fe80000000400 */
[----:B------:R-:W-:Y:S04]  /*18c50*/  STS.U16 [R2+0x20f00], R79 ;  /* 0x020f004f02007388 */ /* 0x000fe80000000400 */
[----:B------:R-:W-:Y:S04]  /*18c60*/  STS.U16 [R2+0x21300], R78 ;  /* 0x0213004e02007388 */ /* 0x000fe80000000400 */
[----:B------:R-:W-:Y:S04]  /*18c70*/  STS.U16 [R2+0x21700], R77 ;  /* 0x0217004d02007388 */ /* 0x000fe80000000400 */
[----:B------:R-:W-:Y:S04]  /*18c80*/  STS.U16 [R2+0x21b00], R76 ;  /* 0x021b004c02007388 */ /* 0x000fe80000000400 */
[----:B------:R-:W-:Y:S04]  /*18c90*/  STS.U16 [R2+0x21f00], R75 ;  /* 0x021f004b02007388 */ /* 0x000fe80000000400 */
[----:B------:R-:W4:Y:S04]  /*18ca0*/  LDL.LU.64 R24, [R1] ;  /* 0x0000000001187983 */ /* 0x000f280000300a00 */
[----:B------:R-:W-:Y:S04]  /*18cb0*/  STS.U16 [R2+0x33b00], R29 ;  /* 0x033b001d02007388 */ /* 0x000fe80000000400 */
[----:B------:R0:W-:Y:S04]  /*18cc0*/  STS.U16 [R2+0x33f00], R28 ;  /* 0x033f001c02007388 */ /* 0x0001e80000000400 */
[----:B------:R-:W4:Y:S04]  /*18cd0*/  LDL.LU.64 R26, [R1+0x8] ;  /* 0x00000800011a7983 */ /* 0x000f280000300a00 */
[----:B------:R1:W-:Y:S04]  /*18ce0*/  STS.U16 [R2+0x33700], R30 ;  /* 0x0337001e02007388 */ /* 0x0003e80000000400 */
[----:B0-----:R-:W4:Y:S04]  /*18cf0*/  LDL.LU.64 R28, [R1+0x10] ;  /* 0x00001000011c7983 */ /* 0x001f280000300a00 */
[----:B------:R-:W-:Y:S04]  /*18d00*/  STS.U16 [R2+0x32f00], R33 ;  /* 0x032f002102007388 */ /* 0x000fe80000000400 */
[----:B------:R0:W-:Y:S04]  /*18d10*/  STS.U16 [R2+0x33300], R32 ;  /* 0x0333002002007388 */ /* 0x0001e80000000400 */
[----:B------:R-:W-:Y:S04]  /*18d20*/  STS.U16 [R2+0x32700], R35 ;  /* 0x0327002302007388 */ /* 0x000fe80000000400 */
[----:B------:R0:W-:Y:S04]  /*18d30*/  STS.U16 [R2+0x32b00], R34 ;  /* 0x032b002202007388 */ /* 0x0001e80000000400 */
[----:B------:R0:W-:Y:S04]  /*18d40*/  STS.U16 [R2+0x32300], R36 ;  /* 0x0323002402007388 */ /* 0x0001e80000000400 */
        /* <DEDUP_REMOVED lines=29> */
[----:B------:R-:W-:Y:S04]  /*18f20*/  STS.U16 [R2+0x22700], R73 ;  /* 0x0227004902007388 */ /* 0x000fe80000000400 */
[----:B------:R0:W-:Y:S04]  /*18f30*/  STS.U16 [R2+0x22b00], R72 ;  /* 0x022b004802007388 */ /* 0x0001e80000000400 */
[----:B------:R0:W-:Y:S01]  /*18f40*/  STS.U16 [R2+0x22300], R74 ;  /* 0x0223004a02007388 */ /* 0x0001e20000000400 */
[----:B---3--:R-:W-:-:S02]  /*18f50*/  FMNMX R3, R3, R42, !PT ;  /* 0x0000002a03037209 */ /* 0x008fc40007800000 */
[----:B--2---:R-:W-:-:S05]  /*18f60*/  FMNMX R4, R4, R14, !PT ;  /* 0x0000000e04047209 */ /* 0x004fca0007800000 */
[--C-:B------:R-:W-:Y:S02]  /*18f70*/  FADD R231, R31, -R4.reuse ;  /* 0x800000041fe77221 */ /* 0x100fe40000000000 */
[----:B-1----:R-:W2:Y:S01]  /*18f80*/  LDL.LU.64 R30, [R1+0x18] ;  /* 0x00001800011e7983 */ /* 0x002ea20000300a00 */
[----:B------:R-:W-:-:S03]  /*18f90*/  FADD R232, R37, -R4 ;  /* 0x8000000425e87221 */ /* 0x000fc60000000000 */
[----:B0-----:R-:W3:Y:S01]  /*18fa0*/  LDL.LU.64 R32, [R1+0x20] ;  /* 0x0000200001207983 */ /* 0x001ee20000300a00 */
[----:B------:R-:W-:-:S03]  /*18fb0*/  FADD R5, -R3, R42 ;  /* 0x0000002a03057221 */ /* 0x000fc60000000100 */
[----:B------:R-:W3:Y:S04]  /*18fc0*/  LDL.LU.64 R34, [R1+0x28] ;  /* 0x0000280001227983 */ /* 0x000ee80000300a00 */
[----:B------:R-:W3:Y:S04]  /*18fd0*/  LDL.LU.64 R36, [R1+0x30] ;  /* 0x0000300001247983 */ /* 0x000ee80000300a00 */
[----:B------:R-:W3:Y:S01]  /*18fe0*/  LDL.LU.64 R38, [R1+0x38] ;  /* 0x0000380001267983 */ /* 0x000ee20000300a00 */
[----:B------:R-:W-:-:S03]  /*18ff0*/  FADD R225, R48, -R3 ;  /* 0x8000000330e17221 */ /* 0x000fc60000000000 */
        /* <DEDUP_REMOVED lines=54> */
[----:B------:R-:W3:Y:S01]  /*19360*/  LDL.LU.64 R142, [R1+0x1d8] ;  /* 0x0001d800018e7983 */ /* 0x000ee20000300a00 */
[----:B------:R-:W-:-:S03]  /*19370*/  FADD R228, R235, -R4 ;  /* 0x80000004ebe47221 */ /* 0x000fc60000000000 */
[----:B------:R-:W3:Y:S01]  /*19380*/  LDL.LU.64 R144, [R1+0x1e0] ;  /* 0x0001e00001907983 */ /* 0x000ee20000300a00 */
[----:B------:R-:W-:-:S03]  /*19390*/  FADD R227, R219, -R4 ;  /* 0x80000004dbe37221 */ /* 0x000fc60000000000 */
[----:B------:R-:W3:Y:S04]  /*193a0*/  LDL.LU.64 R146, [R1+0x1e8] ;  /* 0x0001e80001927983 */ /* 0x000ee80000300a00 */
[----:B------:R-:W3:Y:S04]  /*193b0*/  LDL.LU.64 R148, [R1+0x1f0] ;  /* 0x0001f00001947983 */ /* 0x000ee80000300a00 */
[----:B------:R-:W3:Y:S04]  /*193c0*/  LDL.LU.64 R150, [R1+0x1f8] ;  /* 0x0001f80001967983 */ /* 0x000ee80000300a00 */
[----:B------:R-:W3:Y:S04]  /*193d0*/  LDL.LU R235, [R1+0xe28] ;  /* 0x000e280001eb7983 */ /* 0x000ee80000300800 */
[----:B------:R-:W3:Y:S04]  /*193e0*/  LDL.LU R219, [R1+0xe24] ;  /* 0x000e240001db7983 */ /* 0x000ee80000300800 */
        /* <DEDUP_REMOVED lines=14> */
[----:B------:R-:W-:-:S04]  /*194d0*/  FMUL R5, R5, 1.4426950216293334961 ;  /* 0x3fb8aa3b05057820 */ /* 0x000fc80000400000 */
[----:B------:R1:W4:Y:S01]  /*194e0*/  MUFU.EX2 R6, R5 ;  /* 0x0000000500067308 */ /* 0x0003220000000800 */
[----:B------:R-:W-:Y:S01]  /*194f0*/  FMUL R230, R230, 1.4426950216293334961 ;  /* 0x3fb8aa3be6e67820 */ /* 0x000fe20000400000 */
[----:B------:R-:W-:Y:S01]  /*19500*/  FMUL R229, R229, 1.4426950216293334961 ;  /* 0x3fb8aa3be5e57820 */ /* 0x000fe20000400000 */
[----:B------:R-:W-:Y:S01]  /*19510*/  FMUL R226, R226, 1.4426950216293334961 ;  /* 0x3fb8aa3be2e27820 */ /* 0x000fe20000400000 */
[----:B-1----:R-:W-:Y:S01]  /*19520*/  FADD R5, -R4, R14 ;  /* 0x0000000e04057221 */ /* 0x002fe20000000100 */
[----:B------:R-:W-:Y:S01]  /*19530*/  FMUL R225, R225, 1.4426950216293334961 ;  /* 0x3fb8aa3be1e17820 */ /* 0x000fe20000400000 */
[----:B------:R-:W-:Y:S02]  /*19540*/  FMUL R232, R232, 1.4426950216293334961 ;  /* 0x3fb8aa3be8e87820 */ /* 0x000fe40000400000 */
[----:B------:R-:W-:Y:S01]  /*19550*/  FMUL R5, R5, 1.4426950216293334961 ;  /* 0x3fb8aa3b05057820 */ /* 0x000fe20000400000 */
[----:B------:R-:W-:Y:S01]  /*19560*/  FMUL R231, R231, 1.4426950216293334961 ;  /* 0x3fb8aa3be7e77820 */ /* 0x000fe20000400000 */
[----:B------:R-:W-:Y:S01]  /*19570*/  FMUL R228, R228, 1.4426950216293334961 ;  /* 0x3fb8aa3be4e47820 */ /* 0x000fe20000400000 */
[----:B------:R-:W-:Y:S01]  /*19580*/  FMUL R227, R227, 1.4426950216293334961 ;  /* 0x3fb8aa3be3e37820 */ /* 0x000fe20000400000 */
[----:B------:R-:W-:Y:S08]  /*19590*/  MUFU.EX2 R230, R230 ;  /* 0x000000e600e67308 */ /* 0x000ff00000000800 */
[----:B------:R-:W1:Y:S08]  /*195a0*/  MUFU.EX2 R5, R5 ;  /* 0x0000000500057308 */ /* 0x000e700000000800 */
[----:B------:R-:W0:Y:S08]  /*195b0*/  MUFU.EX2 R229, R229 ;  /* 0x000000e500e57308 */ /* 0x000e300000000800 */
[----:B------:R-:W-:Y:S08]  /*195c0*/  MUFU.EX2 R226, R226 ;  /* 0x000000e200e27308 */ /* 0x000ff00000000800 */
[----:B------:R-:W-:Y:S08]  /*195d0*/  MUFU.EX2 R225, R225 ;  /* 0x000000e100e17308 */ /* 0x000ff00000000800 */
[----:B------:R-:W-:Y:S08]  /*195e0*/  MUFU.EX2 R232, R232 ;  /* 0x000000e800e87308 */ /* 0x000ff00000000800 */
[----:B------:R-:W0:Y:S08]  /*195f0*/  MUFU.EX2 R231, R231 ;  /* 0x000000e700e77308 */ /* 0x000e300000000800 */
[----:B------:R-:W-:Y:S08]  /*19600*/  MUFU.EX2 R228, R228 ;  /* 0x000000e400e47308 */ /* 0x000ff00000000800 */
[----:B------:R-:W0:Y:S01]  /*19610*/  MUFU.EX2 R227, R227 ;  /* 0x000000e300e37308 */ /* 0x000e220000000800 */
[-C--:B----4-:R-:W-:Y:S01]  /*19620*/  FMUL R26, R26, R6.reuse ;  /* 0x000000061a1a7220 */ /* 0x090fe20000400000 */
[-C--:B------:R-:W-:Y:S01]  /*19630*/  FMUL R27, R27, R6.reuse ;  /* 0x000000061b1b7220 */ /* 0x080fe20000400000 */
[-C--:B--2---:R-:W-:Y:S01]  /*19640*/  FMUL R30, R30, R6.reuse ;  /* 0x000000061e1e7220 */ /* 0x084fe20000400000 */
[-C--:B------:R-:W-:Y:S01]  /*19650*/  FMUL R31, R31, R6.reuse ;  /* 0x000000061f1f7220 */ /* 0x080fe20000400000 */
[-C--:B---3--:R-:W-:Y:S01]  /*19660*/  FMUL R34, R34, R6.reuse ;  /* 0x0000000622227220 */ /* 0x088fe20000400000 */
[-C--:B------:R-:W-:Y:S01]  /*19670*/  FMUL R35, R35, R6.reuse ;  /* 0x0000000623237220 */ /* 0x080fe20000400000 */
        /* <DEDUP_REMOVED lines=28> */
[-C--:B-1----:R-:W-:Y:S01]  /*19840*/  FMUL R24, R24, R5.reuse ;  /* 0x0000000518187220 */ /* 0x082fe20000400000 */
        /* <DEDUP_REMOVED lines=67> */
[----:B------:R-:W-:Y:S01]  /*19c80*/  FMUL R127, R127, R6 ;  /* 0x000000067f7f7220 */ /* 0x000fe20000400000 */
[----:B------:R-:W-:Y:S01]  /*19c90*/  FMUL R125, R125, R5 ;  /* 0x000000057d7d7220 */ /* 0x000fe20000400000 */
[----:B------:R-:W-:-:S02]  /*19ca0*/  IMAD.MOV.U32 R246, RZ, RZ, R183 ;  /* 0x000000fffff67224 */ /* 0x000fc400078e00b7 */
[-C--:B------:R-:W-:Y:S01]  /*19cb0*/  FMUL R128, R128, R5.reuse ;  /* 0x0000000580807220 */ /* 0x080fe20000400000 */
[-C--:B------:R-:W-:Y:S01]  /*19cc0*/  FMUL R129, R129, R5.reuse ;  /* 0x0000000581817220 */ /* 0x080fe20000400000 */
[----:B0-----:R-:W-:Y:S01]  /*19cd0*/  F2FP.BF16.F32.PACK_AB R181, R229, R230 ;  /* 0x000000e6e5b5723e */ /* 0x001fe200000010ff */
[-C--:B------:R-:W-:Y:S01]  /*19ce0*/  FMUL R130, R130, R6.reuse ;  /* 0x0000000682827220 */ /* 0x080fe20000400000 */
[-C--:B------:R-:W-:Y:S01]  /*19cf0*/  FMUL R131, R131, R6.reuse ;  /* 0x0000000683837220 */ /* 0x080fe20000400000 */
[----:B------:R-:W-:Y:S04]  /*19d00*/  STS.U16 [R2+0x35f00], R235 ;  /* 0x035f00eb02007388 */ /* 0x000fe80000000400 */
[----:B------:R0:W-:Y:S01]  /*19d10*/  STS.U16 [R2+0x37300], R219 ;  /* 0x037300db02007388 */ /* 0x0001e20000000400 */
[----:B------:R1:W-:Y:S06]  /*19d20*/  MEMBAR.ALL.CTA ;  /* 0x0000000000007992 */ /* 0x0003ec0000008000 */
[----:B-1----:R-:W1:Y:S01]  /*19d30*/  FENCE.VIEW.ASYNC.S ;  /* 0x00000000000073c6 */ /* 0x002e620000000000 */
        /* <DEDUP_REMOVED lines=20> */
[----:B------:R-:W-:-:S02]  /*19e80*/  F2FP.BF16.F32.PACK_AB R180, R231, R232 ;  /* 0x000000e8e7b4723e */ /* 0x000fc400000010ff */
[----:B------:R-:W-:Y:S02]  /*19e90*/  F2FP.BF16.F32.PACK_AB R182, R227, R228 ;  /* 0x000000e4e3b6723e */ /* 0x000fe400000010ff */
[----:B------:R-:W-:Y:S01]  /*19ea0*/  F2FP.BF16.F32.PACK_AB R183, R225, R226 ;  /* 0x000000e2e1b7723e */ /* 0x000fe200000010ff */
[----:B-1----:R-:W-:Y:S06]  /*19eb0*/  BAR.SYNC.DEFER_BLOCKING 0x0 ;  /* 0x0000000000007b1d */ /* 0x002fec0000010000 */
[----:B------:R-:W-:-:S06]  /*19ec0*/  WARPGROUP.ARRIVE ;  /* 0x00000000000079c5 */ /* 0x000fcc0000000000 */
[----:B------:R-:W-:Y:S01]  /*19ed0*/  HGMMA.64x256x16.F32.BF16 R24, R180, gdesc[UR4], R24, gsb0 ;  /* 0x03e00004b4187df0 */ /* 0x000fe20008001818 */
[--C-:B------:R-:W-:Y:S01]  /*19ee0*/  FADD R222, R246, -R3.reuse ;  /* 0x80000003f6de7221 */ /* 0x100fe20000000000 */
[--C-:B------:R-:W-:Y:S01]  /*19ef0*/  FADD R221, R215, -R3.reuse ;  /* 0x80000003d7dd7221 */ /* 0x100fe20000000000 */
[--C-:B------:R-:W-:Y:S01]  /*19f00*/  FADD R218, R214, -R3.reuse ;  /* 0x80000003d6da7221 */ /* 0x100fe20000000000 */
[--C-:B------:R-:W-:Y:S01]  /*19f10*/  FADD R224, R213, -R4.reuse ;  /* 0x80000004d5e07221 */ /* 0x100fe20000000000 */
[--C-:B------:R-:W-:Y:S01]  /*19f20*/  FADD R223, R212, -R4.reuse ;  /* 0x80000004d4df7221 */ /* 0x100fe20000000000 */
[--C-:B------:R-:W-:Y:S01]  /*19f30*/  FADD R220, R211, -R4.reuse ;  /* 0x80000004d3dc7221 */ /* 0x100fe20000000000 */
[----:B0-----:R-:W-:Y:S01]  /*19f40*/  FADD R219, R210, -R4 ;  /* 0x80000004d2db7221 */ /* 0x001fe20000000000 */
[----:B------:R-:W-:Y:S01]  /*19f50*/  FADD R217, R178, -R3 ;  /* 0x80000003b2d97221 */ /* 0x000fe20000000000 */
[----:B------:R-:W-:Y:S01]  /*19f60*/  FMUL R222, R222, 1.4426950216293334961 ;  /* 0x3fb8aa3bdede7820 */ /* 0x000fe20000400000 */
[----:B------:R-:W-:Y:S01]  /*19f70*/  FMUL R221, R221, 1.4426950216293334961 ;  /* 0x3fb8aa3bdddd7820 */ /* 0x000fe20000400000 */
[----:B------:R-:W-:Y:S01]  /*19f80*/  FMUL R218, R218, 1.4426950216293334961 ;  /* 0x3fb8aa3bdada7820 */ /* 0x000fe20000400000 */
[----:B------:R-:W-:Y:S01]  /*19f90*/  FMUL R224, R224, 1.4426950216293334961 ;  /* 0x3fb8aa3be0e07820 */ /* 0x000fe20000400000 */
[----:B------:R-:W-:Y:S01]  /*19fa0*/  FMUL R223, R223, 1.4426950216293334961 ;  /* 0x3fb8aa3bdfdf7820 */ /* 0x000fe20000400000 */
[----:B------:R-:W-:Y:S01]  /*19fb0*/  FMUL R220, R220, 1.4426950216293334961 ;  /* 0x3fb8aa3bdcdc7820 */ /* 0x000fe20000400000 */
[----:B------:R-:W-:Y:S01]  /*19fc0*/  FMUL R219, R219, 1.4426950216293334961 ;  /* 0x3fb8aa3bdbdb7820 */ /* 0x000fe20000400000 */
[----:B------:R-:W-:Y:S01]  /*19fd0*/  FMUL R217, R217, 1.4426950216293334961 ;  /* 0x3fb8aa3bd9d97820 */ /* 0x000fe20000400000 */
[----:B------:R-:W-:Y:S08]  /*19fe0*/  MUFU.EX2 R222, R222 ;  /* 0x000000de00de7308 */ /* 0x000ff00000000800 */
[----:B------:R-:W-:Y:S08]  /*19ff0*/  MUFU.EX2 R221, R221 ;  /* 0x000000dd00dd7308 */ /* 0x000ff00000000800 */
[----:B------:R-:W-:Y:S08]  /*1a000*/  MUFU.EX2 R218, R218 ;  /* 0x000000da00da7308 */ /* 0x000ff00000000800 */
[----:B------:R-:W-:Y:S08]  /*1a010*/  MUFU.EX2 R224, R224 ;  /* 0x000000e000e07308 */ /* 0x000ff00000000800 */
[----:B------:R-:W0:Y:S08]  /*1a020*/  MUFU.EX2 R223, R223 ;  /* 0x000000df00df7308 */ /* 0x000e300000000800 */
[----:B------:R-:W-:Y:S08]  /*1a030*/  MUFU.EX2 R220, R220 ;  /* 0x000000dc00dc7308 */ /* 0x000ff00000000800 */
[----:B------:R-:W1:Y:S08]  /*1a040*/  MUFU.EX2 R219, R219 ;  /* 0x000000db00db7308 */ /* 0x000e700000000800 */
[----:B------:R-:W2:Y:S01]  /*1a050*/  MUFU.EX2 R217, R217 ;  /* 0x000000d900d97308 */ /* 0x000ea20000000800 */
[----:B0-----:R-:W-:-:S02]  /*1a060*/  F2FP.BF16.F32.PACK_AB R176, R223, R224 ;  /* 0x000000e0dfb0723e */ /* 0x001fc400000010ff */
[----:B------:R-:W-:Y:S02]  /*1a070*/  F2FP.BF16.F32.PACK_AB R177, R221, R222 ;  /* 0x000000deddb1723e */ /* 0x000fe400000010ff */
[----:B-1----:R-:W-:Y:S02]  /*1a080*/  F2FP.BF16.F32.PACK_AB R178, R219, R220 ;  /* 0x000000dcdbb2723e */ /* 0x002fe400000010ff */
[----:B--2---:R-:W-:Y:S01]  /*1a090*/  F2FP.BF16.F32.PACK_AB R179, R217, R218 ;  /* 0x000000dad9b3723e */ /* 0x004fe200000010ff */
[--C-:B------:R-:W-:Y:S01]  /*1a0a0*/  FADD R214, R209, -R3.reuse ;  /* 0x80000003d1d67221 */ /* 0x100fe20000000000 */
[--C-:B------:R-:W-:Y:S01]  /*1a0b0*/  FADD R213, R208, -R3.reuse ;  /* 0x80000003d0d57221 */ /* 0x100fe20000000000 */
[--C-:B------:R-:W-:Y:S01]  /*1a0c0*/  FADD R210, R207, -R3.reuse ;  /* 0x80000003cfd27221 */ /* 0x100fe20000000000 */
[--C-:B------:R-:W-:Y:S01]  /*1a0d0*/  FADD R216, R206, -R4.reuse ;  /* 0x80000004ced87221 */ /* 0x100fe20000000000 */
[--C-:B------:R-:W-:Y:S01]  /*1a0e0*/  FADD R215, R8, -R4.reuse ;  /* 0x8000000408d77221 */ /* 0x100fe20000000000 */
[--C-:B------:R-:W-:Y:S01]  /*1a0f0*/  FADD R212, R205, -R4.reuse ;  /* 0x80000004cdd47221 */ /* 0x100fe20000000000 */
[----:B------:R-:W-:Y:S01]  /*1a100*/  FADD R211, R204, -R4 ;  /* 0x80000004ccd37221 */ /* 0x000fe20000000000 */
        /* <DEDUP_REMOVED lines=9> */
[----:B------:R-:W-:Y:S01]  /*1a1a0*/  MUFU.EX2 R214, R214 ;  /* 0x000000d600d67308 */ /* 0x000fe20000000800 */
[----:B------:R-:W-:-:S02]  /*1a1b0*/  WARPGROUP.DEPBAR.LE gsb0, 0x0 ;  /* 0x00008000000079c5 */ /* 0x000fc40000010000 */
[----:B------:R-:W-:Y:S01]  /*1a1c0*/  WARPGROUP.ARRIVE ;  /* 0x00000000000079c5 */ /* 0x000fe20000000000 */
[----:B------:R-:W-:Y:S01]  /*1a1d0*/  UIADD3.64 UR12, UR10, 0x2, URZ ;  /* 0x000000020a0c7897 */ /* 0x000fe2000fffe03f */
[--C-:B------:R-:W-:Y:S01]  /*1a1e0*/  FADD R206, R203, -R3.reuse ;  /* 0x80000003cbce7221 */ /* 0x100fe20000000000 */
[--C-:B------:R-:W-:Y:S01]  /*1a1f0*/  FADD R208, R200, -R4.reuse ;  /* 0x80000004c8d07221 */ /* 0x100fe20000000000 */
[--C-:B------:R-:W-:Y:S01]  /*1a200*/  FADD R207, R199, -R4.reuse ;  /* 0x80000004c7cf7221 */ /* 0x100fe20000000000 */
[--C-:B------:R-:W-:Y:S01]  /*1a210*/  FADD R190, R190, -R3.reuse ;  /* 0x80000003bebe7221 */ /* 0x100fe20000000000 */
[----:B------:R-:W-:Y:S01]  /*1a220*/  HGMMA.64x256x16.F32.BF16 R24, R176, gdesc[UR8], R24, gsb0 ;  /* 0x03e00008b0187df0 */ /* 0x000fe20008001818 */
[----:B------:R-:W-:Y:S01]  /*1a230*/  MUFU.EX2 R213, R213 ;  /* 0x000000d500d57308 */ /* 0x000fe20000000800 */
[--C-:B------:R-:W-:Y:S01]  /*1a240*/  FADD R189, R189, -R3.reuse ;  /* 0x80000003bdbd7221 */ /* 0x100fe20000000000 */
[--C-:B------:R-:W-:Y:S01]  /*1a250*/  FADD R186, R186, -R3.reuse ;  /* 0x80000003baba7221 */ /* 0x100fe20000000000 */
[--C-:B------:R-:W-:Y:S01]  /*1a260*/  FADD R192, R162, -R4.reuse ;  /* 0x80000004a2c07221 */ /* 0x100fe20000000000 */
[--C-:B------:R-:W-:Y:S01]  /*1a270*/  FADD R191, R191, -R4.reuse ;  /* 0x80000004bfbf7221 */ /* 0x100fe20000000000 */
[--C-:B------:R-:W-:Y:S01]  /*1a280*/  FADD R188, R188, -R4.reuse ;  /* 0x80000004bcbc7221 */ /* 0x100fe20000000000 */
[--C-:B------:R-:W-:Y:S01]  /*1a290*/  FADD R187, R187, -R4.reuse ;  /* 0x80000004bbbb7221 */ /* 0x100fe20000000000 */
[--C-:B------:R-:W-:Y:S01]  /*1a2a0*/  FADD R185, R185, -R3.reuse ;  /* 0x80000003b9b97221 */ /* 0x100fe20000000000 */
        /* <DEDUP_REMOVED lines=13> */
[----:B------:R-:W-:Y:S01]  /*1a380*/  FADD R13, R13, -R4 ;  /* 0x800000040d0d7221 */ /* 0x000fe20000000000 */
[----:B------:R-:W-:Y:S01]  /*1a390*/  FADD R2, R153, -R3 ;  /* 0x8000000399027221 */ /* 0x000fe20000000000 */
[----:B------:R-:W2:Y:S01]  /*1a3a0*/  LDL.LU R8, [R1+0xe20] ;  /* 0x000e200001087983 */ /* 0x000ea20000300800 */
[----:B------:R-:W0:Y:S08]  /*1a3b0*/  MUFU.EX2 R215, R215 ;  /* 0x000000d700d77308 */ /* 0x000e300000000800 */
[----:B------:R-:W-:Y:S08]  /*1a3c0*/  MUFU.EX2 R212, R212 ;  /* 0x000000d400d47308 */ /* 0x000ff00000000800 */
[----:B------:R-:W1:Y:S08]  /*1a3d0*/  MUFU.EX2 R211, R211 ;  /* 0x000000d300d37308 */ /* 0x000e700000000800 */
[----:B------:R-:W3:Y:S01]  /*1a3e0*/  MUFU.EX2 R209, R209 ;  /* 0x000000d100d17308 */ /* 0x000ee20000000800 */
[----:B0-----:R-:W-:-:S02]  /*1a3f0*/  F2FP.BF16.F32.PACK_AB R172, R215, R216 ;  /* 0x000000d8d7ac723e */ /* 0x001fc400000010ff */
[----:B------:R-:W-:Y:S02]  /*1a400*/  F2FP.BF16.F32.PACK_AB R173, R213, R214 ;  /* 0x000000d6d5ad723e */ /* 0x000fe400000010ff */
[----:B-1----:R-:W-:Y:S02]  /*1a410*/  F2FP.BF16.F32.PACK_AB R174, R211, R212 ;  /* 0x000000d4d3ae723e */ /* 0x002fe400000010ff */
[----:B---3--:R-:W-:Y:S01]  /*1a420*/  F2FP.BF16.F32.PACK_AB R175, R209, R210 ;  /* 0x000000d2d1af723e */ /* 0x008fe200000010ff */
[----:B------:R-:W-:Y:S01]  /*1a430*/  UMOV UR14, UR12 ;  /* 0x0000000c000e7c82 */ /* 0x000fe20008000000 */
[----:B------:R-:W-:Y:S01]  /*1a440*/  UMOV UR15, UR13 ;  /* 0x0000000d000f7c82 */ /* 0x000fe20008000000 */
        /* <DEDUP_REMOVED lines=17> */
[----:B------:R-:W0:Y:S01]  /*1a560*/  MUFU.EX2 R207, R207 ;  /* 0x000000cf00cf7308 */ /* 0x000e220000000800 */
[----:B------:R-:W-:-:S02]  /*1a570*/  WARPGROUP.DEPBAR.LE gsb0, 0x0 ;  /* 0x00008000000079c5 */ /* 0x000fc40000010000 */
[----:B------:R-:W-:-:S06]  /*1a580*/  WARPGROUP.ARRIVE ;  /* 0x00000000000079c5 */ /* 0x000fcc0000000000 */
[----:B------:R-:W-:Y:S01]  /*1a590*/  HGMMA.64x256x16.F32.BF16 R24, R172, gdesc[UR12], R24, gsb0 ;  /* 0x03e0000cac187df0 */ /* 0x000fe20008001818 */
        /* <DEDUP_REMOVED lines=26> */
[----:B------:R-:W1:Y:S01]  /*1a740*/  MUFU.EX2 R193, R193 ;  /* 0x000000c100c17308 */ /* 0x000e620000000800 */
[----:B------:R-:W-:-:S02]  /*1a750*/  WARPGROUP.DEPBAR.LE gsb0, 0x0 ;  /* 0x00008000000079c5 */ /* 0x000fc40000010000 */
[----:B------:R-:W-:-:S06]  /*1a760*/  WARPGROUP.ARRIVE ;  /* 0x00000000000079c5 */ /* 0x000fcc0000000000 */
[----:B------:R-:W-:Y:S01]  /*1a770*/  HGMMA.64x256x16.F32.BF16 R24, R168, gdesc[UR12], R24, gsb0 ;  /* 0x03e0000ca8187df0 */ /* 0x000fe20008001818 */
[----:B------:R-:W-:Y:S01]  /*1a780*/  R2UR UR15, R196 ;  /* 0x00000000c40f72ca */ /* 0x000fe200000e0000 */
[--C-:B------:R-:W-:Y:S01]  /*1a790*/  FADD R196, R164, -R4.reuse ;  /* 0x80000004a4c47221 */ /* 0x100fe20000000000 */
[----:B------:R-:W-:Y:S01]  /*1a7a0*/  R2UR UR14, R195 ;  /* 0x00000000c30e72ca */ /* 0x000fe200000e0000 */
[----:B------:R-:W-:Y:S02]  /*1a7b0*/  FADD R195, R165, -R4 ;  /* 0x80000004a5c37221 */ /* 0x000fe40000000000 */
[----:B------:R-:W-:Y:S02]  /*1a7c0*/  FMUL R196, R196, 1.4426950216293334961 ;  /* 0x3fb8aa3bc4c47820 */ /* 0x000fe40000400000 */
[----:B------:R-:W-:-:S04]  /*1a7d0*/  FMUL R195, R195, 1.4426950216293334961 ;  /* 0x3fb8aa3bc3c37820 */ /* 0x000fc80000400000 */
[----:B------:R-:W-:Y:S08]  /*1a7e0*/  MUFU.EX2 R196, R196 ;  /* 0x000000c400c47308 */ /* 0x000ff00000000800 */
[----:B------:R-:W3:Y:S01]  /*1a7f0*/  MUFU.EX2 R195, R195 ;  /* 0x000000c300c37308 */ /* 0x000ee20000000800 */
[----:B0-----:R-:W-:Y:S02]  /*1a800*/  F2FP.BF16.F32.PACK_AB R164, R199, R200 ;  /* 0x000000c8c7a4723e */ /* 0x001fe400000010ff */
[----:B------:R-:W-:-:S02]  /*1a810*/  F2FP.BF16.F32.PACK_AB R165, R197, R198 ;  /* 0x000000c6c5a5723e */ /* 0x000fc400000010ff */
[----:B-1----:R-:W-:Y:S02]  /*1a820*/  F2FP.BF16.F32.PACK_AB R167, R193, R194 ;  /* 0x000000c2c1a7723e */ /* 0x002fe400000010ff */
[----:B---3--:R-:W-:Y:S01]  /*1a830*/  F2FP.BF16.F32.PACK_AB R166, R195, R196 ;  /* 0x000000c4c3a6723e */ /* 0x008fe200000010ff */
        /* <DEDUP_REMOVED lines=15> */
[----:B------:R-:W3:Y:S01]  /*1a930*/  MUFU.EX2 R185, R185 ;  /* 0x000000b900b97308 */ /* 0x000ee20000000800 */
[----:B0-----:R-:W-:Y:S01]  /*1a940*/  F2FP.BF16.F32.PACK_AB R160, R191, R192 ;  /* 0x000000c0bfa0723e */ /* 0x001fe200000010ff */
[----:B------:R-:W-:-:S02]  /*1a950*/  WARPGROUP.DEPBAR.LE gsb0, 0x0 ;  /* 0x00008000000079c5 */ /* 0x000fc40000010000 */
[----:B------:R-:W-:-:S06]  /*1a960*/  WARPGROUP.ARRIVE ;  /* 0x00000000000079c5 */ /* 0x000fcc0000000000 */
[----:B------:R-:W-:Y:S01]  /*1a970*/  HGMMA.64x256x16.F32.BF16 R24, R164, gdesc[UR12], R24, gsb0 ;  /* 0x03e0000ca4187df0 */ /* 0x000fe20008001818 */
[----:B------:R-:W-:Y:S02]  /*1a980*/  F2FP.BF16.F32.PACK_AB R161, R189, R190 ;  /* 0x000000bebda1723e */ /* 0x000fe400000010ff */
        /* <DEDUP_REMOVED lines=22> */
[----:B------:R-:W-:Y:S02]  /*1aaf0*/  WARPGROUP.DEPBAR.LE gsb0, 0x0 ;  /* 0x00008000000079c5 */ /* 0x000fe40000010000 */
[----:B------:R-:W-:-:S06]  /*1ab00*/  WARPGROUP.ARRIVE ;  /* 0x00000000000079c5 */ /* 0x000fcc0000000000 */
[----:B------:R-:W-:Y:S01]  /*1ab10*/  HGMMA.64x256x16.F32.BF16 R24, R160, gdesc[UR16], R24, gsb0 ;  /* 0x03e00010a0187df0 */ /* 0x000fe20008001818 */
[----:B------:R-:W-:Y:S01]  /*1ab20*/  FADD R12, R11, -R3 ;  /* 0x800000030b0c7221 */ /* 0x000fe20000000000 */
[--C-:B------:R-:W-:Y:S01]  /*1ab30*/  FADD R11, R15, -R4.reuse ;  /* 0x800000040f0b7221 */ /* 0x100fe20000000000 */
        /* <DEDUP_REMOVED lines=23> */
[----:B------:R-:W-:Y:S03]  /*1acb0*/  HGMMA.64x256x16.F32.BF16 R24, R156, gdesc[UR20], R24, gsb0 ;  /* 0x03e000149c187df0 */ /* 0x000fe60008001818 */
[----:B------:R-:W-:Y:S02]  /*1acc0*/  WARPGROUP.DEPBAR.LE gsb0, 0x0 ;  /* 0x00008000000079c5 */ /* 0x000fe40000010000 */
[----:B------:R-:W-:-:S15]  /*1acd0*/  WARPGROUP.ARRIVE ;  /* 0x00000000000079c5 */ /* 0x000fde0000000000 */
[----:B------:R-:W-:-:S08]  /*1ace0*/  NOP ;  /* 0x0000000000007918 */ /* 0x000fd00000000000 */
[----:B------:R-:W-:Y:S03]  /*1acf0*/  HGMMA.64x256x16.F32.BF16 R24, R152, gdesc[UR24], R24, gsb0 ;  /* 0x03e0001898187df0 */ /* 0x000fe60008001818 */
[----:B------:R-:W-:Y:S02]  /*1ad00*/  WARPGROUP.DEPBAR.LE gsb0, 0x0 ;  /* 0x00008000000079c5 */ /* 0x000fe40000010000 */
[----:B------:R-:W-:Y:S04]  /*1ad10*/  STL.64 [R1], R24 ;  /* 0x0000001801007387 */ /* 0x000fe80000100a00 */
        /* <DEDUP_REMOVED lines=62> */
[----:B------:R0:W-:Y:S04]  /*1b100*/  STL.64 [R1+0x1f8], R150 ;  /* 0x0001f89601007387 */ /* 0x0001e80000100a00 */
[----:B0-----:R-:W3:Y:S04]  /*1b110*/  LDL.LU.64 R150, [R1+0xe18] ;  /* 0x000e180001967983 */ /* 0x001ee80000300a00 */
[----:B------:R-:W4:Y:S04]  /*1b120*/  LDL.LU.64 R148, [R1+0xe10] ;  /* 0x000e100001947983 */ /* 0x000f280000300a00 */
[----:B------:R-:W2:Y:S04]  /*1b130*/  LDL.LU.64 R146, [R1+0xe08] ;  /* 0x000e080001927983 */ /* 0x000ea80000300a00 */
        /* <DEDUP_REMOVED lines=61> */
[----:B------:R-:W2:Y:S04]  /*1b510*/  LDL.LU R235, [R1+0x42c] ;  /* 0x00042c0001eb7983 */ /* 0x000ea80000300800 */
[----:B------:R-:W2:Y:S04]  /*1b520*/  LDL.LU R234, [R1+0x428] ;  /* 0x0004280001ea7983 */ /* 0x000ea80000300800 */
[----:B------:R-:W2:Y:S01]  /*1b530*/  LDL R233, [R1+0xc14] ;  /* 0x000c140001e97983 */ /* 0x000ea20000100800 */
[-C--:B---3--:R-:W-:Y:S01]  /*1b540*/  FMUL R150, R150, R6.reuse ;  /* 0x0000000696967220 */ /* 0x088fe20000400000 */
[-C--:B------:R-:W-:Y:S01]  /*1b550*/  FMUL R151, R151, R6.reuse ;  /* 0x0000000697977220 */ /* 0x080fe20000400000 */
[-C--:B----4-:R-:W-:Y:S01]  /*1b560*/  FMUL R148, R148, R5.reuse ;  /* 0x0000000594947220 */ /* 0x090fe20000400000 */
[-C--:B------:R-:W-:Y:S01]  /*1b570*/  FMUL R149, R149, R5.reuse ;  /* 0x0000000595957220 */ /* 0x080fe20000400000 */
[-C--:B--2---:R-:W-:Y:S01]  /*1b580*/  FMUL R146, R146, R6.reuse ;  /* 0x0000000692927220 */ /* 0x084fe20000400000 */
        /* <DEDUP_REMOVED lines=122> */
[----:B------:R-:W-:-:S06]  /*1bd30*/  FMUL R25, R25, R5 ;  /* 0x0000000519197220 */ /* 0x000fcc0000400000 */
[----:B------:R-:W-:-:S06]  /*1bd40*/  WARPGROUP.ARRIVE ;  /* 0x00000000000079c5 */ /* 0x000fcc0000000000 */
[----:B------:R-:W-:Y:S03]  /*1bd50*/  HGMMA.64x256x16.F32.BF16 R24, R180, gdesc[UR28], R24, gsb0 ;  /* 0x03e0001cb4187df0 */ /* 0x000fe60008001818 */
[----:B------:R-:W-:Y:S02]  /*1bd60*/  WARPGROUP.DEPBAR.LE gsb0, 0x0 ;  /* 0x00008000000079c5 */ /* 0x000fe40000010000 */
[----:B------:R-:W-:-:S15]  /*1bd70*/  WARPGROUP.ARRIVE ;  /* 0x00000000000079c5 */ /* 0x000fde0000000000 */
[----:B------:R-:W-:-:S08]  /*1bd80*/  NOP ;  /* 0x0000000000007918 */ /* 0x000fd00000000000 */
        /* <DEDUP_REMOVED lines=16> */
[----:B------:R-:W-:Y:S01]  /*1be90*/  HGMMA.64x256x16.F32.BF16 R24, R160, gdesc[UR48], R24, gsb0 ;  /* 0x03e00030a0187df0 */ /* 0x000fe20008001818 */
[----:B------:R-:W-:Y:S01]  /*1bea0*/  FADD R229, R230, R229 ;  /* 0x000000e5e6e57221 */ /* 0x000fe20000000000 */
[----:B------:R-:W-:-:S03]  /*1beb0*/  FADD R231, R232, R231 ;  /* 0x000000e7e8e77221 */ /* 0x000fc60000000000 */
        /* <DEDUP_REMOVED lines=33> */
[----:B------:R-:W-:Y:S01]  /*1c0d0*/  FADD R196, R196, R199 ;  /* 0x000000c7c4c47221 */ /* 0x000fe20000000000 */
[----:B------:R-:W-:Y:S02]  /*1c0e0*/  WARPGROUP.DEPBAR.LE gsb0, 0x0 ;  /* 0x00008000000079c5 */ /* 0x000fe40000010000 */
[----:B------:R-:W-:-:S06]  /*1c0f0*/  WARPGROUP.ARRIVE ;  /* 0x00000000000079c5 */ /* 0x000fcc0000000000 */
        /* <DEDUP_REMOVED lines=25> */
[----:B------:R-:W0:Y:S01]  /*1c290*/  S2R R246, SR_CTAID.X ;  /* 0x0000000000f67919 */ /* 0x000e220000002500 */
[----:B------:R-:W-:Y:S01]  /*1c2a0*/  IADD3 R249, P0, R249, 0x80, RZ ;  /* 0x00000080f9f97810 */ /* 0x000fe20007f1e0ff */
[----:B------:R-:W-:Y:S01]  /*1c2b0*/  FADD R2, R2, R7 ;  /* 0x0000000702027221 */ /* 0x000fe20000000000 */
[----:B------:R-:W-:Y:S01]  /*1c2c0*/  FADD R7, R15, R11 ;  /* 0x0000000b0f077221 */ /* 0x000fe20000000000 */
[----:B------:R-:W1:Y:S03]  /*1c2d0*/  LDC R13, c[0x0][0x254] ;  /* 0x00009500ff0d7b82 */ /* 0x000e660000000800 */
[----:B------:R-:W2:Y:S04]  /*1c2e0*/  SHFL.BFLY PT, R11, R2, 0x2, 0x1f ;  /* 0x0c401f00020b7f89 */ /* 0x000ea800000e0000 */
[----:B------:R-:W3:Y:S01]  /*1c2f0*/  SHFL.BFLY PT, R12, R7, 0x2, 0x1f ;  /* 0x0c401f00070c7f89 */ /* 0x000ee200000e0000 */
[----:B--2---:R-:W-:Y:S01]  /*1c300*/  FADD R2, R2, R11 ;  /* 0x0000000b02027221 */ /* 0x004fe20000000000 */
[----:B---3--:R-:W-:-:S04]  /*1c310*/  FADD R7, R7, R12 ;  /* 0x0000000c07077221 */ /* 0x008fc80000000000 */
[----:B------:R-:W2:Y:S04]  /*1c320*/  SHFL.BFLY PT, R11, R2, 0x1, 0x1f ;  /* 0x0c201f00020b7f89 */ /* 0x000ea800000e0000 */
[----:B------:R-:W3:Y:S01]  /*1c330*/  SHFL.BFLY PT, R12, R7, 0x1, 0x1f ;  /* 0x0c201f00070c7f89 */ /* 0x000ee200000e0000 */
[----:B------:R-:W-:Y:S02]  /*1c340*/  IMAD.X R252, RZ, RZ, R252, P0 ;  /* 0x000000fffffc7224 */ /* 0x000fe400000e06fc */
[----:B0-----:R-:W-:Y:S01]  /*1c350*/  IMAD.SHL.U32 R246, R246, 0x80, RZ ;  /* 0x00000080f6f67824 */ /* 0x001fe200078e00ff */
[----:B------:R0:W-:Y:S04]  /*1c360*/  STL [R1+0x3ec], R249 ;  /* 0x0003ecf901007387 */ /* 0x0001e80000100800 */
[----:B------:R0:W-:Y:S01]  /*1c370*/  STL [R1+0x3f8], R252 ;  /* 0x0003f8fc01007387 */ /* 0x0001e20000100800 */
[----:B------:R-:W-:Y:S01]  /*1c380*/  IADD3 R236, R246, 0x80, RZ ;  /* 0x00000080f6ec7810 */ /* 0x000fe20007ffe0ff */
[----:B--2---:R-:W-:Y:S01]  /*1c390*/  FADD R2, R2, R11 ;  /* 0x0000000b02027221 */ /* 0x004fe20000000000 */
[----:B---3--:R-:W-:-:S03]  /*1c3a0*/  FADD R7, R7, R12 ;  /* 0x0000000c07077221 */ /* 0x008fc60000000000 */
[----:B------:R-:W-:Y:S01]  /*1c3b0*/  FFMA R235, R6, R235, R2 ;  /* 0x000000eb06eb7223 */ /* 0x000fe20000000002 */
[----:B------:R-:W-:-:S04]  /*1c3c0*/  FFMA R234, R5, R234, R7 ;  /* 0x000000ea05ea7223 */ /* 0x000fc80000000007 */
[----:B------:R0:W-:Y:S01]  /*1c3d0*/  STL [R1+0x42c], R235 ;  /* 0x00042ceb01007387 */ /* 0x0001e20000100800 */
[----:B------:R-:W-:Y:S02]  /*1c3e0*/  WARPGROUP.DEPBAR.LE gsb0, 0x0 ;  /* 0x00008000000079c5 */ /* 0x000fe40000010000 */
[----:B------:R-:W-:-:S06]  /*1c3f0*/  WARPGROUP.ARRIVE ;  /* 0x00000000000079c5 */ /* 0x000fcc0000000000 */
[----:B------:R-:W-:Y:S01]  /*1c400*/  HGMMA.64x256x16.F32.BF16 R24, R152, gdesc[UR56], R24, gsb0 ;  /* 0x03e0003898187df0 */ /* 0x000fe20008001818 */
[----:B------:R0:W-:Y:S01]  /*1c410*/  STL [R1+0x428], R234 ;  /* 0x000428ea01007387 */ /* 0x0001e20000100800 */
[----:B------:R-:W-:-:S03]  /*1c420*/  ISETP.GE.U32.AND P0, PT, R249, R236, PT ;  /* 0x000000ecf900720c */ /* 0x000fc60003f06070 */
[----:B------:R0:W-:Y:S04]  /*1c430*/  STL [R1+0x404], R4 ;  /* 0x0004040401007387 */ /* 0x0001e80000100800 */
[----:B------:R0:W-:Y:S01]  /*1c440*/  STL [R1+0x400], R3 ;  /* 0x0004000301007387 */ /* 0x0001e20000100800 */
[----:B------:R-:W-:Y:S01]  /*1c450*/  ISETP.GE.U32.AND.EX P0, PT, R252, RZ, PT, P0 ;  /* 0x000000fffc00720c */ /* 0x000fe20003f06100 */
[----:B-1----:R-:W-:Y:S01]  /*1c460*/  IMAD R8, R13, 0x80, R8 ;  /* 0x000000800d087824 */ /* 0x002fe200078e0208 */
[----:B------:R-:W-:Y:S01]  /*1c470*/  LEA R0, R233, R0, 0x7 ;  /* 0x00000000e9007211 */ /* 0x000fe200078e38ff */
[----:B------:R-:W-:Y:S01]  /*1c480*/  IMAD.MOV.U32 R11, RZ, RZ, R3 ;  /* 0x000000ffff0b7224 */ /* 0x000fe200078e0003 */
[----:B------:R-:W-:Y:S02]  /*1c490*/  WARPGROUP.DEPBAR.LE gsb0, 0x0 ;  /* 0x00008000000079c5 */ /* 0x000fe40000010000 */
[----:B------:R-:W-:-:S07]  /*1c4a0*/  IMAD.MOV.U32 R152, RZ, RZ, R4 ;  /* 0x000000ffff987224 */ /* 0x000fce00078e0004 */
[----:B0-----:R-:W-:Y:S05]  /*1c4b0*/  @!P0 BRA `(.L_x_1) ;  /* 0xfffffefc00188947 */ /* 0x001fea000383ffff */
.L_x_0:
[----:B------:R-:W2:Y:S04]  /*1c4c0*/  LDL.LU R2, [R1+0x42c] ;  /* 0x00042c0001027983 */ /* 0x000ea80000300800 */
[----:B------:R-:W3:Y:S04]  /*1c4d0*/  LDL.LU R23, [R1] ;  /* 0x0000000001177983 */ /* 0x000ee80000300800 */
[----:B------:R-:W4:Y:S04]  /*1c4e0*/  LDL.LU R22, [R1+0x10] ;  /* 0x0000100001167983 */ /* 0x000f280000300800 */
        /* <DEDUP_REMOVED lines=13> */
[----:B------:R-:W-:Y:S04]  /*1c5c0*/  STL [R1+0xc24], R152 ;  /* 0x000c249801007387 */ /* 0x000fe80000100800 */
[----:B------:R0:W-:Y:S04]  /*1c5d0*/  STL [R1+0xc20], R11 ;  /* 0x000c200b01007387 */ /* 0x0001e80000100800 */
[----:B------:R-:W4:Y:S01]  /*1c5e0*/  LDL.LU R3, [R1+0x428] ;  /* 0x0004280001037983 */ /* 0x000f220000300800 */
[----:B------:R-:W-:Y:S01]  /*1c5f0*/  IMAD.MOV.U32 R8, RZ, RZ, 0x3dc6b27f ;  /* 0x3dc6b27fff087424 */ /* 0x000fe200078e00ff */
[----:B------:R-:W-:Y:S01]  /*1c600*/  BAR.SYNC.DEFER_BLOCKING 0x0 ;  /* 0x0000000000007b1d */ /* 0x000fe20000010000 */
[----:B--2---:R-:W-:-:S02]  /*1c610*/  FSETP.GT.AND P0, PT, |R2|, 8.50705917302346158658e+37, PT ;  /* 0x7e8000000200780b */ /* 0x004fc40003f04200 */
[----:B------:R-:W-:Y:S02]  /*1c620*/  FSETP.GEU.AND P2, PT, R2, 1.175494350822287508e-38, PT ;  /* 0x008000000200780b */ /* 0x000fe40003f4e000 */
[----:B---3--:R-:W-:Y:S01]  /*1c630*/  MOV R154, R23 ;  /* 0x00000017009a7202 */ /* 0x008fe20000000f00 */
[----:B----4-:R-:W-:Y:S02]  /*1c640*/  IMAD.MOV.U32 R153, RZ, RZ, R22 ;  /* 0x000000ffff997224 */ /* 0x010fe400078e0016 */
[----:B------:R-:W-:Y:S02]  /*1c650*/  IMAD.MOV.U32 R23, RZ, RZ, R21 ;  /* 0x000000ffff177224 */ /* 0x000fe400078e0015 */
[----:B------:R-:W-:Y:S01]  /*1c660*/  IMAD.MOV.U32 R156, RZ, RZ, R153 ;  /* 0x000000ffff9c7224 */ /* 0x000fe200078e0099 */
[----:B------:R-:W-:Y:S01]  /*1c670*/  MOV R22, R20 ;  /* 0x0000001400167202 */ /* 0x000fe20000000f00 */
[----:B------:R-:W-:Y:S02]  /*1c680*/  IMAD.MOV.U32 R155, RZ, RZ, R23 ;  /* 0x000000ffff9b7224 */ /* 0x000fe400078e0017 */
[----:B------:R-:W-:-:S04]  /*1c690*/  IMAD.MOV.U32 R21, RZ, RZ, R19 ;  /* 0x000000ffff157224 */ /* 0x000fc800078e0013 */
[----:B------:R-:W-:Y:S02]  /*1c6a0*/  IMAD.MOV.U32 R153, RZ, RZ, R21 ;  /* 0x000000ffff997224 */ /* 0x000fe400078e0015 */
[----:B------:R-:W-:Y:S01]  /*1c6b0*/  IMAD.MOV.U32 R20, RZ, RZ, R18 ;  /* 0x000000ffff147224 */ /* 0x000fe200078e0012 */
[----:B------:R-:W-:-:S03]  /*1c6c0*/  MOV R19, R17 ;  /* 0x0000001100137202 */ /* 0x000fc60000000f00 */
[----:B------:R-:W-:Y:S02]  /*1c6d0*/  IMAD.MOV.U32 R170, RZ, RZ, R20 ;  /* 0x000000ffffaa7224 */ /* 0x000fe400078e0014 */
[----:B------:R-:W-:Y:S01]  /*1c6e0*/  IMAD.MOV.U32 R18, RZ, RZ, R16 ;  /* 0x000000ffff127224 */ /* 0x000fe200078e0010 */
[----:B------:R-:W-:Y:S01]  /*1c6f0*/  MOV R169, R19 ;  /* 0x0000001300a97202 */ /* 0x000fe20000000f00 */
[----:B------:R-:W-:Y:S02]  /*1c700*/  IMAD.MOV.U32 R17, RZ, RZ, R15 ;  /* 0x000000ffff117224 */ /* 0x000fe400078e000f */
[----:B------:R-:W-:Y:S01]  /*1c710*/  IMAD.MOV.U32 R168, RZ, RZ, R18 ;  /* 0x000000ffffa87224 */ /* 0x000fe200078e0012 */
[----:B------:R-:W-:Y:S01]  /*1c720*/  MOV R16, R14 ;  /* 0x0000000e00107202 */ /* 0x000fe20000000f00 */
[----:B------:R-:W-:Y:S02]  /*1c730*/  IMAD.MOV.U32 R167, RZ, RZ, R17 ;  /* 0x000000ffffa77224 */ /* 0x000fe400078e0011 */
[----:B------:R-:W-:Y:S01]  /*1c740*/  IMAD.MOV.U32 R15, RZ, RZ, R7 ;  /* 0x000000ffff0f7224 */ /* 0x000fe200078e0007 */
[----:B------:R-:W-:Y:S01]  /*1c750*/  MOV R19, R16 ;  /* 0x0000001000137202 */ /* 0x000fe20000000f00 */
[----:B------:R-:W-:-:S02]  /*1c760*/  IMAD.MOV.U32 R14, RZ, RZ, R6 ;  /* 0x000000ffff0e7224 */ /* 0x000fc400078e0006 */
[----:B------:R-:W-:Y:S02]  /*1c770*/  IMAD.MOV.U32 R18, RZ, RZ, R15 ;  /* 0x000000ffff127224 */ /* 0x000fe400078e000f */
[----:B-----5:R-:W-:-:S05]  /*1c780*/  FMUL R10, R5, 0.25 ;  /* 0x3e800000050a7820 */ /* 0x020fca0000400000 */
[----:B------:R-:W-:Y:S01]  /*1c790*/  FSEL R10, R10, R5, P0 ;  /* 0x000000050a0a7208 */ /* 0x000fe20000000000 */
[C---:B------:R-:W-:Y:S01]  /*1c7a0*/  FMUL R4, R3.reuse, 8388608 ;  /* 0x4b00000003047820 */ /* 0x040fe20000400000 */
[C---:B------:R-:W-:Y:S02]  /*1c7b0*/  FSETP.GEU.AND P1, PT, R3.reuse, 1.175494350822287508e-38, PT ;  /* 0x008000000300780b */ /* 0x040fe40003f2e000 */
[----:B------:R-:W-:Y:S02]  /*1c7c0*/  FSETP.GT.AND P3, PT, |R3|, 8.50705917302346158658e+37, PT ;  /* 0x7e8000000300780b */ /* 0x000fe40003f64200 */
[----:B------:R-:W-:Y:S02]  /*1c7d0*/  FSEL R4, R4, R3, !P1 ;  /* 0x0000000304047208 */ /* 0x000fe40004800000 */
[----:B------:R-:W-:Y:S02]  /*1c7e0*/  FSEL R5, RZ, -23, P1 ;  /* 0xc1b80000ff057808 */ /* 0x000fe40000800000 */
[----:B------:R-:W-:-:S02]  /*1c7f0*/  IADD3 R0, R4, -0x3f3504f3, RZ ;  /* 0xc0cafb0d04007810 */ /* 0x000fc40007ffe0ff */
[----:B------:R-:W-:Y:S02]  /*1c800*/  ISETP.GE.U32.AND P1, PT, R4, 0x7f800000, PT ;  /* 0x7f8000000400780c */ /* 0x000fe40003f26070 */
[----:B------:R-:W-:Y:S02]  /*1c810*/  LOP3.LUT R0, R0, 0xff800000, RZ, 0xc0, !PT ;  /* 0xff80000000007812 */ /* 0x000fe400078ec0ff */
[C---:B------:R-:W-:Y:S01]  /*1c820*/  FSETP.GEU.AND P5, PT, |R3|.reuse, 1.175494350822287508e-38, PT ;  /* 0x008000000300780b */ /* 0x040fe20003fae200 */
[----:B------:R-:W-:Y:S02]  /*1c830*/  IMAD.MOV.U32 R16, RZ, RZ, R14 ;  /* 0x000000ffff107224 */ /* 0x000fe400078e000e */
[----:B------:R-:W-:Y:S01]  /*1c840*/  @P3 FMUL R3, R3, 0.25 ;  /* 0x3e80000003033820 */ /* 0x000fe20000400000 */
[----:B------:R-:W-:Y:S01]  /*1c850*/  IMAD.IADD R6, R4, 0x1, -R0 ;  /* 0x0000000104067824 */ /* 0x000fe200078e0a00 */
[----:B------:R-:W-:-:S05]  /*1c860*/  I2FP.F32.S32 R0, R0 ;  /* 0x0000000000007245 */ /* 0x000fca0000201400 */
[----:B------:R-:W-:Y:S01]  /*1c870*/  FFMA.FTZ R7, R0, 1.1920928955078125e-07, R5 ;  /* 0x3400000000077823 */ /* 0x000fe20000010005 */
[----:B------:R-:W-:Y:S02]  /*1c880*/  FADD R0, R6, -1 ;  /* 0xbf80000006007421 */ /* 0x000fe40000000000 */
[----:B------:R-:W-:Y:S02]  /*1c890*/  @!P5 FMUL R3, R3, 16777216 ;  /* 0x4b8000000303d820 */ /* 0x000fe40000400000 */
[----:B------:R-:W-:-:S04]  /*1c8a0*/  FFMA.FTZ R5, R0, R8, -0.16845393180847167969 ;  /* 0xbe2c7f3000057423 */ /* 0x000fc80000010008 */
[C---:B------:R-:W-:Y:S01]  /*1c8b0*/  FFMA.FTZ R5, R0.reuse, R5, 0.1716887056827545166 ;  /* 0x3e2fcf2a00057423 */ /* 0x040fe20000010005 */
[----:B------:R-:W1:Y:S03]  /*1c8c0*/  MUFU.RCP R3, R3 ;  /* 0x0000000300037308 */ /* 0x000e660000001000 */
[----:B------:R-:W-:-:S04]  /*1c8d0*/  FFMA.FTZ R5, R0, R5, -0.17900948226451873779 ;  /* 0xbe374e4300057423 */ /* 0x000fc80000010005 */
[----:B------:R-:W-:-:S04]  /*1c8e0*/  FFMA.FTZ R5, R0, R5, 0.20512372255325317383 ;  /* 0x3e520bf400057423 */ /* 0x000fc80000010005 */
[----:B------:R-:W-:-:S04]  /*1c8f0*/  FFMA.FTZ R5, R0, R5, -0.24046532809734344482 ;  /* 0xbe763c8b00057423 */ /* 0x000fc80000010005 */
[----:B------:R-:W-:-:S04]  /*1c900*/  FFMA.FTZ R5, R0, R5, 0.28857114911079406738 ;  /* 0x3e93bf9900057423 */ /* 0x000fc80000010005 */
[----:B------:R-:W-:-:S04]  /*1c910*/  FFMA.FTZ R5, R0, R5, -0.36067417263984680176 ;  /* 0xbeb8aa4900057423 */ /* 0x000fc80000010005 */
[----:B------:R-:W-:-:S04]  /*1c920*/  FFMA.FTZ R5, R0, R5, 0.48089820146560668945 ;  /* 0x3ef6384a00057423 */ /* 0x000fc80000010005 */
[----:B------:R-:W-:-:S04]  /*1c930*/  FFMA.FTZ R5, R0, R5, -0.72134751081466674805 ;  /* 0xbf38aa3b00057423 */ /* 0x000fc80000010005 */
[----:B------:R-:W-:-:S04]  /*1c940*/  FMUL R5, R0, R5 ;  /* 0x0000000500057220 */ /* 0x000fc80000400000 */
[----:B------:R-:W-:-:S04]  /*1c950*/  FMUL R5, R0, R5 ;  /* 0x0000000500057220 */ /* 0x000fc80000400000 */
[----:B------:R-:W-:Y:S01]  /*1c960*/  FFMA.FTZ R0, R0, 1.4426950216293334961, R5 ;  /* 0x3fb8aa3b00007823 */ /* 0x000fe20000010005 */
[----:B------:R-:W-:-:S03]  /*1c970*/  FSEL R5, RZ, -23, P2 ;  /* 0xc1b80000ff057808 */ /* 0x000fc60001000000 */
[----:B0-----:R-:W-:Y:S01]  /*1c980*/  FADD R11, R7, R0 ;  /* 0x00000000070b7221 */ /* 0x001fe20000000000 */
[----:B------:R-:W-:-:S05]  /*1c990*/  @P1 MOV R0, 0x7f800000 ;  /* 0x7f80000000001802 */ /* 0x000fca0000000f00 */
[C---:B------:R-:W-:Y:S01]  /*1c9a0*/  @P1 FFMA.FTZ R11, R4.reuse, R0, +INF ;  /* 0x7f800000040b1423 */ /* 0x040fe20000010000 */
[----:B------:R-:W-:Y:S01]  /*1c9b0*/  FSETP.NEU.AND P1, PT, R4, RZ, PT ;  /* 0x000000ff0400720b */ /* 0x000fe20003f2d000 */
[----:B------:R-:W-:-:S03]  /*1c9c0*/  FMUL R4, R2, 8388608 ;  /* 0x4b00000002047820 */ /* 0x000fc60000400000 */
[----:B------:R0:W-:Y:S02]  /*1c9d0*/  STL [R1+0x204], R11 ;  /* 0x0002040b01007387 */ /* 0x0001e40000100800 */
[----:B------:R-:W-:-:S04]  /*1c9e0*/  FSEL R4, R4, R2, !P2 ;  /* 0x0000000204047208 */ /* 0x000fc80005000000 */
[C---:B------:R-:W-:Y:S01]  /*1c9f0*/  ISETP.GE.U32.AND P2, PT, R4.reuse, 0x7f800000, PT ;  /* 0x7f8000000400780c */ /* 0x040fe20003f46070 */
[----:B------:R-:W-:-:S05]  /*1ca00*/  VIADD R0, R4, 0xc0cafb0d ;  /* 0xc0cafb0d04007836 */ /* 0x000fca0000000000 */
[----:B------:R-:W-:-:S05]  /*1ca10*/  LOP3.LUT R0, R0, 0xff800000, RZ, 0xc0, !PT ;  /* 0xff80000000007812 */ /* 0x000fca00078ec0ff */
[----:B------:R-:W-:Y:S01]  /*1ca20*/  IMAD.IADD R6, R4, 0x1, -R0 ;  /* 0x0000000104067824 */ /* 0x000fe200078e0a00 */
[----:B------:R-:W-:-:S05]  /*1ca30*/  I2FP.F32.S32 R0, R0 ;  /* 0x0000000000007245 */ /* 0x000fca0000201400 */
[----:B------:R-:W-:Y:S01]  /*1ca40*/  FFMA.FTZ R7, R0, 1.1920928955078125e-07, R5 ;  /* 0x3400000000077823 */ /* 0x000fe20000010005 */
[----:B------:R-:W-:-:S04]  /*1ca50*/  FADD R0, R6, -1 ;  /* 0xbf80000006007421 */ /* 0x000fc80000000000 */
[----:B------:R-:W-:-:S04]  /*1ca60*/  FFMA.FTZ R5, R0, R8, -0.16845393180847167969 ;  /* 0xbe2c7f3000057423 */ /* 0x000fc80000010008 */
[----:B------:R-:W-:-:S04]  /*1ca70*/  FFMA.FTZ R5, R0, R5, 0.1716887056827545166 ;  /* 0x3e2fcf2a00057423 */ /* 0x000fc80000010005 */
        /* <DEDUP_REMOVED lines=10> */
[----:B------:R-:W-:-:S03]  /*1cb20*/  FMUL R5, R154, 0.25 ;  /* 0x3e8000009a057820 */ /* 0x000fc60000400000 */
[----:B0-----:R-:W-:Y:S01]  /*1cb30*/  FADD R11, R7, R0 ;  /* 0x00000000070b7221 */ /* 0x001fe20000000000 */
[----:B------:R-:W-:Y:S02]  /*1cb40*/  @P2 MOV R0, 0x7f800000 ;  /* 0x7f80000000002802 */ /* 0x000fe40000000f00 */
[----:B------:R-:W-:Y:S02]  /*1cb50*/  FSEL R5, R5, R154, P3 ;  /* 0x0000009a05057208 */ /* 0x000fe40001800000 */
[----:B------:R-:W-:Y:S01]  /*1cb60*/  MOV R154, R22 ;  /* 0x00000016009a7202 */ /* 0x000fe20000000f00 */
[----:B------:R-:W-:-:S05]  /*1cb70*/  @P2 FFMA.FTZ R11, R4, R0, +INF ;  /* 0x7f800000040b2423 */ /* 0x000fca0000010000 */
[----:B------:R-:W-:Y:S04]  /*1cb80*/  STL [R1+0x200], R11 ;  /* 0x0002000b01007387 */ /* 0x000fe80000100800 */
[----:B------:R-:W2:Y:S04]  /*1cb90*/  LDL.LU R17, [R1+0x3c] ;  /* 0x00003c0001117983 */ /* 0x000ea80000300800 */
[----:B------:R-:W3:Y:S04]  /*1cba0*/  LDL.LU R166, [R1+0x50] ;  /* 0x0000500001a67983 */ /* 0x000ee80000300800 */
[----:B------:R-:W4:Y:S04]  /*1cbb0*/  LDL.LU R165, [R1+0x40] ;  /* 0x0000400001a57983 */ /* 0x000f280000300800 */
[----:B------:R-:W4:Y:S04]  /*1cbc0*/  LDL.LU R164, [R1+0x54] ;  /* 0x0000540001a47983 */ /* 0x000f280000300800 */
[----:B------:R-:W4:Y:S04]  /*1cbd0*/  LDL.LU R163, [R1+0x44] ;  /* 0x0000440001a37983 */ /* 0x000f280000300800 */
[----:B------:R-:W3:Y:S04]  /*1cbe0*/  LDL.LU R162, [R1+0x58] ;  /* 0x0000580001a27983 */ /* 0x000ee80000300800 */
        /* <DEDUP_REMOVED lines=10> */
[----:B------:R-:W4:Y:S01]  /*1cc90*/  LDL.LU R22, [R1+0x6c] ;  /* 0x00006c0001167983 */ /* 0x000f220000300800 */
[----:B------:R-:W-:Y:S01]  /*1cca0*/  FMUL R0, R156, 0.25 ;  /* 0x3e8000009c007820 */ /* 0x000fe20000400000 */
[C---:B------:R-:W-:Y:S01]  /*1ccb0*/  FSETP.GEU.AND P4, PT, |R2|.reuse, 1.175494350822287508e-38, PT ;  /* 0x008000000200780b */ /* 0x040fe20003f8e200 */
[----:B------:R-:W-:Y:S01]  /*1ccc0*/  @P0 FMUL R2, R2, 0.25 ;  /* 0x3e80000002020820 */ /* 0x000fe20000400000 */
[----:B------:R-:W-:Y:S01]  /*1ccd0*/  @!P5 FMUL R5, R5, 16777216 ;  /* 0x4b8000000505d820 */ /* 0x000fe20000400000 */
[----:B------:R-:W-:Y:S01]  /*1cce0*/  FSETP.NEU.AND P2, PT, R4, RZ, PT ;  /* 0x000000ff0400720b */ /* 0x000fe20003f4d000 */
[----:B------:R-:W-:Y:S01]  /*1ccf0*/  FMUL R8, R155, 0.25 ;  /* 0x3e8000009b087820 */ /* 0x000fe20000400000 */
[----:B------:R-:W-:Y:S01]  /*1cd00*/  FSEL R0, R0, R156, P3 ;  /* 0x0000009c00007208 */ /* 0x000fe20001800000 */
[----:B-1----:R-:W-:Y:S01]  /*1cd10*/  FMUL R5, R3, R5 ;  /* 0x0000000503057220 */ /* 0x002fe20000400000 */
[----:B------:R-:W0:Y:S01]  /*1cd20*/  S2R R156, SR_TID.X ;  /* 0x00000000009c7919 */ /* 0x000e220000002100 */
[----:B------:R-:W-:Y:S01]  /*1cd30*/  FMUL R7, R154, 0.25 ;  /* 0x3e8000009a077820 */ /* 0x000fe20000400000 */
[----:B------:R-:W-:Y:S01]  /*1cd40*/  FSEL R8, R8, R155, P3 ;  /* 0x0000009b08087208 */ /* 0x000fe20001800000 */
[----:B------:R-:W-:Y:S01]  /*1cd50*/  @!P5 FMUL R0, R0, 16777216 ;  /* 0x4b8000000000d820 */ /* 0x000fe20000400000 */
[----:B------:R-:W-:-:S02]  /*1cd60*/  FMUL R6, R153, 0.25 ;  /* 0x3e80000099067820 */ /* 0x000fc40000400000 */
[----:B------:R-:W-:Y:S01]  /*1cd70*/  @!P4 FMUL R2, R2, 16777216 ;  /* 0x4b8000000202c820 */ /* 0x000fe20000400000 */
[----:B------:R-:W-:Y:S01]  /*1cd80*/  FMUL R4, R3, R0 ;  /* 0x0000000003047220 */ /* 0x000fe20000400000 */
[----:B------:R-:W-:Y:S01]  /*1cd90*/  FSEL R7, R7, R154, P3 ;  /* 0x0000009a07077208 */ /* 0x000fe20001800000 */
[----:B------:R-:W-:Y:S01]  /*1cda0*/  FMUL R0, R12, 0.25 ;  /* 0x3e8000000c007820 */ /* 0x000fe20000400000 */
[----:B------:R-:W-:Y:S01]  /*1cdb0*/  @!P5 FMUL R8, R8, 16777216 ;  /* 0x4b8000000808d820 */ /* 0x000fe20000400000 */
[----:B------:R-:W-:Y:S01]  /*1cdc0*/  @!P4 FMUL R10, R10, 16777216 ;  /* 0x4b8000000a0ac820 */ /* 0x000fe20000400000 */
[----:B------:R-:W1:Y:S01]  /*1cdd0*/  MUFU.RCP R2, R2 ;  /* 0x0000000200027308 */ /* 0x000e620000001000 */
[----:B------:R-:W-:Y:S01]  /*1cde0*/  F2FP.BF16.F32.PACK_AB R4, R4, R5 ;  /* 0x000000050404723e */ /* 0x000fe200000010ff */
[----:B------:R-:W-:Y:S01]  /*1cdf0*/  FMUL R5, R13, 0.25 ;  /* 0x3e8000000d057820 */ /* 0x000fe20000400000 */
[----:B------:R-:W-:Y:S01]  /*1ce00*/  @!P5 FMUL R7, R7, 16777216 ;  /* 0x4b8000000707d820 */ /* 0x000fe20000400000 */
[----:B------:R-:W-:Y:S01]  /*1ce10*/  FSEL R0, R0, R12, P0 ;  /* 0x0000000c00007208 */ /* 0x000fe20000000000 */
[C---:B------:R-:W-:Y:S01]  /*1ce20*/  FMUL R12, R3.reuse, R8 ;  /* 0x00000008030c7220 */ /* 0x040fe20000400000 */
[----:B------:R-:W-:Y:S01]  /*1ce30*/  FSEL R6, R6, R153, P0 ;  /* 0x0000009906067208 */ /* 0x000fe20000000000 */
[----:B------:R-:W-:Y:S01]  /*1ce40*/  FMUL R8, R3, R7 ;  /* 0x0000000703087220 */ /* 0x000fe20000400000 */
[----:B------:R-:W-:Y:S01]  /*1ce50*/  FSEL R5, R5, R13, P0 ;  /* 0x0000000d05057208 */ /* 0x000fe20000000000 */
[----:B------:R-:W-:-:S02]  /*1ce60*/  @!P4 FMUL R0, R0, 16777216 ;  /* 0x4b8000000000c820 */ /* 0x000fc40000400000 */
[----:B------:R-:W-:Y:S02]  /*1ce70*/  @!P4 FMUL R6, R6, 16777216 ;  /* 0x4b8000000606c820 */ /* 0x000fe40000400000 */
[----:B------:R-:W-:Y:S01]  /*1ce80*/  @!P4 FMUL R5, R5, 16777216 ;  /* 0x4b8000000505c820 */ /* 0x000fe20000400000 */
[----:B-1----:R-:W-:-:S03]  /*1ce90*/  FMUL R13, R2, R10 ;  /* 0x0000000a020d7220 */ /* 0x002fc60000400000 */
[----:B------:R-:W-:Y:S01]  /*1cea0*/  FMUL R10, R2, R5 ;  /* 0x00000005020a7220 */ /* 0x000fe20000400000 */
[----:B------:R-:W-:Y:S01]  /*1ceb0*/  F2FP.BF16.F32.PACK_AB R5, R12, R8 ;  /* 0x000000080c05723e */ /* 0x000fe200000010ff */
[----:B------:R-:W-:Y:S01]  /*1cec0*/  FMUL R7, R2, R0 ;  /* 0x0000000002077220 */ /* 0x000fe20000400000 */
[----:B0-----:R-:W-:Y:S01]  /*1ced0*/  LOP3.LUT R155, R156, 0x7, RZ, 0xc0, !PT ;  /* 0x000000079c9b7812 */ /* 0x001fe200078ec0ff */
[----:B------:R-:W-:Y:S01]  /*1cee0*/  FMUL R6, R2, R6 ;  /* 0x0000000602067220 */ /* 0x000fe20000400000 */
[----:B------:R-:W-:Y:S01]  /*1cef0*/  LOP3.LUT R154, R156, 0x8, RZ, 0xc0, !PT ;  /* 0x000000089c9a7812 */ /* 0x000fe200078ec0ff */
[----:B------:R-:W-:Y:S01]  /*1cf00*/  FMUL R12, R168, 0.25 ;  /* 0x3e800000a80c7820 */ /* 0x000fe20000400000 */
[----:B------:R-:W-:Y:S01]  /*1cf10*/  SHF.L.U32 R8, R156, 0x3, RZ ;  /* 0x000000039c087819 */ /* 0x000fe200000006ff */
[C---:B------:R-:W-:Y:S01]  /*1cf20*/  IMAD R153, R155.reuse, 0x10, R9 ;  /* 0x000000109b997824 */ /* 0x040fe200078e0209 */
[----:B------:R-:W-:Y:S02]  /*1cf30*/  F2FP.BF16.F32.PACK_AB R6, R6, R13 ;  /* 0x0000000d0606723e */ /* 0x000fe400000010ff */
[----:B------:R-:W-:Y:S01]  /*1cf40*/  LOP3.LUT R8, R8, 0x780, RZ, 0xc0, !PT ;  /* 0x0000078008087812 */ /* 0x000fe200078ec0ff */
[--C-:B------:R-:W-:Y:S01]  /*1cf50*/  IMAD R0, R154, 0x100, R153.reuse ;  /* 0x000001009a007824 */ /* 0x100fe200078e0299 */
[----:B------:R-:W-:Y:S01]  /*1cf60*/  F2FP.BF16.F32.PACK_AB R7, R10, R7 ;  /* 0x000000070a07723e */ /* 0x000fe200000010ff */
[----:B------:R-:W-:Y:S01]  /*1cf70*/  FMUL R10, R16, 0.25 ;  /* 0x3e800000100a7820 */ /* 0x000fe20000400000 */
[----:B------:R-:W-:Y:S01]  /*1cf80*/  FSEL R12, R12, R168, P3 ;  /* 0x000000a80c0c7208 */ /* 0x000fe20001800000 */
[----:B------:R-:W-:Y:S01]  /*1cf90*/  IMAD R153, R155, -0x8, R153 ;  /* 0xfffffff89b997824 */ /* 0x000fe200078e0299 */
[----:B------:R-:W-:-:S02]  /*1cfa0*/  IADD3 R0, R8, R0, RZ ;  /* 0x0000000008007210 */ /* 0x000fc40007ffe0ff */
[----:B------:R-:W-:Y:S01]  /*1cfb0*/  FSEL R10, R10, R16, P0 ;  /* 0x000000100a0a7208 */ /* 0x000fe20000000000 */
[----:B------:R-:W-:Y:S02]  /*1cfc0*/  @!P5 FMUL R12, R12, 16777216 ;  /* 0x4b8000000c0cd820 */ /* 0x000fe40000400000 */
[----:B------:R0:W-:Y:S02]  /*1cfd0*/  STSM.16.M88.4 [R0], R4 ;  /* 0x0000000400007844 */ /* 0x0001e40000000200 */
[----:B------:R-:W-:Y:S01]  /*1cfe0*/  FMUL R13, R3, R12 ;  /* 0x0000000c030d7220 */ /* 0x000fe20000400000 */
[----:B------:R-:W-:-:S04]  /*1cff0*/  @!P4 FMUL R10, R10, 16777216 ;  /* 0x4b8000000a0ac820 */ /* 0x000fc80000400000 */
[----:B------:R-:W-:Y:S01]  /*1d000*/  FMUL R10, R2, R10 ;  /* 0x0000000a020a7220 */ /* 0x000fe20000400000 */
[----:B0-----:R-:W-:Y:S01]  /*1d010*/  FMUL R6, R19, 0.25 ;  /* 0x3e80000013067820 */ /* 0x001fe20000400000 */
[----:B------:R-:W-:Y:S01]  /*1d020*/  FMUL R7, R18, 0.25 ;  /* 0x3e80000012077820 */ /* 0x000fe20000400000 */
[----:B------:R-:W-:Y:S01]  /*1d030*/  FMUL R5, R170, 0.25 ;  /* 0x3e800000aa057820 */ /* 0x000fe20000400000 */
[----:B------:R-:W-:Y:S02]  /*1d040*/  FMUL R4, R169, 0.25 ;  /* 0x3e800000a9047820 */ /* 0x000fe40000400000 */
[----:B------:R-:W-:Y:S02]  /*1d050*/  FSEL R6, R6, R19, P0 ;  /* 0x0000001306067208 */ /* 0x000fe40000000000 */
[----:B------:R-:W-:Y:S02]  /*1d060*/  FSEL R7, R7, R18, P0 ;  /* 0x0000001207077208 */ /* 0x000fe40000000000 */
[----:B------:R-:W-:Y:S01]  /*1d070*/  FSEL R5, R5, R170, P3 ;  /* 0x000000aa05057208 */ /* 0x000fe20001800000 */
[----:B------:R-:W-:Y:S01]  /*1d080*/  @!P4 FMUL R6, R6, 16777216 ;  /* 0x4b8000000606c820 */ /* 0x000fe20000400000 */
[----:B------:R-:W-:Y:S01]  /*1d090*/  FSEL R4, R4, R169, P3 ;  /* 0x000000a904047208 */ /* 0x000fe20001800000 */
[----:B------:R-:W-:-:S02]  /*1d0a0*/  @!P4 FMUL R7, R7, 16777216 ;  /* 0x4b8000000707c820 */ /* 0x000fc40000400000 */
[C---:B------:R-:W-:Y:S01]  /*1d0b0*/  FMUL R12, R2.reuse, R6 ;  /* 0x00000006020c7220 */ /* 0x040fe20000400000 */
[----:B------:R-:W-:Y:S01]  /*1d0c0*/  @!P5 FMUL R5, R5, 16777216 ;  /* 0x4b8000000505d820 */ /* 0x000fe20000400000 */
[----:B------:R-:W-:Y:S01]  /*1d0d0*/  FMUL R6, R2, R7 ;  /* 0x0000000702067220 */ /* 0x000fe20000400000 */
[----:B------:R-:W-:Y:S02]  /*1d0e0*/  @!P5 FMUL R4, R4, 16777216 ;  /* 0x4b8000000404d820 */ /* 0x000fe40000400000 */
[C---:B------:R-:W-:Y:S02]  /*1d0f0*/  FMUL R5, R3.reuse, R5 ;  /* 0x0000000503057220 */ /* 0x040fe40000400000 */
[----:B------:R-:W-:Y:S01]  /*1d100*/  FMUL R4, R3, R4 ;  /* 0x0000000403047220 */ /* 0x000fe20000400000 */
[----:B------:R-:W-:-:S04]  /*1d110*/  F2FP.BF16.F32.PACK_AB R6, R12, R6 ;  /* 0x000000060c06723e */ /* 0x000fc800000010ff */
[----:B------:R-:W-:Y:S01]  /*1d120*/  F2FP.BF16.F32.PACK_AB R4, R5, R4 ;  /* 0x000000040504723e */ /* 0x000fe200000010ff */
[----:B------:R-:W-:-:S05]  /*1d130*/  FMUL R5, R167, 0.25 ;  /* 0x3e800000a7057820 */ /* 0x000fca0000400000 */
[----:B------:R-:W-:-:S05]  /*1d140*/  FSEL R5, R5, R167, P3 ;  /* 0x000000a705057208 */ /* 0x000fca0001800000 */
[----:B------:R-:W-:-:S04]  /*1d150*/  @!P5 FMUL R5, R5, 16777216 ;  /* 0x4b8000000505d820 */ /* 0x000fc80000400000 */
[----:B------:R-:W-:-:S05]  /*1d160*/  FMUL R5, R3, R5 ;  /* 0x0000000503057220 */ /* 0x000fca0000400000 */
[----:B------:R-:W-:Y:S01]  /*1d170*/  F2FP.BF16.F32.PACK_AB R5, R13, R5 ;  /* 0x000000050d05723e */ /* 0x000fe200000010ff */
[----:B--2---:R-:W-:-:S05]  /*1d180*/  FMUL R8, R17, 0.25 ;  /* 0x3e80000011087820 */ /* 0x004fca0000400000 */
[----:B------:R-:W-:-:S05]  /*1d190*/  FSEL R8, R8, R17, P0 ;  /* 0x0000001108087208 */ /* 0x000fca0000000000 */
[----:B------:R-:W-:-:S04]  /*1d1a0*/  @!P4 FMUL R8, R8, 16777216 ;  /* 0x4b8000000808c820 */ /* 0x000fc80000400000 */
[----:B------:R-:W-:Y:S01]  /*1d1b0*/  FMUL R7, R2, R8 ;  /* 0x0000000802077220 */ /* 0x000fe20000400000 */
[----:B------:R-:W-:-:S04]  /*1d1c0*/  LOP3.LUT R8, R156, 0xff, RZ, 0xc0, !PT ;  /* 0x000000ff9c087812 */ /* 0x000fc800078ec0ff */
[----:B------:R-:W-:Y:S01]  /*1d1d0*/  F2FP.BF16.F32.PACK_AB R7, R7, R10 ;  /* 0x0000000a0707723e */ /* 0x000fe200000010ff */
[----:B------:R-:W-:Y:S01]  /*1d1e0*/  BAR.SYNC.DEFER_BLOCKING 0x0 ;  /* 0x0000000000007b1d */ /* 0x000fe20000010000 */
[----:B------:R-:W-:Y:S02]  /*1d1f0*/  IMAD R8, R8, 0x10, R9 ;  /* 0x0000001008087824 */ /* 0x000fe400078e0209 */
[----:B---3--:R-:W-:-:S05]  /*1d200*/  FMUL R10, R162, 0.25 ;  /* 0x3e800000a20a7820 */ /* 0x008fca0000400000 */
[----:B------:R-:W-:Y:S01]  /*1d210*/  FSEL R10, R10, R162, P0 ;  /* 0x000000a20a0a7208 */ /* 0x000fe20000000000 */
[----:B----4-:R-:W-:Y:S01]  /*1d220*/  FMUL R13, R15, 0.25 ;  /* 0x3e8000000f0d7820 */ /* 0x010fe20000400000 */
[----:B------:R-:W-:-:S04]  /*1d230*/  FMUL R12, R14, 0.25 ;  /* 0x3e8000000e0c7820 */ /* 0x000fc80000400000 */
[----:B------:R-:W-:Y:S01]  /*1d240*/  FSEL R13, R13, R15, P0 ;  /* 0x0000000f0d0d7208 */ /* 0x000fe20000000000 */
[----:B------:R-:W-:Y:S01]  /*1d250*/  @!P4 FMUL R10, R10, 16777216 ;  /* 0x4b8000000a0ac820 */ /* 0x000fe20000400000 */
[----:B------:R-:W-:-:S03]  /*1d260*/  FSEL R12, R12, R14, P0 ;  /* 0x0000000e0c0c7208 */ /* 0x000fc60000000000 */
[----:B------:R-:W-:Y:S01]  /*1d270*/  @!P4 FMUL R13, R13, 16777216 ;  /* 0x4b8000000d0dc820 */ /* 0x000fe20000400000 */
[----:B------:R-:W-:Y:S01]  /*1d280*/  FMUL R10, R2, R10 ;  /* 0x0000000a020a7220 */ /* 0x000fe20000400000 */
[----:B------:R-:W-:Y:S01]  /*1d290*/  @!P4 FMUL R12, R12, 16777216 ;  /* 0x4b8000000c0cc820 */ /* 0x000fe20000400000 */
[----:B------:R-:W0:Y:S03]  /*1d2a0*/  LDS.128 R16, [R8] ;  /* 0x0000000008107984 */ /* 0x000e260000000c00 */
[----:B------:R-:W-:Y:S01]  /*1d2b0*/  FMUL R12, R2, R12 ;  /* 0x0000000c020c7220 */ /* 0x000fe20000400000 */
[----:B------:R-:W-:Y:S06]  /*1d2c0*/  BAR.SYNC.DEFER_BLOCKING 0x0 ;  /* 0x0000000000007b1d */ /* 0x000fec0000010000 */
[----:B------:R1:W-:Y:S04]  /*1d2d0*/  STSM.16.M88.4 [R0], R4 ;  /* 0x0000000400007844 */ /* 0x0003e80000000200 */
[----:B0-----:R-:W-:Y:S01]  /*1d2e0*/  STL [R1+0xc2c], R18 ;  /* 0x000c2c1201007387 */ /* 0x001fe20000100800 */
[----:B-1----:R-:W-:Y:S01]  /*1d2f0*/  FMUL R5, R166, 0.25 ;  /* 0x3e800000a6057820 */ /* 0x002fe20000400000 */
[----:B------:R-:W-:Y:S01]  /*1d300*/  FMUL R4, R165, 0.25 ;  /* 0x3e800000a5047820 */ /* 0x000fe20000400000 */
[----:B------:R-:W-:Y:S01]  /*1d310*/  FMUL R6, R164, 0.25 ;  /* 0x3e800000a4067820 */ /* 0x000fe20000400000 */
[----:B------:R-:W-:Y:S01]  /*1d320*/  FMUL R7, R161, 0.25 ;  /* 0x3e800000a1077820 */ /* 0x000fe20000400000 */
[----:B------:R-:W-:Y:S01]  /*1d330*/  STL [R1+0xc28], R19 ;  /* 0x000c281301007387 */ /* 0x000fe20000100800 */
[----:B------:R-:W-:-:S02]  /*1d340*/  FSEL R5, R5, R166, P3 ;  /* 0x000000a605057208 */ /* 0x000fc40001800000 */
[----:B------:R-:W-:Y:S01]  /*1d350*/  FSEL R4, R4, R165, P3 ;  /* 0x000000a504047208 */ /* 0x000fe20001800000 */
[----:B------:R-:W2:Y:S01]  /*1d360*/  LDL.LU R251, [R1+0x90] ;  /* 0x0000900001fb7983 */ /* 0x000ea20000300800 */
[----:B------:R-:W-:Y:S01]  /*1d370*/  FSEL R6, R6, R164, P3 ;  /* 0x000000a406067208 */ /* 0x000fe20001800000 */
[----:B------:R-:W-:Y:S01]  /*1d380*/  @!P5 FMUL R5, R5, 16777216 ;  /* 0x4b8000000505d820 */ /* 0x000fe20000400000 */
[----:B------:R-:W-:Y:S01]  /*1d390*/  FSEL R7, R7, R161, P0 ;  /* 0x000000a107077208 */ /* 0x000fe20000000000 */
[----:B------:R-:W-:Y:S02]  /*1d3a0*/  @!P5 FMUL R4, R4, 16777216 ;  /* 0x4b8000000404d820 */ /* 0x000fe40000400000 */
[C---:B------:R-:W-:Y:S01]  /*1d3b0*/  FMUL R5, R3.reuse, R5 ;  /* 0x0000000503057220 */ /* 0x040fe20000400000 */
[----:B------:R-:W-:Y:S01]  /*1d3c0*/  @!P5 FMUL R6, R6, 16777216 ;  /* 0x4b8000000606d820 */ /* 0x000fe20000400000 */
[----:B------:R-:W-:Y:S01]  /*1d3d0*/  FMUL R4, R3, R4 ;  /* 0x0000000403047220 */ /* 0x000fe20000400000 */
[----:B------:R-:W-:-:S02]  /*1d3e0*/  @!P4 FMUL R7, R7, 16777216 ;  /* 0x4b8000000707c820 */ /* 0x000fc40000400000 */
[----:B------:R-:W-:Y:S02]  /*1d3f0*/  FMUL R6, R3, R6 ;  /* 0x0000000603067220 */ /* 0x000fe40000400000 */
[----:B------:R-:W-:Y:S01]  /*1d400*/  F2FP.BF16.F32.PACK_AB R4, R5, R4 ;  /* 0x000000040504723e */ /* 0x000fe200000010ff */
[----:B------:R-:W-:Y:S01]  /*1d410*/  FMUL R5, R163, 0.25 ;  /* 0x3e800000a3057820 */ /* 0x000fe20000400000 */
[C---:B------:R-:W-:Y:S01]  /*1d420*/  FMUL R14, R2.reuse, R7 ;  /* 0x00000007020e7220 */ /* 0x040fe20000400000 */
[----:B------:R-:W-:-:S03]  /*1d430*/  FMUL R7, R2, R13 ;  /* 0x0000000d02077220 */ /* 0x000fc60000400000 */
[----:B------:R-:W-:Y:S02]  /*1d440*/  FSEL R5, R5, R163, P3 ;  /* 0x000000a305057208 */ /* 0x000fe40001800000 */
[----:B------:R-:W-:-:S03]  /*1d450*/  F2FP.BF16.F32.PACK_AB R7, R7, R12 ;  /* 0x0000000c0707723e */ /* 0x000fc600000010ff */
[----:B------:R-:W-:-:S04]  /*1d460*/  @!P5 FMUL R5, R5, 16777216 ;  /* 0x4b8000000505d820 */ /* 0x000fc80000400000 */
[----:B------:R-:W-:-:S05]  /*1d470*/  FMUL R5, R3, R5 ;  /* 0x0000000503057220 */ /* 0x000fca0000400000 */
[----:B------:R-:W-:Y:S02]  /*1d480*/  F2FP.BF16.F32.PACK_AB R5, R6, R5 ;  /* 0x000000050605723e */ /* 0x000fe400000010ff */
[----:B------:R-:W-:Y:S01]  /*1d490*/  F2FP.BF16.F32.PACK_AB R6, R10, R14 ;  /* 0x0000000e0a06723e */ /* 0x000fe200000010ff */
[----:B------:R-:W-:Y:S01]  /*1d4a0*/  BAR.SYNC.DEFER_BLOCKING 0x0 ;  /* 0x0000000000007b1d */ /* 0x000fe20000010000 */
[----:B------:R-:W-:-:S05]  /*1d4b0*/  FMUL R10, R21, 0.25 ;  /* 0x3e800000150a7820 */ /* 0x000fca0000400000 */
[----:B------:R-:W-:Y:S01]  /*1d4c0*/  FSEL R10, R10, R21, P0 ;  /* 0x000000150a0a7208 */ /* 0x000fe20000000000 */
[----:B------:R-:W-:-:S04]  /*1d4d0*/  FMUL R21, R23, 0.25 ;  /* 0x3e80000017157820 */ /* 0x000fc80000400000 */
[----:B------:R-:W-:Y:S01]  /*1d4e0*/  @!P4 FMUL R10, R10, 16777216 ;  /* 0x4b8000000a0ac820 */ /* 0x000fe20000400000 */
[----:B------:R-:W-:-:S03]  /*1d4f0*/  FSEL R21, R21, R23, P0 ;  /* 0x0000001715157208 */ /* 0x000fc60000000000 */
[----:B------:R-:W-:Y:S02]  /*1d500*/  FMUL R10, R2, R10 ;  /* 0x0000000a020a7220 */ /* 0x000fe40000400000 */
[----:B------:R-:W-:Y:S01]  /*1d510*/  @!P4 FMUL R21, R21, 16777216 ;  /* 0x4b8000001515c820 */ /* 0x000fe20000400000 */
[----:B------:R-:W0:Y:S01]  /*1d520*/  LDS.128 R12, [R8] ;  /* 0x00000000080c7984 */ /* 0x000e220000000c00 */
[----:B------:R-:W-:Y:S06]  /*1d530*/  BAR.SYNC.DEFER_BLOCKING 0x0 ;  /* 0x0000000000007b1d */ /* 0x000fec0000010000 */
[----:B------:R1:W-:Y:S02]  /*1d540*/  STSM.16.M88.4 [R0], R4 ;  /* 0x0000000400007844 */ /* 0x0003e40000000200 */
[----:B-1----:R-:W-:Y:S01]  /*1d550*/  FMUL R4, R160, 0.25 ;  /* 0x3e800000a0047820 */ /* 0x002fe20000400000 */
[----:B------:R-:W-:Y:S01]  /*1d560*/  FMUL R5, R159, 0.25 ;  /* 0x3e8000009f057820 */ /* 0x000fe20000400000 */
[----:B------:R-:W-:Y:S01]  /*1d570*/  FMUL R7, R20, 0.25 ;  /* 0x3e80000014077820 */ /* 0x000fe20000400000 */
[----:B------:R-:W-:-:S02]  /*1d580*/  FMUL R6, R158, 0.25 ;  /* 0x3e8000009e067820 */ /* 0x000fc40000400000 */
[----:B------:R-:W-:Y:S02]  /*1d590*/  FSEL R4, R4, R160, P3 ;  /* 0x000000a004047208 */ /* 0x000fe40001800000 */
[----:B------:R-:W-:Y:S02]  /*1d5a0*/  FSEL R5, R5, R159, P3 ;  /* 0x0000009f05057208 */ /* 0x000fe40001800000 */
[----:B------:R-:W-:Y:S01]  /*1d5b0*/  FSEL R7, R7, R20, P0 ;  /* 0x0000001407077208 */ /* 0x000fe20000000000 */
[----:B------:R-:W-:Y:S01]  /*1d5c0*/  @!P5 FMUL R4, R4, 16777216 ;  /* 0x4b8000000404d820 */ /* 0x000fe20000400000 */
[----:B------:R-:W-:Y:S01]  /*1d5d0*/  FMUL R20, R22, 0.25 ;  /* 0x3e80000016147820 */ /* 0x000fe20000400000 */
[----:B------:R-:W-:Y:S01]  /*1d5e0*/  @!P5 FMUL R5, R5, 16777216 ;  /* 0x4b8000000505d820 */ /* 0x000fe20000400000 */
[----:B------:R-:W-:Y:S01]  /*1d5f0*/  FSEL R6, R6, R158, P3 ;  /* 0x0000009e06067208 */ /* 0x000fe20001800000 */
[----:B------:R-:W-:Y:S01]  /*1d600*/  FMUL R4, R3, R4 ;  /* 0x0000000403047220 */ /* 0x000fe20000400000 */
[----:B------:R-:W-:Y:S01]  /*1d610*/  @!P4 FMUL R7, R7, 16777216 ;  /* 0x4b8000000707c820 */ /* 0x000fe20000400000 */
[----:B------:R-:W-:Y:S01]  /*1d620*/  FMUL R5, R3, R5 ;  /* 0x0000000503057220 */ /* 0x000fe20000400000 */
[----:B------:R-:W-:Y:S01]  /*1d630*/  FSEL R20, R20, R22, P0 ;  /* 0x0000001614147208 */ /* 0x000fe20000000000 */
[----:B------:R-:W-:Y:S01]  /*1d640*/  @!P5 FMUL R6, R6, 16777216 ;  /* 0x4b8000000606d820 */ /* 0x000fe20000400000 */
[C---:B------:R-:W-:Y:S01]  /*1d650*/  FMUL R22, R2.reuse, R7 ;  /* 0x0000000702167220 */ /* 0x040fe20000400000 */
[----:B------:R-:W-:Y:S01]  /*1d660*/  FMUL R7, R2, R21 ;  /* 0x0000001502077220 */ /* 0x000fe20000400000 */
[----:B------:R-:W-:Y:S01]  /*1d670*/  F2FP.BF16.F32.PACK_AB R4, R4, R5 ;  /* 0x000000050404723e */ /* 0x000fe200000010ff */
[----:B------:R-:W-:Y:S01]  /*1d680*/  FMUL R5, R157, 0.25 ;  /* 0x3e8000009d057820 */ /* 0x000fe20000400000 */
[----:B------:R-:W-:Y:S01]  /*1d690*/  @!P4 FMUL R20, R20, 16777216 ;  /* 0x4b8000001414c820 */ /* 0x000fe20000400000 */
[----:B------:R-:W-:-:S03]  /*1d6a0*/  FMUL R6, R3, R6 ;  /* 0x0000000603067220 */ /* 0x000fc60000400000 */
[----:B------:R-:W-:Y:S01]  /*1d6b0*/  FSEL R5, R5, R157, P3 ;  /* 0x0000009d05057208 */ /* 0x000fe20001800000 */
[----:B------:R-:W-:-:S04]  /*1d6c0*/  FMUL R20, R2, R20 ;  /* 0x0000001402147220 */ /* 0x000fc80000400000 */
[----:B------:R-:W-:Y:S01]  /*1d6d0*/  @!P5 FMUL R5, R5, 16777216 ;  /* 0x4b8000000505d820 */ /* 0x000fe20000400000 */
[----:B------:R-:W-:-:S03]  /*1d6e0*/  F2FP.BF16.F32.PACK_AB R7, R7, R20 ;  /* 0x000000140707723e */ /* 0x000fc600000010ff */
[----:B------:R-:W-:-:S05]  /*1d6f0*/  FMUL R5, R3, R5 ;  /* 0x0000000503057220 */ /* 0x000fca0000400000 */
[----:B------:R-:W-:Y:S02]  /*1d700*/  F2FP.BF16.F32.PACK_AB R5, R6, R5 ;  /* 0x000000050605723e */ /* 0x000fe400000010ff */
[----:B------:R-:W-:Y:S01]  /*1d710*/  F2FP.BF16.F32.PACK_AB R6, R10, R22 ;  /* 0x000000160a06723e */ /* 0x000fe200000010ff */
[----:B------:R-:W-:Y:S01]  /*1d720*/  BAR.SYNC.DEFER_BLOCKING 0x0 ;  /* 0x0000000000007b1d */ /* 0x000fe20000010000 */
[----:B------:R-:W-:-:S05]  /*1d730*/  IMAD.SHL.U32 R10, R156, 0x4, RZ ;  /* 0x000000049c0a7824 */ /* 0x000fca00078e00ff */
[----:B------:R-:W-:-:S04]  /*1d740*/  LOP3.LUT R10, R10, 0x1c0, RZ, 0xc0, !PT ;  /* 0x000001c00a0a7812 */ /* 0x000fc800078ec0ff */
[----:B------:R-:W-:Y:S01]  /*1d750*/  IADD3 R153, R10, R153, RZ ;  /* 0x000000990a997210 */ /* 0x000fe20007ffe0ff */
[----:B------:R-:W-:-:S05]  /*1d760*/  IMAD.SHL.U32 R10, R156, 0x2, RZ ;  /* 0x000000029c0a7824 */ /* 0x000fca00078e00ff */
[----:B------:R-:W-:Y:S01]  /*1d770*/  LOP3.LUT R10, R10, 0x1f8, RZ, 0xc0, !PT ;  /* 0x000001f80a0a7812 */ /* 0x000fe200078ec0ff */
[----:B------:R-:W1:Y:S01]  /*1d780*/  LDS.128 R20, [R8] ;  /* 0x0000000008147984 */ /* 0x000e620000000c00 */
[----:B------:R-:W-:Y:S06]  /*1d790*/  BAR.SYNC.DEFER_BLOCKING 0x0 ;  /* 0x0000000000007b1d */ /* 0x000fec0000010000 */
[----:B------:R3:W-:Y:S02]  /*1d7a0*/  STSM.16.M88.4 [R0], R4 ;  /* 0x0000000400007844 */ /* 0x0007e40000000200 */
[----:B---3--:R-:W-:Y:S01]  /*1d7b0*/  IMAD.IADD R5, R9, 0x1, R10 ;  /* 0x0000000109057824 */ /* 0x008fe200078e020a */
[----:B------:R-:W-:-:S04]  /*1d7c0*/  LEA.HI R4, R154, R153, RZ, 0x1f ;  /* 0x000000999a047211 */ /* 0x000fc800078ff8ff */
[----:B------:R3:W-:Y:S04]  /*1d7d0*/  STL [R1+0x20c], R5 ;  /* 0x00020c0501007387 */ /* 0x0007e80000100800 */
[----:B------:R-:W4:Y:S04]  /*1d7e0*/  LDL.LU R250, [R1+0x80] ;  /* 0x0000800001fa7983 */ /* 0x000f280000300800 */
[----:B------:R0:W-:Y:S04]  /*1d7f0*/  STL [R1+0x208], R4 ;  /* 0x0002080401007387 */ /* 0x0001e80000100800 */
[----:B------:R-:W2:Y:S04]  /*1d800*/  LDL.LU R249, [R1+0x94] ;  /* 0x0000940001f97983 */ /* 0x000ea80000300800 */
[----:B------:R-:W2:Y:S04]  /*1d810*/  LDL.LU R248, [R1+0x84] ;  /* 0x0000840001f87983 */ /* 0x000ea80000300800 */
[----:B------:R-:W2:Y:S04]  /*1d820*/  LDL.LU R247, [R1+0x98] ;  /* 0x0000980001f77983 */ /* 0x000ea80000300800 */
[----:B------:R-:W2:Y:S04]  /*1d830*/  LDL.LU R246, [R1+0x88] ;  /* 0x0000880001f67983 */ /* 0x000ea80000300800 */
[----:B------:R-:W3:Y:S04]  /*1d840*/  LDL.LU R157, [R1+0x9c] ;  /* 0x00009c00019d7983 */ /* 0x000ee80000300800 */
[----:B------:R-:W4:Y:S04]  /*1d850*/  LDL.LU R156, [R1+0x8c] ;  /* 0x00008c00019c7983 */ /* 0x000f280000300800 */
[----:B------:R-:W2:Y:S04]  /*1d860*/  LDL.LU R160, [R1+0xb0] ;  /* 0x0000b00001a07983 */ /* 0x000ea80000300800 */
[----:B------:R-:W3:Y:S04]  /*1d870*/  LDL.LU R159, [R1+0xa0] ;  /* 0x0000a000019f7983 */ /* 0x000ee80000300800 */
[----:B------:R-:W2:Y:S04]  /*1d880*/  LDL.LU R158, [R1+0xb4] ;  /* 0x0000b400019e7983 */ /* 0x000ea80000300800 */
        /* <DEDUP_REMOVED lines=84> */
[----:B------:R-:W2:Y:S01]  /*1ddd0*/  LDL.LU R244, [R1+0x1ec] ;  /* 0x0001ec0001f47983 */ /* 0x000ea20000300800 */
[----:B----4-:R-:W-:-:S05]  /*1dde0*/  FMUL R154, R156, 0.25 ;  /* 0x3e8000009c9a7820 */ /* 0x010fca0000400000 */
[----:B------:R-:W-:Y:S01]  /*1ddf0*/  FSEL R154, R154, R156, P0 ;  /* 0x0000009c9a9a7208 */ /* 0x000fe20000000000 */
[----:B---3--:R-:W-:Y:S01]  /*1de00*/  FMUL R156, R159, 0.25 ;  /* 0x3e8000009f9c7820 */ /* 0x008fe20000400000 */
[----:B------:R-:W-:-:S04]  /*1de10*/  FMUL R153, R157, 0.25 ;  /* 0x3e8000009d997820 */ /* 0x000fc80000400000 */
[----:B------:R-:W-:Y:S01]  /*1de20*/  FSEL R156, R156, R159, P3 ;  /* 0x0000009f9c9c7208 */ /* 0x000fe20001800000 */
[----:B--2---:R-:W-:Y:S01]  /*1de30*/  FMUL R159, R162, 0.25 ;  /* 0x3e800000a29f7820 */ /* 0x004fe20000400000 */
[----:B------:R-:W-:Y:S01]  /*1de40*/  FSEL R153, R153, R157, P0 ;  /* 0x0000009d99997208 */ /* 0x000fe20000000000 */
[----:B------:R-:W-:-:S03]  /*1de50*/  FMUL R157, R158, 0.25 ;  /* 0x3e8000009e9d7820 */ /* 0x000fc60000400000 */
[----:B------:R-:W-:Y:S01]  /*1de60*/  FSEL R159, R159, R162, P0 ;  /* 0x000000a29f9f7208 */ /* 0x000fe20000000000 */
[----:B------:R-:W-:Y:S01]  /*1de70*/  FMUL R162, R165, 0.25 ;  /* 0x3e800000a5a27820 */ /* 0x000fe20000400000 */
        /* <DEDUP_REMOVED lines=80> */
[----:B------:R-:W-:Y:S01]  /*1e380*/  FMUL R222, R225, 0.25 ;  /* 0x3e800000e1de7820 */ /* 0x000fe20000400000 */
[----:B------:R-:W-:Y:S01]  /*1e390*/  FSEL R217, R217, R218, P0 ;  /* 0x000000dad9d97208 */ /* 0x000fe20000000000 */
[----:B------:R-:W-:-:S03]  /*1e3a0*/  FMUL R218, R223, 0.25 ;  /* 0x3e800000dfda7820 */ /* 0x000fc60000400000 */
[----:B------:R-:W-:Y:S02]  /*1e3b0*/  FSEL R222, R222, R225, P3 ;  /* 0x000000e1dede7208 */ /* 0x000fe40001800000 */
        /* <DEDUP_REMOVED lines=35> */
[----:B------:R-:W-:Y:S01]  /*1e5f0*/  FSEL R240, R240, R243, P0 ;  /* 0x000000f3f0f07208 */ /* 0x000fe20000000000 */
[----:B------:R-:W-:Y:S01]  /*1e600*/  FMUL R243, R24, 0.25 ;  /* 0x3e80000018f37820 */ /* 0x000fe20000400000 */
[----:B------:R-:W-:Y:S01]  /*1e610*/  FSEL R173, R173, R178, P3 ;  /* 0x000000b2adad7208 */ /* 0x000fe20001800000 */
[----:B------:R-:W-:Y:S01]  /*1e620*/  FMUL R178, R179, 0.25 ;  /* 0x3e800000b3b27820 */ /* 0x000fe20000400000 */
[----:B------:R-:W-:Y:S02]  /*1e630*/  FSEL R236, R236, R241, P3 ;  /* 0x000000f1ecec7208 */ /* 0x000fe40001800000 */
[----:B------:R-:W-:Y:S01]  /*1e640*/  FSEL R24, R243, R24, P3 ;  /* 0x00000018f3187208 */ /* 0x000fe20001800000 */
[----:B------:R-:W-:Y:S01]  /*1e650*/  FMUL R243, R30, 0.25 ;  /* 0x3e8000001ef37820 */ /* 0x000fe20000400000 */
[----:B------:R-:W-:Y:S01]  /*1e660*/  FSEL R178, R178, R179, P0 ;  /* 0x000000b3b2b27208 */ /* 0x000fe20000000000 */
[----:B------:R-:W-:Y:S01]  /*1e670*/  FMUL R241, R242, 0.25 ;  /* 0x3e800000f2f17820 */ /* 0x000fe20000400000 */
[----:B------:R-:W-:-:S02]  /*1e680*/  FMUL R179, R184, 0.25 ;  /* 0x3e800000b8b37820 */ /* 0x000fc40000400000 */
[----:B------:R-:W-:Y:S01]  /*1e690*/  FSEL R30, R243, R30, P0 ;  /* 0x0000001ef31e7208 */ /* 0x000fe20000000000 */
[----:B------:R-:W-:Y:S01]  /*1e6a0*/  FMUL R243, R26, 0.25 ;  /* 0x3e8000001af37820 */ /* 0x000fe20000400000 */
        /* <DEDUP_REMOVED lines=287> */
[----:B------:R-:W-:Y:S01]  /*1f8a0*/  @!P5 FMUL R25, R25, 16777216 ;  /* 0x4b8000001919d820 */ /* 0x000fe20000400000 */
[----:B------:R-:W-:Y:S01]  /*1f8b0*/  FMUL R245, R148, 0.25 ;  /* 0x3e80000094f57820 */ /* 0x000fe20000400000 */
[----:B------:R-:W-:Y:S01]  /*1f8c0*/  @!P5 FMUL R68, R68, 16777216 ;  /* 0x4b8000004444d820 */ /* 0x000fe20000400000 */
[----:B------:R-:W-:Y:S01]  /*1f8d0*/  @!P5 FMUL R36, R36, 16777216 ;  /* 0x4b8000002424d820 */ /* 0x000fe20000400000 */
[----:B------:R-:W-:Y:S01]  /*1f8e0*/  FSEL R141, R246, R141, P3 ;  /* 0x0000008df68d7208 */ /* 0x000fe20001800000 */
[----:B------:R-:W-:Y:S01]  /*1f8f0*/  @!P5 FMUL R29, R29, 16777216 ;  /* 0x4b8000001d1dd820 */ /* 0x000fe20000400000 */
[----:B------:R-:W-:Y:S01]  /*1f900*/  FSEL R146, R243, R146, P0 ;  /* 0x00000092f3927208 */ /* 0x000fe20000000000 */
[----:B------:R-:W-:Y:S01]  /*1f910*/  @!P5 FMUL R116, R116, 16777216 ;  /* 0x4b8000007474d820 */ /* 0x000fe20000400000 */
[----:B------:R-:W-:Y:S01]  /*1f920*/  FMUL R9, R251, 0.25 ;  /* 0x3e800000fb097820 */ /* 0x000fe20000400000 */
[----:B------:R-:W-:Y:S01]  /*1f930*/  FMUL R246, R149, 0.25 ;  /* 0x3e80000095f67820 */ /* 0x000fe20000400000 */
[----:B------:R-:W-:Y:S01]  /*1f940*/  @!P5 FMUL R52, R52, 16777216 ;  /* 0x4b8000003434d820 */ /* 0x000fe20000400000 */
[----:B------:R-:W-:Y:S01]  /*1f950*/  @!P5 FMUL R92, R92, 16777216 ;  /* 0x4b8000005c5cd820 */ /* 0x000fe20000400000 */
[----:B------:R-:W-:Y:S01]  /*1f960*/  @!P5 FMUL R112, R112, 16777216 ;  /* 0x4b8000007070d820 */ /* 0x000fe20000400000 */
[----:B------:R-:W-:Y:S01]  /*1f970*/  FMUL R243, R3, R25 ;  /* 0x0000001903f37220 */ /* 0x000fe20000400000 */
[----:B------:R-:W-:Y:S01]  /*1f980*/  FSEL R7, R7, R248, P3 ;  /* 0x000000f807077208 */ /* 0x000fe20001800000 */
[----:B------:R-:W-:Y:S01]  /*1f990*/  @!P5 FMUL R48, R48, 16777216 ;  /* 0x4b8000003030d820 */ /* 0x000fe20000400000 */
[----:B------:R-:W-:Y:S01]  /*1f9a0*/  FSEL R139, R244, R139, P0 ;  /* 0x0000008bf48b7208 */ /* 0x000fe20000000000 */
[----:B------:R-:W-:Y:S01]  /*1f9b0*/  @!P5 FMUL R120, R120, 16777216 ;  /* 0x4b8000007878d820 */ /* 0x000fe20000400000 */
[----:B------:R-:W-:Y:S01]  /*1f9c0*/  FMUL R25, R3, R68 ;  /* 0x0000004403197220 */ /* 0x000fe20000400000 */
[----:B------:R-:W-:Y:S01]  /*1f9d0*/  FSEL R148, R245, R148, P3 ;  /* 0x00000094f5947208 */ /* 0x000fe20001800000 */
[----:B------:R-:W-:Y:S01]  /*1f9e0*/  FMUL R244, R145, 0.25 ;  /* 0x3e80000091f47820 */ /* 0x000fe20000400000 */
[----:B------:R-:W-:Y:S01]  /*1f9f0*/  @!P5 FMUL R56, R56, 16777216 ;  /* 0x4b8000003838d820 */ /* 0x000fe20000400000 */
[----:B------:R-:W-:Y:S01]  /*1fa00*/  FMUL R248, R3, R36 ;  /* 0x0000002403f87220 */ /* 0x000fe20000400000 */
[----:B------:R-:W-:Y:S01]  /*1fa10*/  @!P5 FMUL R100, R100, 16777216 ;  /* 0x4b8000006464d820 */ /* 0x000fe20000400000 */
[----:B------:R-:W-:Y:S01]  /*1fa20*/  @!P5 FMUL R125, R125, 16777216 ;  /* 0x4b8000007d7dd820 */ /* 0x000fe20000400000 */
[----:B------:R-:W-:Y:S01]  /*1fa30*/  @!P5 FMUL R128, R128, 16777216 ;  /* 0x4b8000008080d820 */ /* 0x000fe20000400000 */
[C---:B------:R-:W-:Y:S01]  /*1fa40*/  FMUL R245, R3.reuse, R29 ;  /* 0x0000001d03f57220 */ /* 0x040fe20000400000 */
[----:B------:R-:W-:Y:S01]  /*1fa50*/  FMUL R36, R3, R116 ;  /* 0x0000007403247220 */ /* 0x000fe20000400000 */
[----:B------:R-:W-:Y:S01]  /*1fa60*/  @!P5 FMUL R101, R101, 16777216 ;  /* 0x4b8000006565d820 */ /* 0x000fe20000400000 */
[C---:B------:R-:W-:Y:S01]  /*1fa70*/  FMUL R252, R3.reuse, R52 ;  /* 0x0000003403fc7220 */ /* 0x040fe20000400000 */
[C---:B------:R-:W-:Y:S01]  /*1fa80*/  FMUL R29, R3.reuse, R92 ;  /* 0x0000005c031d7220 */ /* 0x040fe20000400000 */
[----:B------:R-:W-:Y:S01]  /*1fa90*/  FMUL R116, R3, R112 ;  /* 0x0000007003747220 */ /* 0x000fe20000400000 */
[----:B0-----:R-:W-:Y:S01]  /*1faa0*/  FSEL R4, R9, R251, P3 ;  /* 0x000000fb09047208 */ /* 0x001fe20001800000 */
[----:B------:R-:W-:Y:S01]  /*1fab0*/  @!P5 FMUL R57, R57, 16777216 ;  /* 0x4b8000003939d820 */ /* 0x000fe20000400000 */
[----:B------:R-:W-:Y:S01]  /*1fac0*/  FSEL R149, R246, R149, P3 ;  /* 0x00000095f6957208 */ /* 0x000fe20001800000 */
[----:B------:R-:W-:Y:S01]  /*1fad0*/  @!P5 FMUL R140, R140, 16777216 ;  /* 0x4b8000008c8cd820 */ /* 0x000fe20000400000 */
[C---:B------:R-:W-:Y:S01]  /*1fae0*/  FMUL R52, R3.reuse, R48 ;  /* 0x0000003003347220 */ /* 0x040fe20000400000 */
[----:B------:R-:W-:Y:S01]  /*1faf0*/  FMUL R112, R3, R120 ;  /* 0x0000007803707220 */ /* 0x000fe20000400000 */
[----:B------:R-:W-:Y:S01]  /*1fb00*/  FMUL R9, R247, 0.25 ;  /* 0x3e800000f7097820 */ /* 0x000fe20000400000 */
[----:B------:R-:W-:Y:S01]  /*1fb10*/  FMUL R246, R151, 0.25 ;  /* 0x3e80000097f67820 */ /* 0x000fe20000400000 */
[----:B------:R-:W-:Y:S01]  /*1fb20*/  @!P5 FMUL R132, R132, 16777216 ;  /* 0x4b8000008484d820 */ /* 0x000fe20000400000 */
[----:B------:R-:W-:Y:S01]  /*1fb30*/  FMUL R48, R3, R56 ;  /* 0x0000003803307220 */ /* 0x000fe20000400000 */
[----:B------:R-:W-:Y:S01]  /*1fb40*/  MOV R120, R25 ;  /* 0x0000001900787202 */ /* 0x000fe20000000f00 */
[----:B------:R-:W-:Y:S01]  /*1fb50*/  @!P5 FMUL R97, R97, 16777216 ;  /* 0x4b8000006161d820 */ /* 0x000fe20000400000 */
[----:B------:R-:W-:Y:S01]  /*1fb60*/  FSEL R145, R244, R145, P3 ;  /* 0x00000091f4917208 */ /* 0x000fe20001800000 */
[C---:B------:R-:W-:Y:S01]  /*1fb70*/  FMUL R100, R3.reuse, R100 ;  /* 0x0000006403647220 */ /* 0x040fe20000400000 */
[C---:B------:R-:W-:Y:S01]  /*1fb80*/  FMUL R25, R3.reuse, R125 ;  /* 0x0000007d03197220 */ /* 0x040fe20000400000 */
[----:B------:R-:W-:Y:S01]  /*1fb90*/  FMUL R56, R3, R128 ;  /* 0x0000008003387220 */ /* 0x000fe20000400000 */
[----:B------:R-:W-:Y:S01]  /*1fba0*/  FMUL R244, R147, 0.25 ;  /* 0x3e80000093f47820 */ /* 0x000fe20000400000 */
[----:B------:R-:W-:Y:S01]  /*1fbb0*/  @!P5 FMUL R37, R37, 16777216 ;  /* 0x4b8000002525d820 */ /* 0x000fe20000400000 */
[----:B------:R-:W-:Y:S01]  /*1fbc0*/  @!P5 FMUL R44, R44, 16777216 ;  /* 0x4b8000002c2cd820 */ /* 0x000fe20000400000 */
[----:B------:R-:W-:Y:S01]  /*1fbd0*/  @!P5 FMUL R129, R129, 16777216 ;  /* 0x4b8000008181d820 */ /* 0x000fe20000400000 */
[----:B------:R-:W-:Y:S01]  /*1fbe0*/  @!P5 FMUL R136, R136, 16777216 ;  /* 0x4b8000008888d820 */ /* 0x000fe20000400000 */
[----:B------:R-:W-:Y:S01]  /*1fbf0*/  @!P5 FMUL R137, R137, 16777216 ;  /* 0x4b8000008989d820 */ /* 0x000fe20000400000 */
[----:B------:R-:W-:Y:S01]  /*1fc00*/  FMUL R101, R3, R101 ;  /* 0x0000006503657220 */ /* 0x000fe20000400000 */
[----:B------:R-:W-:-:S02]  /*1fc10*/  IMAD.MOV.U32 R128, RZ, RZ, R29 ;  /* 0x000000ffff807224 */ /* 0x000fc400078e001d */
[----:B------:R-:W-:Y:S01]  /*1fc20*/  @!P5 FMUL R40, R40, 16777216 ;  /* 0x4b8000002828d820 */ /* 0x000fe20000400000 */
[----:B------:R-:W-:Y:S01]  /*1fc30*/  @!P5 FMUL R84, R84, 16777216 ;  /* 0x4b8000005454d820 */ /* 0x000fe20000400000 */
[C---:B------:R-:W-:Y:S01]  /*1fc40*/  FMUL R19, R3.reuse, R57 ;  /* 0x0000003903137220 */ /* 0x040fe20000400000 */
[----:B------:R-:W-:Y:S01]  /*1fc50*/  FMUL R29, R3, R140 ;  /* 0x0000008c031d7220 */ /* 0x000fe20000400000 */
[----:B------:R-:W-:Y:S01]  /*1fc60*/  @!P5 FMUL R28, R28, 16777216 ;  /* 0x4b8000001c1cd820 */ /* 0x000fe20000400000 */
[----:B------:R-:W-:Y:S01]  /*1fc70*/  @!P5 FMUL R24, R24, 16777216 ;  /* 0x4b8000001818d820 */ /* 0x000fe20000400000 */
[----:B------:R-:W-:Y:S01]  /*1fc80*/  @!P5 FMUL R85, R85, 16777216 ;  /* 0x4b8000005555d820 */ /* 0x000fe20000400000 */
[----:B------:R-:W-:Y:S01]  /*1fc90*/  @!P5 FMUL R141, R141, 16777216 ;  /* 0x4b8000008d8dd820 */ /* 0x000fe20000400000 */
[----:B------:R-:W-:Y:S01]  /*1fca0*/  FMUL R57, R3, R132 ;  /* 0x0000008403397220 */ /* 0x000fe20000400000 */
[----:B------:R-:W-:Y:S01]  /*1fcb0*/  @!P4 FMUL R118, R118, 16777216 ;  /* 0x4b8000007676c820 */ /* 0x000fe20000400000 */
[----:B------:R-:W-:Y:S01]  /*1fcc0*/  FSEL R9, R9, R247, P0 ;  /* 0x000000f709097208 */ /* 0x000fe20000000000 */
[----:B------:R-:W-:Y:S01]  /*1fcd0*/  @!P5 FMUL R60, R60, 16777216 ;  /* 0x4b8000003c3cd820 */ /* 0x000fe20000400000 */
[----:B------:R-:W-:Y:S01]  /*1fce0*/  FSEL R151, R246, R151, P0 ;  /* 0x00000097f6977208 */ /* 0x000fe20000000000 */
[----:B------:R-:W-:Y:S01]  /*1fcf0*/  @!P5 FMUL R117, R117, 16777216 ;  /* 0x4b8000007575d820 */ /* 0x000fe20000400000 */
[----:B------:R-:W-:Y:S01]  /*1fd00*/  FMUL R97, R3, R97 ;  /* 0x0000006103617220 */ /* 0x000fe20000400000 */
[----:B------:R-:W-:-:S02]  /*1fd10*/  IMAD.MOV.U32 R132, RZ, RZ, R25 ;  /* 0x000000ffff847224 */ /* 0x000fc400078e0019 */
[----:B------:R-:W-:Y:S01]  /*1fd20*/  @!P5 FMUL R104, R104, 16777216 ;  /* 0x4b8000006868d820 */ /* 0x000fe20000400000 */
[----:B------:R-:W-:Y:S02]  /*1fd30*/  IMAD.MOV.U32 R140, RZ, RZ, R100 ;  /* 0x000000ffff8c7224 */ /* 0x000fe400078e0064 */
[----:B------:R-:W-:Y:S01]  /*1fd40*/  @!P5 FMUL R105, R105, 16777216 ;  /* 0x4b8000006969d820 */ /* 0x000fe20000400000 */
[----:B------:R-:W-:Y:S01]  /*1fd50*/  @!P5 FMUL R148, R148, 16777216 ;  /* 0x4b8000009494d820 */ /* 0x000fe20000400000 */
[C---:B------:R-:W-:Y:S01]  /*1fd60*/  FMUL R246, R3.reuse, R37 ;  /* 0x0000002503f67220 */ /* 0x040fe20000400000 */
[C---:B------:R-:W-:Y:S01]  /*1fd70*/  FMUL R251, R3.reuse, R44 ;  /* 0x0000002c03fb7220 */ /* 0x040fe20000400000 */
[C---:B------:R-:W-:Y:S01]  /*1fd80*/  FMUL R125, R3.reuse, R129 ;  /* 0x00000081037d7220 */ /* 0x040fe20000400000 */
[C---:B------:R-:W-:Y:S01]  /*1fd90*/  FMUL R25, R3.reuse, R136 ;  /* 0x0000008803197220 */ /* 0x040fe20000400000 */
[C---:B------:R-:W-:Y:S01]  /*1fda0*/  FMUL R100, R3.reuse, R137 ;  /* 0x0000008903647220 */ /* 0x040fe20000400000 */
[----:B------:R-:W-:Y:S01]  /*1fdb0*/  @!P4 FMUL R114, R114, 16777216 ;  /* 0x4b8000007272c820 */ /* 0x000fe20000400000 */
[----:B------:R-:W-:Y:S01]  /*1fdc0*/  FSEL R147, R244, R147, P0 ;  /* 0x00000093f4937208 */ /* 0x000fe20000000000 */
[C---:B------:R-:W-:Y:S01]  /*1fdd0*/  FMUL R44, R3.reuse, R40 ;  /* 0x00000028032c7220 */ /* 0x040fe20000400000 */
[----:B------:R-:W-:Y:S01]  /*1fde0*/  FMUL R37, R3, R84 ;  /* 0x0000005403257220 */ /* 0x000fe20000400000 */
[----:B------:R-:W-:Y:S01]  /*1fdf0*/  MOV R129, R101 ;  /* 0x0000006500817202 */ /* 0x000fe20000000f00 */
[----:B------:R-:W-:-:S02]  /*1fe00*/  IMAD.MOV.U32 R137, RZ, RZ, R29 ;  /* 0x000000ffff897224 */ /* 0x000fc400078e001d */
[----:B------:R-:W-:Y:S01]  /*1fe10*/  @!P5 FMUL R61, R61, 16777216 ;  /* 0x4b8000003d3dd820 */ /* 0x000fe20000400000 */
[C---:B------:R-:W-:Y:S01]  /*1fe20*/  FMUL R247, R3.reuse, R28 ;  /* 0x0000001c03f77220 */ /* 0x040fe20000400000 */
[C---:B------:R-:W-:Y:S01]  /*1fe30*/  FMUL R244, R3.reuse, R24 ;  /* 0x0000001803f47220 */ /* 0x040fe20000400000 */
[C---:B------:R-:W-:Y:S01]  /*1fe40*/  FMUL R40, R3.reuse, R85 ;  /* 0x0000005503287220 */ /* 0x040fe20000400000 */
[----:B------:R-:W-:Y:S01]  /*1fe50*/  FMUL R101, R3, R141 ;  /* 0x0000008d03657220 */ /* 0x000fe20000400000 */
[----:B------:R-:W-:Y:S01]  /*1fe60*/  @!P4 FMUL R10, R10, 16777216 ;  /* 0x4b8000000a0ac820 */ /* 0x000fe20000400000 */
[----:B------:R-:W-:Y:S01]  /*1fe70*/  @!P4 FMUL R119, R119, 16777216 ;  /* 0x4b8000007777c820 */ /* 0x000fe20000400000 */
[----:B------:R-:W-:Y:S01]  /*1fe80*/  FMUL R29, R2, R118 ;  /* 0x00000076021d7220 */ /* 0x000fe20000400000 */
[C---:B------:R-:W-:Y:S01]  /*1fe90*/  FMUL R24, R3.reuse, R60 ;  /* 0x0000003c03187220 */ /* 0x040fe20000400000 */
[----:B------:R-:W-:Y:S01]  /*1fea0*/  FMUL R28, R3, R117 ;  /* 0x00000075031c7220 */ /* 0x000fe20000400000 */
[----:B------:R-:W-:-:S02]  /*1feb0*/  IMAD.MOV.U32 R141, RZ, RZ, R97 ;  /* 0x000000ffff8d7224 */ /* 0x000fc400078e0061 */
[----:B------:R-:W-:Y:S01]  /*1fec0*/  @!P4 FMUL R111, R111, 16777216 ;  /* 0x4b8000006f6fc820 */ /* 0x000fe20000400000 */
[----:B------:R-:W-:Y:S02]  /*1fed0*/  IMAD.MOV.U32 R118, RZ, RZ, R36 ;  /* 0x000000ffff767224 */ /* 0x000fe400078e0024 */
[C---:B------:R-:W-:Y:S01]  /*1fee0*/  FMUL R104, R3.reuse, R104 ;  /* 0x0000006803687220 */ /* 0x040fe20000400000 */
[C---:B------:R-:W-:Y:S01]  /*1fef0*/  FMUL R105, R3.reuse, R105 ;  /* 0x0000006903697220 */ /* 0x040fe20000400000 */
[----:B------:R-:W-:Y:S01]  /*1ff00*/  FMUL R97, R3, R148 ;  /* 0x0000009403617220 */ /* 0x000fe20000400000 */
[----:B------:R-:W-:Y:S01]  /*1ff10*/  @!P4 FMUL R9, R9, 16777216 ;  /* 0x4b8000000909c820 */ /* 0x000fe20000400000 */
[----:B------:R-:W-:Y:S01]  /*1ff20*/  @!P4 FMUL R106, R106, 16777216 ;  /* 0x4b8000006a6ac820 */ /* 0x000fe20000400000 */
[----:B------:R-:W-:Y:S01]  /*1ff30*/  @!P4 FMUL R107, R107, 16777216 ;  /* 0x4b8000006b6bc820 */ /* 0x000fe20000400000 */
[----:B------:R-:W-:Y:S01]  /*1ff40*/  @!P4 FMUL R115, R115, 16777216 ;  /* 0x4b8000007373c820 */ /* 0x000fe20000400000 */
[----:B------:R-:W-:Y:S01]  /*1ff50*/  FMUL R36, R2, R114 ;  /* 0x0000007202247220 */ /* 0x000fe20000400000 */
[----:B------:R-:W-:Y:S01]  /*1ff60*/  MOV R148, R25 ;  /* 0x0000001900947202 */ /* 0x000fe20000000f00 */
[----:B------:R-:W-:-:S02]  /*1ff70*/  IMAD.MOV.U32 R114, RZ, RZ, R37 ;  /* 0x000000ffff727224 */ /* 0x000fc400078e0025 */
[----:B------:R-:W-:Y:S01]  /*1ff80*/  FMUL R18, R3, R61 ;  /* 0x0000003d03127220 */ /* 0x000fe20000400000 */
[C---:B------:R-:W-:Y:S01]  /*1ff90*/  FMUL R25, R2.reuse, R10 ;  /* 0x0000000a02197220 */ /* 0x040fe20000400000 */
[C---:B------:R-:W-:Y:S01]  /*1ffa0*/  FMUL R37, R2.reuse, R119 ;  /* 0x0000007702257220 */ /* 0x040fe20000400000 */
[----:B------:R-:W-:Y:S02]  /*1ffb0*/  IMAD.MOV.U32 R61, RZ, RZ, R24 ;  /* 0x000000ffff3d7224 */ /* 0x000fe400078e0018 */
[C---:B------:R-:W-:Y:S01]  /*1ffc0*/  FMUL R10, R2.reuse, R111 ;  /* 0x0000006f020a7220 */ /* 0x040fe20000400000 */
[----:B------:R-:W-:Y:S01]  /*1ffd0*/  MOV R119, R40 ;  /* 0x0000002800777202 */ /* 0x000fe20000000f00 */
[C---:B------:R-:W-:Y:S01]  /*1ffe0*/  FMUL R24, R2.reuse, R9 ;  /* 0x0000000902187220 */ /* 0x040fe20000400000 */
[----:B------:R-:W-:Y:S01]  /*1fff0*/  MOV R111, R28 ;  /* 0x0000001c006f7202 */ /* 0x000fe20000000f00 */
[----:B------:R-:W-:Y:S01]  /*20000*/  FMUL R40, R2, R115 ;  /* 0x0000007302287220 */ /* 0x000fe20000400000 */
[----:B------:R-:W-:-:S02]  /*20010*/  IMAD.MOV.U32 R136, RZ, RZ, R105 ;  /* 0x000000ffff887224 */ /* 0x000fc400078e0069 */
[C---:B------:R-:W-:Y:S01]  /*20020*/  FMUL R9, R2.reuse, R106 ;  /* 0x0000006a02097220 */ /* 0x040fe20000400000 */
[----:B------:R-:W-:Y:S01]  /*20030*/  FMUL R28, R2, R107 ;  /* 0x0000006b021c7220 */ /* 0x000fe20000400000 */
[----:B------:R-:W-:Y:S01]  /*20040*/  IMAD.MOV.U32 R115, RZ, RZ, R104 ;  /* 0x000000ffff737224 */ /* 0x000fe200078e0068 */
[----:B------:R-:W-:Y:S01]  /*20050*/  BAR.SYNC.DEFER_BLOCKING 0x0 ;  /* 0x0000000000007b1d */ /* 0x000fe20000010000 */
[----:B------:R-:W-:Y:S01]  /*20060*/  FMUL R6, R249, 0.25 ;  /* 0x3e800000f9067820 */ /* 0x000fe20000400000 */
[----:B------:R-:W-:-:S04]  /*20070*/  @!P5 FMUL R4, R4, 16777216 ;  /* 0x4b8000000404d820 */ /* 0x000fc80000400000 */
[----:B------:R-:W-:Y:S01]  /*20080*/  FSEL R6, R6, R249, P3 ;  /* 0x000000f906067208 */ /* 0x000fe20001800000 */
[----:B------:R-:W-:Y:S01]  /*20090*/  @!P5 FMUL R5, R5, 16777216 ;  /* 0x4b8000000505d820 */ /* 0x000fe20000400000 */
[----:B------:R-:W-:Y:S01]  /*200a0*/  @!P5 FMUL R7, R7, 16777216 ;  /* 0x4b8000000707d820 */ /* 0x000fe20000400000 */
[----:B------:R-:W-:Y:S01]  /*200b0*/  @!P4 FMUL R153, R153, 16777216 ;  /* 0x4b8000009999c820 */ /* 0x000fe20000400000 */
[----:B------:R-:W-:Y:S01]  /*200c0*/  @!P4 FMUL R154, R154, 16777216 ;  /* 0x4b8000009a9ac820 */ /* 0x000fe20000400000 */
[----:B------:R-:W-:Y:S01]  /*200d0*/  @!P5 FMUL R6, R6, 16777216 ;  /* 0x4b8000000606d820 */ /* 0x000fe20000400000 */
[----:B------:R-:W0:Y:S01]  /*200e0*/  LDS.128 R104, [R8] ;  /* 0x0000000008687984 */ /* 0x000e220000000c00 */
[C---:B------:R-:W-:Y:S01]  /*200f0*/  FMUL R4, R3.reuse, R4 ;  /* 0x0000000403047220 */ /* 0x040fe20000400000 */
[C---:B------:R-:W-:Y:S01]  /*20100*/  FMUL R5, R3.reuse, R5 ;  /* 0x0000000503057220 */ /* 0x040fe20000400000 */
[C---:B------:R-:W-:Y:S01]  /*20110*/  FMUL R6, R3.reuse, R6 ;  /* 0x0000000603067220 */ /* 0x040fe20000400000 */
[----:B------:R-:W-:Y:S01]  /*20120*/  FMUL R7, R3, R7 ;  /* 0x0000000703077220 */ /* 0x000fe20000400000 */
[C---:B------:R-:W-:Y:S01]  /*20130*/  FMUL R153, R2.reuse, R153 ;  /* 0x0000009902997220 */ /* 0x040fe20000400000 */
[----:B------:R-:W-:Y:S01]  /*20140*/  FMUL R154, R2, R154 ;  /* 0x0000009a029a7220 */ /* 0x000fe20000400000 */
[----:B------:R-:W-:-:S02]  /*20150*/  F2FP.BF16.F32.PACK_AB R4, R4, R5 ;  /* 0x000000050404723e */ /* 0x000fc400000010ff */
[----:B------:R-:W-:Y:S02]  /*20160*/  F2FP.BF16.F32.PACK_AB R5, R6, R7 ;  /* 0x000000070605723e */ /* 0x000fe400000010ff */
[----:B------:R-:W-:Y:S02]  /*20170*/  F2FP.BF16.F32.PACK_AB R6, R24, R25 ;  /* 0x000000191806723e */ /* 0x000fe400000010ff */
[----:B------:R-:W-:Y:S01]  /*20180*/  F2FP.BF16.F32.PACK_AB R7, R153, R154 ;  /* 0x0000009a9907723e */ /* 0x000fe200000010ff */
[----:B------:R-:W-:Y:S06]  /*20190*/  BAR.SYNC.DEFER_BLOCKING 0x0 ;  /* 0x0000000000007b1d */ /* 0x000fec0000010000 */
[----:B------:R-:W-:Y:S02]  /*201a0*/  STSM.16.M88.4 [R0], R4 ;  /* 0x0000000400007844 */ /* 0x000fe40000000200 */
[----:B------:R-:W-:Y:S01]  /*201b0*/  BAR.SYNC.DEFER_BLOCKING 0x0 ;  /* 0x0000000000007b1d */ /* 0x000fe20000010000 */
[----:B------:R-:W-:Y:S01]  /*201c0*/  @!P5 FMUL R157, R157, 16777216 ;  /* 0x4b8000009d9dd820 */ /* 0x000fe20000400000 */
[----:B------:R-:W-:Y:S01]  /*201d0*/  @!P5 FMUL R158, R158, 16777216 ;  /* 0x4b8000009e9ed820 */ /* 0x000fe20000400000 */
[----:B------:R-:W-:Y:S01]  /*201e0*/  @!P4 FMUL R159, R159, 16777216 ;  /* 0x4b8000009f9fc820 */ /* 0x000fe20000400000 */
[----:B------:R-:W-:Y:S01]  /*201f0*/  @!P4 FMUL R160, R160, 16777216 ;  /* 0x4b800000a0a0c820 */ /* 0x000fe20000400000 */
[----:B------:R-:W-:Y:S01]  /*20200*/  @!P5 FMUL R155, R155, 16777216 ;  /* 0x4b8000009b9bd820 */ /* 0x000fe20000400000 */
[----:B------:R-:W-:Y:S01]  /*20210*/  @!P5 FMUL R156, R156, 16777216 ;  /* 0x4b8000009c9cd820 */ /* 0x000fe20000400000 */
[----:B------:R-:W-:Y:S01]  /*20220*/  @!P4 FMUL R161, R161, 16777216 ;  /* 0x4b800000a1a1c820 */ /* 0x000fe20000400000 */
[----:B------:R-:W-:Y:S01]  /*20230*/  @!P4 FMUL R162, R162, 16777216 ;  /* 0x4b800000a2a2c820 */ /* 0x000fe20000400000 */
[C---:B------:R-:W-:Y:S01]  /*20240*/  FMUL R157, R3.reuse, R157 ;  /* 0x0000009d039d7220 */ /* 0x040fe20000400000 */
[C---:B------:R-:W-:Y:S01]  /*20250*/  FMUL R158, R3.reuse, R158 ;  /* 0x0000009e039e7220 */ /* 0x040fe20000400000 */
[----:B------:R-:W2:Y:S01]  /*20260*/  LDS.128 R4, [R8] ;  /* 0x0000000008047984 */ /* 0x000ea20000000c00 */
        /* <DEDUP_REMOVED lines=19> */
[----:B------:R-:W-:Y:S01]  /*203a0*/  FMUL R250, R3, R53 ;  /* 0x0000003503fa7220 */ /* 0x000fe20000400000 */
[----:B------:R-:W-:Y:S01]  /*203b0*/  @!P4 FMUL R169, R169, 16777216 ;  /* 0x4b800000a9a9c820 */ /* 0x000fe20000400000 */
[----:B------:R-:W-:Y:S01]  /*203c0*/  @!P4 FMUL R170, R170, 16777216 ;  /* 0x4b800000aaaac820 */ /* 0x000fe20000400000 */
[----:B------:R-:W-:Y:S01]  /*203d0*/  @!P4 FMUL R122, R122, 16777216 ;  /* 0x4b8000007a7ac820 */ /* 0x000fe20000400000 */
[----:B------:R3:W-:Y:S01]  /*203e0*/  STSM.16.M88.4 [R0], R156 ;  /* 0x0000009c00007844 */ /* 0x0007e20000000200 */
[C---:B------:R-:W-:Y:S01]  /*203f0*/  FMUL R53, R3.reuse, R49 ;  /* 0x0000003103357220 */ /* 0x040fe20000400000 */
[C---:B------:R-:W-:Y:S01]  /*20400*/  FMUL R60, R3.reuse, R133 ;  /* 0x00000085033c7220 */ /* 0x040fe20000400000 */
[C---:B------:R-:W-:Y:S01]  /*20410*/  FMUL R165, R3.reuse, R165 ;  /* 0x000000a503a57220 */ /* 0x040fe20000400000 */
[C---:B------:R-:W-:Y:S01]  /*20420*/  FMUL R166, R3.reuse, R166 ;  /* 0x000000a603a67220 */ /* 0x040fe20000400000 */
[----:B------:R-:W-:Y:S01]  /*20430*/  FMUL R49, R3, R109 ;  /* 0x0000006d03317220 */ /* 0x000fe20000400000 */
[----:B------:R-:W-:Y:S01]  /*20440*/  @!P4 FMUL R177, R177, 16777216 ;  /* 0x4b800000b1b1c820 */ /* 0x000fe20000400000 */
[----:B------:R-:W-:Y:S01]  /*20450*/  @!P4 FMUL R178, R178, 16777216 ;  /* 0x4b800000b2b2c820 */ /* 0x000fe20000400000 */
[C---:B------:R-:W-:Y:S01]  /*20460*/  FMUL R167, R2.reuse, R167 ;  /* 0x000000a702a77220 */ /* 0x040fe20000400000 */
[----:B------:R-:W-:Y:S01]  /*20470*/  FMUL R168, R2, R168 ;  /* 0x000000a802a87220 */ /* 0x000fe20000400000 */
[----:B------:R-:W-:-:S02]  /*20480*/  IMAD.MOV.U32 R109, RZ, RZ, R48 ;  /* 0x000000ffff6d7224 */ /* 0x000fc400078e0030 */
[C---:B------:R-:W-:Y:S01]  /*20490*/  FMUL R169, R2.reuse, R169 ;  /* 0x000000a902a97220 */ /* 0x040fe20000400000 */
[C---:B------:R-:W-:Y:S01]  /*204a0*/  FMUL R170, R2.reuse, R170 ;  /* 0x000000aa02aa7220 */ /* 0x040fe20000400000 */
[C---:B------:R-:W-:Y:S01]  /*204b0*/  FMUL R48, R2.reuse, R122 ;  /* 0x0000007a02307220 */ /* 0x040fe20000400000 */
[----:B------:R-:W-:Y:S02]  /*204c0*/  IMAD.MOV.U32 R122, RZ, RZ, R60 ;  /* 0x000000ffff7a7224 */ /* 0x000fe400078e003c */
[C---:B------:R-:W-:Y:S01]  /*204d0*/  FMUL R177, R2.reuse, R177 ;  /* 0x000000b102b17220 */ /* 0x040fe20000400000 */
[----:B------:R-:W-:Y:S01]  /*204e0*/  FMUL R178, R2, R178 ;  /* 0x000000b202b27220 */ /* 0x000fe20000400000 */
[----:B------:R-:W-:Y:S01]  /*204f0*/  @!P5 FMUL R64, R64, 16777216 ;  /* 0x4b8000004040d820 */ /* 0x000fe20000400000 */
[----:B------:R-:W-:Y:S01]  /*20500*/  @!P4 FMUL R130, R130, 16777216 ;  /* 0x4b8000008282c820 */ /* 0x000fe20000400000 */
[----:B------:R-:W-:Y:S01]  /*20510*/  @!P4 FMUL R131, R131, 16777216 ;  /* 0x4b8000008383c820 */ /* 0x000fe20000400000 */
[----:B------:R-:W-:Y:S01]  /*20520*/  F2FP.BF16.F32.PACK_AB R165, R165, R166 ;  /* 0x000000a6a5a5723e */ /* 0x000fe200000010ff */
[----:B---3--:R-:W-:Y:S01]  /*20530*/  IMAD.MOV.U32 R157, RZ, RZ, R122 ;  /* 0x000000ffff9d7224 */ /* 0x008fe200078e007a */
[----:B------:R-:W-:Y:S01]  /*20540*/  F2FP.BF16.F32.PACK_AB R166, R167, R168 ;  /* 0x000000a8a7a6723e */ /* 0x000fe200000010ff */
[----:B------:R-:W-:Y:S01]  /*20550*/  IMAD.MOV.U32 R122, RZ, RZ, R115 ;  /* 0x000000ffff7a7224 */ /* 0x000fe200078e0073 */
[----:B------:R-:W-:Y:S01]  /*20560*/  F2FP.BF16.F32.PACK_AB R167, R169, R170 ;  /* 0x000000aaa9a7723e */ /* 0x000fe200000010ff */
[----:B------:R-:W-:-:S02]  /*20570*/  IMAD.MOV.U32 R169, RZ, RZ, R136 ;  /* 0x000000ffffa97224 */ /* 0x000fc400078e0088 */
[----:B------:R-:W-:Y:S01]  /*20580*/  FMUL R68, R3, R64 ;  /* 0x0000004003447220 */ /* 0x000fe20000400000 */
[----:B------:R-:W-:Y:S01]  /*20590*/  F2FP.BF16.F32.PACK_AB R115, R177, R178 ;  /* 0x000000b2b173723e */ /* 0x000fe200000010ff */
[----:B------:R-:W-:Y:S02]  /*205a0*/  IMAD.MOV.U32 R136, RZ, RZ, R140 ;  /* 0x000000ffff887224 */ /* 0x000fe400078e008c */
[C---:B------:R-:W-:Y:S01]  /*205b0*/  FMUL R60, R2.reuse, R130 ;  /* 0x00000082023c7220 */ /* 0x040fe20000400000 */
[----:B------:R-:W-:Y:S01]  /*205c0*/  FMUL R64, R2, R131 ;  /* 0x0000008302407220 */ /* 0x000fe20000400000 */
[----:B------:R-:W-:Y:S01]  /*205d0*/  MOV R140, R129 ;  /* 0x00000081008c7202 */ /* 0x000fe20000000f00 */
[----:B------:R-:W-:Y:S01]  /*205e0*/  IMAD.MOV.U32 R178, RZ, RZ, R128 ;  /* 0x000000ffffb27224 */ /* 0x000fe200078e0080 */
[----:B------:R-:W-:Y:S01]  /*205f0*/  BAR.SYNC.DEFER_BLOCKING 0x0 ;  /* 0x0000000000007b1d */ /* 0x000fe20000010000 */
[----:B------:R-:W-:Y:S01]  /*20600*/  @!P5 FMUL R163, R163, 16777216 ;  /* 0x4b800000a3a3d820 */ /* 0x000fe20000400000 */
[----:B------:R-:W-:-:S03]  /*20610*/  @!P5 FMUL R164, R164, 16777216 ;  /* 0x4b800000a4a4d820 */ /* 0x000fc60000400000 */
[C---:B------:R-:W-:Y:S01]  /*20620*/  FMUL R163, R3.reuse, R163 ;  /* 0x000000a303a37220 */ /* 0x040fe20000400000 */
[----:B------:R-:W-:Y:S01]  /*20630*/  FMUL R164, R3, R164 ;  /* 0x000000a403a47220 */ /* 0x000fe20000400000 */
[----:B------:R-:W3:Y:S04]  /*20640*/  LDS.128 R128, [R8] ;  /* 0x0000000008807984 */ /* 0x000ee80000000c00 */
        /* <DEDUP_REMOVED lines=10> */
[C---:B------:R-:W-:Y:S01]  /*206f0*/  FMUL R117, R3.reuse, R113 ;  /* 0x0000007103757220 */ /* 0x040fe20000400000 */
[----:B------:R-:W-:Y:S01]  /*20700*/  FMUL R45, R3, R41 ;  /* 0x00000029032d7220 */ /* 0x000fe20000400000 */
[----:B------:R-:W-:Y:S01]  /*20710*/  MOV R113, R49 ;  /* 0x0000003100717202 */ /* 0x000fe20000000f00 */
[C---:B------:R-:W-:Y:S01]  /*20720*/  FMUL R41, R2.reuse, R126 ;  /* 0x0000007e02297220 */ /* 0x040fe20000400000 */
[----:B------:R4:W-:Y:S01]  /*20730*/  STSM.16.M88.4 [R0], R164 ;  /* 0x000000a400007844 */ /* 0x0009e20000000200 */
[----:B------:R-:W-:Y:S01]  /*20740*/  FMUL R49, R2, R127 ;  /* 0x0000007f02317220 */ /* 0x000fe20000400000 */
[----:B------:R-:W-:-:S02]  /*20750*/  IMAD.MOV.U32 R126, RZ, RZ, R108 ;  /* 0x000000ffff7e7224 */ /* 0x000fc400078e006c */
[----:B------:R-:W-:Y:S02]  /*20760*/  IMAD.MOV.U32 R127, RZ, RZ, R56 ;  /* 0x000000ffff7f7224 */ /* 0x000fe400078e0038 */
[----:B------:R-:W-:Y:S01]  /*20770*/  @!P5 FMUL R124, R124, 16777216 ;  /* 0x4b8000007c7cd820 */ /* 0x000fe20000400000 */
[----:B------:R-:W-:Y:S02]  /*20780*/  IMAD.MOV.U32 R170, RZ, RZ, R125 ;  /* 0x000000ffffaa7224 */ /* 0x000fe400078e007d */
[----:B------:R-:W-:Y:S01]  /*20790*/  IMAD.MOV.U32 R158, RZ, RZ, R127 ;  /* 0x000000ffff9e7224 */ /* 0x000fe200078e007f */
[----:B------:R-:W-:Y:S01]  /*207a0*/  MOV R127, R126 ;  /* 0x0000007e007f7202 */ /* 0x000fe20000000f00 */
[----:B------:R-:W-:Y:S01]  /*207b0*/  FMUL R124, R3, R124 ;  /* 0x0000007c037c7220 */ /* 0x000fe20000400000 */
[----:B------:R-:W-:Y:S02]  /*207c0*/  IMAD.MOV.U32 R126, RZ, RZ, R119 ;  /* 0x000000ffff7e7224 */ /* 0x000fe400078e0077 */
[----:B------:R-:W-:-:S02]  /*207d0*/  IMAD.MOV.U32 R125, RZ, RZ, R112 ;  /* 0x000000ffff7d7224 */ /* 0x000fc400078e0070 */
[----:B------:R-:W-:Y:S01]  /*207e0*/  IMAD.MOV.U32 R168, RZ, RZ, R122 ;  /* 0x000000ffffa87224 */ /* 0x000fe200078e007a */
[----:B------:R-:W-:Y:S01]  /*207f0*/  MOV R122, R126 ;  /* 0x0000007e007a7202 */ /* 0x000fe20000000f00 */
[----:B------:R-:W-:Y:S01]  /*20800*/  IMAD.MOV.U32 R177, RZ, RZ, R127 ;  /* 0x000000ffffb17224 */ /* 0x000fe200078e007f */
[----:B----4-:R-:W-:Y:S01]  /*20810*/  MOV R166, R125 ;  /* 0x0000007d00a67202 */ /* 0x010fe20000000f00 */
[----:B------:R-:W-:Y:S01]  /*20820*/  IMAD.MOV.U32 R167, RZ, RZ, R124 ;  /* 0x000000ffffa77224 */ /* 0x000fe200078e007c */
        /* <DEDUP_REMOVED lines=10> */
[----:B------:R-:W4:Y:S01]  /*208d0*/  LDS.128 R124, [R8] ;  /* 0x00000000087c7984 */ /* 0x000f220000000c00 */
[----:B------:R-:W-:Y:S01]  /*208e0*/  FMUL R174, R3, R174 ;  /* 0x000000ae03ae7220 */ /* 0x000fe20000400000 */
[C---:B------:R-:W-:Y:S01]  /*208f0*/  FMUL R175, R2.reuse, R175 ;  /* 0x000000af02af7220 */ /* 0x040fe20000400000 */
[----:B------:R-:W-:Y:S01]  /*20900*/  FMUL R176, R2, R176 ;  /* 0x000000b002b07220 */ /* 0x000fe20000400000 */
[----:B------:R-:W-:-:S02]  /*20910*/  F2FP.BF16.F32.PACK_AB R112, R171, R172 ;  /* 0x000000acab70723e */ /* 0x000fc400000010ff */
[----:B------:R-:W-:Y:S02]  /*20920*/  MOV R119, R114 ;  /* 0x0000007200777202 */ /* 0x000fe40000000f00 */
[----:B------:R-:W-:Y:S02]  /*20930*/  MOV R171, R113 ;  /* 0x0000007100ab7202 */ /* 0x000fe40000000f00 */
        /* <DEDUP_REMOVED lines=9> */
[----:B------:R-:W-:Y:S01]  /*209d0*/  STSM.16.M88.4 [R0], R112 ;  /* 0x0000007000007844 */ /* 0x000fe20000000200 */
[----:B------:R-:W-:Y:S01]  /*209e0*/  BAR.SYNC.DEFER_BLOCKING 0x0 ;  /* 0x0000000000007b1d */ /* 0x000fe20000010000 */
[C---:B------:R-:W-:Y:S01]  /*209f0*/  FMUL R179, R3.reuse, R179 ;  /* 0x000000b303b37220 */ /* 0x040fe20000400000 */
[C---:B------:R-:W-:Y:S01]  /*20a00*/  FMUL R180, R3.reuse, R180 ;  /* 0x000000b403b47220 */ /* 0x040fe20000400000 */
[----:B------:R-:W-:Y:S01]  /*20a10*/  @!P4 FMUL R134, R134, 16777216 ;  /* 0x4b8000008686c820 */ /* 0x000fe20000400000 */
[C---:B------:R-:W-:Y:S01]  /*20a20*/  FMUL R183, R2.reuse, R183 ;  /* 0x000000b702b77220 */ /* 0x040fe20000400000 */
[C---:B------:R-:W-:Y:S01]  /*20a30*/  FMUL R184, R2.reuse, R184 ;  /* 0x000000b802b87220 */ /* 0x040fe20000400000 */
[----:B------:R-:W-:Y:S01]  /*20a40*/  FMUL R56, R2, R123 ;  /* 0x0000007b02387220 */ /* 0x000fe20000400000 */
[----:B------:R-:W-:Y:S01]  /*20a50*/  FMUL R121, R3, R121 ;  /* 0x0000007903797220 */ /* 0x000fe20000400000 */
[----:B------:R-:W-:-:S02]  /*20a60*/  IMAD.MOV.U32 R123, RZ, RZ, R57 ;  /* 0x000000ffff7b7224 */ /* 0x000fc400078e0039 */
[----:B------:R-:W-:Y:S01]  /*20a70*/  FMUL R57, R2, R134 ;  /* 0x0000008602397220 */ /* 0x000fe20000400000 */
[----:B------:R-:W-:Y:S01]  /*20a80*/  IMAD.MOV.U32 R176, RZ, RZ, R132 ;  /* 0x000000ffffb07224 */ /* 0x000fe200078e0084 */
[----:B------:R-:W-:Y:S01]  /*20a90*/  F2FP.BF16.F32.PACK_AB R132, R179, R180 ;  /* 0x000000b4b384723e */ /* 0x000fe200000010ff */
[----:B------:R-:W-:Y:S01]  /*20aa0*/  IMAD.MOV.U32 R179, RZ, RZ, R122 ;  /* 0x000000ffffb37224 */ /* 0x000fe200078e007a */
[----:B------:R-:W-:Y:S01]  /*20ab0*/  F2FP.BF16.F32.PACK_AB R134, R183, R184 ;  /* 0x000000b8b786723e */ /* 0x000fe200000010ff */
[----:B------:R-:W-:Y:S01]  /*20ac0*/  IMAD.MOV.U32 R153, RZ, RZ, R121 ;  /* 0x000000ffff997224 */ /* 0x000fe200078e0079 */
[----:B------:R-:W-:Y:S01]  /*20ad0*/  MOV R159, R123 ;  /* 0x0000007b009f7202 */ /* 0x000fe20000000f00 */
[----:B------:R-:W-:Y:S02]  /*20ae0*/  IMAD.MOV.U32 R183, RZ, RZ, R120 ;  /* 0x000000ffffb77224 */ /* 0x000fe400078e0078 */
[----:B------:R-:W-:Y:S01]  /*20af0*/  @!P5 FMUL R96, R96, 16777216 ;  /* 0x4b8000006060d820 */ /* 0x000fe20000400000 */
[----:B------:R-:W4:Y:S03]  /*20b00*/  LDS.128 R120, [R8] ;  /* 0x0000000008787984 */ /* 0x000f260000000c00 */
[----:B------:R-:W-:Y:S01]  /*20b10*/  FMUL R96, R3, R96 ;  /* 0x0000006003607220 */ /* 0x000fe20000400000 */
[----:B------:R-:W-:Y:S01]  /*20b20*/  @!P5 FMUL R181, R181, 16777216 ;  /* 0x4b800000b5b5d820 */ /* 0x000fe20000400000 */
[----:B------:R-:W-:Y:S01]  /*20b30*/  @!P5 FMUL R182, R182, 16777216 ;  /* 0x4b800000b6b6d820 */ /* 0x000fe20000400000 */
[----:B------:R-:W-:Y:S01]  /*20b40*/  @!P4 FMUL R185, R185, 16777216 ;  /* 0x4b800000b9b9c820 */ /* 0x000fe20000400000 */
[----:B------:R-:W-:Y:S01]  /*20b50*/  @!P4 FMUL R186, R186, 16777216 ;  /* 0x4b800000babac820 */ /* 0x000fe20000400000 */
[----:B------:R-:W-:Y:S01]  /*20b60*/  MOV R133, R96 ;  /* 0x0000006000857202 */ /* 0x000fe20000000f00 */
[C---:B------:R-:W-:Y:S01]  /*20b70*/  FMUL R181, R3.reuse, R181 ;  /* 0x000000b503b57220 */ /* 0x040fe20000400000 */
[----:B------:R-:W-:Y:S01]  /*20b80*/  FMUL R182, R3, R182 ;  /* 0x000000b603b67220 */ /* 0x000fe20000400000 */
[----:B------:R-:W-:Y:S01]  /*20b90*/  @!P4 FMUL R135, R135, 16777216 ;  /* 0x4b8000008787c820 */ /* 0x000fe20000400000 */
[C---:B------:R-:W-:Y:S01]  /*20ba0*/  FMUL R185, R2.reuse, R185 ;  /* 0x000000b902b97220 */ /* 0x040fe20000400000 */
[C---:B------:R-:W-:Y:S01]  /*20bb0*/  FMUL R186, R2.reuse, R186 ;  /* 0x000000ba02ba7220 */ /* 0x040fe20000400000 */
[----:B------:R-:W-:Y:S01]  /*20bc0*/  MOV R108, R61 ;  /* 0x0000003d006c7202 */ /* 0x000fe20000000f00 */
[----:B------:R-:W-:Y:S01]  /*20bd0*/  FMUL R61, R2, R135 ;  /* 0x00000087023d7220 */ /* 0x000fe20000400000 */
[----:B------:R-:W-:Y:S01]  /*20be0*/  IMAD.MOV.U32 R164, RZ, RZ, R133 ;  /* 0x000000ffffa47224 */ /* 0x000fe200078e0085 */
[----:B------:R-:W-:-:S02]  /*20bf0*/  F2FP.BF16.F32.PACK_AB R133, R181, R182 ;  /* 0x000000b6b585723e */ /* 0x000fc400000010ff */
[----:B------:R-:W-:Y:S01]  /*20c00*/  F2FP.BF16.F32.PACK_AB R135, R185, R186 ;  /* 0x000000bab987723e */ /* 0x000fe200000010ff */
[----:B------:R-:W-:Y:S06]  /*20c10*/  BAR.SYNC.DEFER_BLOCKING 0x0 ;  /* 0x0000000000007b1d */ /* 0x000fec0000010000 */
[----:B------:R1:W-:Y:S01]  /*20c20*/  STSM.16.M88.4 [R0], R132 ;  /* 0x0000008400007844 */ /* 0x0003e20000000200 */
[----:B------:R-:W-:Y:S01]  /*20c30*/  MOV R180, R119 ;  /* 0x0000007700b47202 */ /* 0x000fe20000000f00 */
[----:B------:R-:W-:Y:S01]  /*20c40*/  IMAD.MOV.U32 R175, RZ, RZ, R118 ;  /* 0x000000ffffaf7224 */ /* 0x000fe200078e0076 */
[----:B------:R-:W-:Y:S01]  /*20c50*/  MOV R173, R117 ;  /* 0x0000007500ad7202 */ /* 0x000fe20000000f00 */
        /* <DEDUP_REMOVED lines=18> */
[----:B------:R-:W4:Y:S01]  /*20d80*/  LDS.128 R116, [R8] ;  /* 0x0000000008747984 */ /* 0x000f220000000c00 */
        /* <DEDUP_REMOVED lines=32> */
[C---:B------:R-:W-:Y:S01]  /*20f90*/  FMUL R92, R3.reuse, R88 ;  /* 0x00000058035c7220 */ /* 0x040fe20000400000 */
[----:B------:R-:W-:Y:S01]  /*20fa0*/  FMUL R93, R3, R89 ;  /* 0x00000059035d7220 */ /* 0x000fe20000400000 */
        /* <DEDUP_REMOVED lines=42> */
[----:B------:R-:W-:Y:S01]  /*21250*/  FMUL R88, R3, R145 ;  /* 0x0000009103587220 */ /* 0x000fe20000400000 */
[----:B------:R-:W-:Y:S01]  /*21260*/  FMUL R3, R2, R110 ;  /* 0x0000006e02037220 */ /* 0x000fe20000400000 */
[----:B------:R-:W-:-:S02]  /*21270*/  IMAD.MOV.U32 R110, RZ, RZ, R77 ;  /* 0x000000ffff6e7224 */ /* 0x000fc400078e004d */
[C---:B------:R-:W-:Y:S01]  /*21280*/  FMUL R191, R2.reuse, R191 ;  /* 0x000000bf02bf7220 */ /* 0x040fe20000400000 */
[C---:B------:R-:W-:Y:S01]  /*21290*/  FMUL R192, R2.reuse, R192 ;  /* 0x000000c002c07220 */ /* 0x040fe20000400000 */
[C---:B------:R-:W-:Y:S01]  /*212a0*/  FMUL R193, R2.reuse, R193 ;  /* 0x000000c102c17220 */ /* 0x040fe20000400000 */
[----:B------:R-:W-:Y:S01]  /*212b0*/  FMUL R194, R2, R194 ;  /* 0x000000c202c27220 */ /* 0x000fe20000400000 */
[----:B------:R-:W-:Y:S01]  /*212c0*/  IMAD.MOV.U32 R174, RZ, RZ, R111 ;  /* 0x000000ffffae7224 */ /* 0x000fe200078e006f */
[----:B------:R-:W-:Y:S01]  /*212d0*/  MOV R162, R110 ;  /* 0x0000006e00a27202 */ /* 0x000fe20000000f00 */
[----:B------:R-:W-:Y:S01]  /*212e0*/  IMAD.MOV.U32 R156, RZ, RZ, R109 ;  /* 0x000000ffff9c7224 */ /* 0x000fe200078e006d */
[----:B------:R-:W-:Y:S02]  /*212f0*/  MOV R184, R108 ;  /* 0x0000006c00b87202 */ /* 0x000fe40000000f00 */
[----:B------:R-:W-:Y:S02]  /*21300*/  F2FP.BF16.F32.PACK_AB R108, R187, R188 ;  /* 0x000000bcbb6c723e */ /* 0x000fe400000010ff */
[----:B------:R-:W-:-:S02]  /*21310*/  F2FP.BF16.F32.PACK_AB R109, R189, R190 ;  /* 0x000000bebd6d723e */ /* 0x000fc400000010ff */
        /* <DEDUP_REMOVED lines=15> */
[C---:B------:R-:W-:Y:S01]  /*21410*/  FMUL R202, R2.reuse, R202 ;  /* 0x000000ca02ca7220 */ /* 0x040fe20000400000 */
[----:B------:R-:W-:Y:S01]  /*21420*/  IMAD.MOV.U32 R149, RZ, RZ, R72 ;  /* 0x000000ffff957224 */ /* 0x000fe200078e0048 */
[----:B------:R-:W-:Y:S01]  /*21430*/  MOV R145, R76 ;  /* 0x0000004c00917202 */ /* 0x000fe20000000f00 */
[C---:B------:R-:W-:Y:S01]  /*21440*/  FMUL R72, R2.reuse, R138 ;  /* 0x0000008a02487220 */ /* 0x040fe20000400000 */
[----:B------:R-:W-:Y:S01]  /*21450*/  FMUL R76, R2, R139 ;  /* 0x0000008b024c7220 */ /* 0x000fe20000400000 */
[----:B------:R-:W-:Y:S01]  /*21460*/  IMAD.MOV.U32 R155, RZ, RZ, R137 ;  /* 0x000000ffff9b7224 */ /* 0x000fe200078e0089 */
[----:B------:R-:W-:Y:S01]  /*21470*/  F2FP.BF16.F32.PACK_AB R137, R197, R198 ;  /* 0x000000c6c589723e */ /* 0x000fe200000010ff */
[----:B------:R-:W-:Y:S01]  /*21480*/  IMAD.MOV.U32 R182, RZ, RZ, R136 ;  /* 0x000000ffffb67224 */ /* 0x000fe200078e0088 */
        /* <DEDUP_REMOVED lines=10> */
[----:B------:R-:W-:-:S02]  /*21530*/  IMAD.MOV.U32 R144, RZ, RZ, R73 ;  /* 0x000000ffff907224 */ /* 0x000fc400078e0049 */
        /* <DEDUP_REMOVED lines=129> */
[----:B------:R-:W-:Y:S01]  /*21d50*/  IMAD.MOV.U32 R163, RZ, RZ, R145 ;  /* 0x000000ffffa37224 */ /* 0x000fe200078e0091 */
[----:B------:R-:W-:-:S02]  /*21d60*/  MOV R161, R144 ;  /* 0x0000009000a17202 */ /* 0x000fc40000000f00 */
[----:B------:R-:W-:Y:S02]  /*21d70*/  F2FP.BF16.F32.PACK_AB R144, R203, R204 ;  /* 0x000000cccb90723e */ /* 0x000fe400000010ff */
[----:B------:R-:W-:Y:S02]  /*21d80*/  F2FP.BF16.F32.PACK_AB R145, R205, R206 ;  /* 0x000000cecd91723e */ /* 0x000fe400000010ff */
[----:B------:R-:W-:Y:S02]  /*21d90*/  F2FP.BF16.F32.PACK_AB R146, R207, R208 ;  /* 0x000000d0cf92723e */ /* 0x000fe400000010ff */
[----:B------:R-:W-:Y:S01]  /*21da0*/  F2FP.BF16.F32.PACK_AB R147, R209, R210 ;  /* 0x000000d2d193723e */ /* 0x000fe200000010ff */
[----:B------:R-:W-:Y:S06]  /*21db0*/  BAR.SYNC.DEFER_BLOCKING 0x0 ;  /* 0x0000000000007b1d */ /* 0x000fec0000010000 */
[----:B------:R0:W-:Y:S02]  /*21dc0*/  STSM.16.M88.4 [R0], R144 ;  /* 0x0000009000007844 */ /* 0x0001e40000000200 */
[----:B------:R-:W-:Y:S01]  /*21dd0*/  BAR.SYNC.DEFER_BLOCKING 0x0 ;  /* 0x0000000000007b1d */ /* 0x000fe20000010000 */
[----:B------:R-:W-:-:S02]  /*21de0*/  MOV R165, R141 ;  /* 0x0000008d00a57202 */ /* 0x000fc40000000f00 */
[----:B------:R-:W-:-:S03]  /*21df0*/  MOV R181, R140 ;  /* 0x0000008c00b57202 */ /* 0x000fc60000000f00 */
[----:B------:R-:W4:Y:S01]  /*21e00*/  LDS.128 R136, [R8] ;  /* 0x0000000008887984 */ /* 0x000f220000000c00 */
[----:B------:R-:W-:Y:S02]  /*21e10*/  F2FP.BF16.F32.PACK_AB R140, R211, R212 ;  /* 0x000000d4d38c723e */ /* 0x000fe400000010ff */
[----:B------:R-:W-:Y:S02]  /*21e20*/  F2FP.BF16.F32.PACK_AB R141, R213, R214 ;  /* 0x000000d6d58d723e */ /* 0x000fe400000010ff */
[----:B------:R-:W-:Y:S02]  /*21e30*/  F2FP.BF16.F32.PACK_AB R142, R215, R216 ;  /* 0x000000d8d78e723e */ /* 0x000fe400000010ff */
[----:B------:R-:W-:Y:S01]  /*21e40*/  F2FP.BF16.F32.PACK_AB R143, R217, R218 ;  /* 0x000000dad98f723e */ /* 0x000fe200000010ff */
[----:B------:R-:W-:Y:S06]  /*21e50*/  BAR.SYNC.DEFER_BLOCKING 0x0 ;  /* 0x0000000000007b1d */ /* 0x000fec0000010000 */
[----:B------:R-:W-:Y:S02]  /*21e60*/  STSM.16.M88.4 [R0], R140 ;  /* 0x0000008c00007844 */ /* 0x000fe40000000200 */
[----:B------:R-:W-:Y:S01]  /*21e70*/  BAR.SYNC.DEFER_BLOCKING 0x0 ;  /* 0x0000000000007b1d */ /* 0x000fe20000010000 */
[----:B-1----:R-:W-:-:S02]  /*21e80*/  F2FP.BF16.F32.PACK_AB R132, R219, R220 ;  /* 0x000000dcdb84723e */ /* 0x002fc400000010ff */
[----:B------:R-:W-:-:S03]  /*21e90*/  F2FP.BF16.F32.PACK_AB R133, R221, R222 ;  /* 0x000000dedd85723e */ /* 0x000fc600000010ff */
[----:B------:R-:W1:Y:S01]  /*21ea0*/  LDS.128 R140, [R8] ;  /* 0x00000000088c7984 */ /* 0x000e620000000c00 */
[----:B------:R-:W-:Y:S02]  /*21eb0*/  F2FP.BF16.F32.PACK_AB R134, R223, R224 ;  /* 0x000000e0df86723e */ /* 0x000fe400000010ff */
[----:B------:R-:W-:Y:S01]  /*21ec0*/  F2FP.BF16.F32.PACK_AB R135, R225, R226 ;  /* 0x000000e2e187723e */ /* 0x000fe200000010ff */
[----:B------:R-:W-:Y:S06]  /*21ed0*/  BAR.SYNC.DEFER_BLOCKING 0x0 ;  /* 0x0000000000007b1d */ /* 0x000fec0000010000 */
[----:B------:R-:W-:Y:S02]  /*21ee0*/  STSM.16.M88.4 [R0], R132 ;  /* 0x0000008400007844 */ /* 0x000fe40000000200 */
[----:B------:R-:W-:Y:S01]  /*21ef0*/  BAR.SYNC.DEFER_BLOCKING 0x0 ;  /* 0x0000000000007b1d */ /* 0x000fe20000010000 */
[----:B0-----:R-:W-:-:S02]  /*21f00*/  F2FP.BF16.F32.PACK_AB R144, R227, R228 ;  /* 0x000000e4e390723e */ /* 0x001fc400000010ff */
[----:B------:R-:W-:-:S03]  /*21f10*/  F2FP.BF16.F32.PACK_AB R145, R229, R230 ;  /* 0x000000e6e591723e */ /* 0x000fc600000010ff */
[----:B------:R-:W0:Y:S01]  /*21f20*/  LDS.128 R132, [R8] ;  /* 0x0000000008847984 */ /* 0x000e220000000c00 */
[----:B------:R-:W-:Y:S02]  /*21f30*/  F2FP.BF16.F32.PACK_AB R146, R231, R232 ;  /* 0x000000e8e792723e */ /* 0x000fe400000010ff */
[----:B------:R-:W-:Y:S01]  /*21f40*/  F2FP.BF16.F32.PACK_AB R147, R233, R234 ;  /* 0x000000eae993723e */ /* 0x000fe200000010ff */
[----:B------:R-:W-:Y:S06]  /*21f50*/  BAR.SYNC.DEFER_BLOCKING 0x0 ;  /* 0x0000000000007b1d */ /* 0x000fec0000010000 */
[----:B------:R-:W-:Y:S02]  /*21f60*/  STSM.16.M88.4 [R0], R144 ;  /* 0x0000009000007844 */ /* 0x000fe40000000200 */
[----:B------:R-:W-:Y:S01]  /*21f70*/  BAR.SYNC.DEFER_BLOCKING 0x0 ;  /* 0x0000000000007b1d */ /* 0x000fe20000010000 */
[----:B------:R-:W-:Y:S01]  /*21f80*/  IMAD.MOV.U32 R160, RZ, RZ, R149 ;  /* 0x000000ffffa07224 */ /* 0x000fe200078e0095 */
[----:B------:R-:W-:Y:S01]  /*21f90*/  F2FP.BF16.F32.PACK_AB R149, R237, R238 ;  /* 0x000000eeed95723e */ /* 0x000fe200000010ff */
[----:B------:R-:W-:Y:S01]  /*21fa0*/  IMAD.MOV.U32 R154, RZ, RZ, R148 ;  /* 0x000000ffff9a7224 */ /* 0x000fe200078e0094 */
[----:B------:R-:W-:-:S02]  /*21fb0*/  F2FP.BF16.F32.PACK_AB R148, R235, R236 ;  /* 0x000000eceb94723e */ /* 0x000fc400000010ff */
[----:B------:R-:W0:Y:S01]  /*21fc0*/  LDS.128 R144, [R8] ;  /* 0x0000000008907984 */ /* 0x000e220000000c00 */
[----:B------:R-:W-:Y:S02]  /*21fd0*/  F2FP.BF16.F32.PACK_AB R150, R239, R240 ;  /* 0x000000f0ef96723e */ /* 0x000fe400000010ff */
[----:B------:R-:W-:Y:S01]  /*21fe0*/  F2FP.BF16.F32.PACK_AB R151, R241, R242 ;  /* 0x000000f2f197723e */ /* 0x000fe200000010ff */
[----:B------:R-:W-:Y:S06]  /*21ff0*/  BAR.SYNC.DEFER_BLOCKING 0x0 ;  /* 0x0000000000007b1d */ /* 0x000fec0000010000 */
[----:B------:R-:W-:Y:S02]  /*22000*/  STSM.16.M88.4 [R0], R148 ;  /* 0x0000009400007844 */ /* 0x000fe40000000200 */
[----:B------:R-:W-:Y:S01]  /*22010*/  BAR.SYNC.DEFER_BLOCKING 0x0 ;  /* 0x0000000000007b1d */ /* 0x000fe20000010000 */
[----:B------:R-:W-:-:S02]  /*22020*/  F2FP.BF16.F32.PACK_AB R24, R247, R244 ;  /* 0x000000f4f718723e */ /* 0x000fc400000010ff */
[----:B------:R-:W-:-:S03]  /*22030*/  F2FP.BF16.F32.PACK_AB R25, R245, R243 ;  /* 0x000000f3f519723e */ /* 0x000fc600000010ff */
        /* <DEDUP_REMOVED lines=27> */
[----:B------:R-:W-:Y:S01]  /*221f0*/  BAR.SYNC.DEFER_BLOCKING 0x0 ;  /* 0x0000000000007b1d */ /* 0x000fe20000010000 */
[----:B------:R-:W-:Y:S02]  /*22200*/  F2FP.BF16.F32.PACK_AB R156, R184, R156 ;  /* 0x0000009cb89c723e */ /* 0x000fe400000010ff */
[----:B------:R-:W-:Y:S02]  /*22210*/  F2FP.BF16.F32.PACK_AB R69, R11, R69 ;  /* 0x000000450b45723e */ /* 0x000fe400000010ff */
[----:B------:R-:W-:-:S03]  /*22220*/  F2FP.BF16.F32.PACK_AB R70, R70, R66 ;  /* 0x000000424646723e */ /* 0x000fc600000010ff */
[----:B------:R-:W2:Y:S01]  /*22230*/  LDC.64 R50, c[0x0][0x270] ;  /* 0x00009c00ff327b82 */ /* 0x000ea20000000a00 */
[----:B------:R-:W-:Y:S07]  /*22240*/  STSM.16.M88.4 [R0], R52 ;  /* 0x0000003400007844 */ /* 0x000fee0000000200 */
[----:B------:R-:W-:Y:S01]  /*22250*/  BAR.SYNC.DEFER_BLOCKING 0x0 ;  /* 0x0000000000007b1d */ /* 0x000fe20000010000 */
[----:B------:R-:W-:Y:S02]  /*22260*/  IMAD.MOV.U32 R184, RZ, RZ, R183 ;  /* 0x000000ffffb87224 */ /* 0x000fe400078e00b7 */
[----:B------:R-:W-:Y:S01]  /*22270*/  IMAD.MOV.U32 R183, RZ, RZ, R180 ;  /* 0x000000ffffb77224 */ /* 0x000fe200078e00b4 */
[----:B------:R-:W-:Y:S01]  /*22280*/  MOV R180, R179 ;  /* 0x000000b300b47202 */ /* 0x000fe20000000f00 */
[----:B------:R-:W-:-:S02]  /*22290*/  IMAD.MOV.U32 R179, RZ, RZ, R178 ;  /* 0x000000ffffb37224 */ /* 0x000fc400078e00b2 */
[----:B------:R-:W-:Y:S01]  /*222a0*/  IMAD.MOV.U32 R178, RZ, RZ, R177 ;  /* 0x000000ffffb27224 */ /* 0x000fe200078e00b1 */
[----:B------:R-:W-:Y:S01]  /*222b0*/  MOV R177, R171 ;  /* 0x000000ab00b17202 */ /* 0x000fe20000000f00 */
[----:B------:R-:W-:Y:S01]  /*222c0*/  IMAD.MOV.U32 R171, RZ, RZ, R170 ;  /* 0x000000ffffab7224 */ /* 0x000fe200078e00aa */
[----:B------:R-:W0:Y:S01]  /*222d0*/  LDS.128 R52, [R8] ;  /* 0x0000000008347984 */ /* 0x000e220000000c00 */
[----:B------:R-:W-:Y:S01]  /*222e0*/  IMAD.MOV.U32 R170, RZ, RZ, R157 ;  /* 0x000000ffffaa7224 */ /* 0x000fe200078e009d */
[----:B------:R-:W-:Y:S01]  /*222f0*/  MOV R187, R184 ;  /* 0x000000b800bb7202 */ /* 0x000fe20000000f00 */
[----:B------:R-:W-:Y:S01]  /*22300*/  IMAD.MOV.U32 R185, RZ, RZ, R180 ;  /* 0x000000ffffb97224 */ /* 0x000fe200078e00b4 */
[----:B------:R-:W-:Y:S01]  /*22310*/  MOV R184, R179 ;  /* 0x000000b300b87202 */ /* 0x000fe20000000f00 */
[----:B------:R-:W-:Y:S02]  /*22320*/  IMAD.MOV.U32 R180, RZ, RZ, R178 ;  /* 0x000000ffffb47224 */ /* 0x000fe400078e00b2 */
[----:B------:R-:W-:Y:S01]  /*22330*/  IMAD.MOV.U32 R179, RZ, RZ, R177 ;  /* 0x000000ffffb37224 */ /* 0x000fe200078e00b1 */
[----:B------:R-:W-:Y:S01]  /*22340*/  MOV R177, R171 ;  /* 0x000000ab00b17202 */ /* 0x000fe20000000f00 */
[----:B------:R-:W-:Y:S01]  /*22350*/  IMAD.MOV.U32 R178, RZ, RZ, R170 ;  /* 0x000000ffffb27224 */ /* 0x000fe200078e00aa */
[----:B------:R-:W-:Y:S01]  /*22360*/  MOV R170, R159 ;  /* 0x0000009f00aa7202 */ /* 0x000fe20000000f00 */
[----:B------:R-:W-:Y:S01]  /*22370*/  IMAD.MOV.U32 R171, RZ, RZ, R158 ;  /* 0x000000ffffab7224 */ /* 0x000fe200078e009e */
[----:B------:R-:W-:-:S02]  /*22380*/  F2FP.BF16.F32.PACK_AB R157, R18, R19 ;  /* 0x00000013129d723e */ /* 0x000fc400000010ff */
[----:B------:R-:W-:Y:S02]  /*22390*/  F2FP.BF16.F32.PACK_AB R158, R62, R58 ;  /* 0x0000003a3e9e723e */ /* 0x000fe400000010ff */
[----:B------:R-:W-:Y:S02]  /*223a0*/  F2FP.BF16.F32.PACK_AB R71, R71, R67 ;  /* 0x000000434747723e */ /* 0x000fe400000010ff */
[----:B------:R-:W-:Y:S02]  /*223b0*/  F2FP.BF16.F32.PACK_AB R160, R163, R160 ;  /* 0x000000a0a3a0723e */ /* 0x000fe400000010ff */
[----:B------:R-:W-:Y:S01]  /*223c0*/  F2FP.BF16.F32.PACK_AB R161, R162, R161 ;  /* 0x000000a1a2a1723e */ /* 0x000fe200000010ff */
[----:B------:R-:W-:Y:S01]  /*223d0*/  IMAD.MOV.U32 R186, RZ, RZ, R183 ;  /* 0x000000ffffba7224 */ /* 0x000fe200078e00b7 */
[----:B------:R-:W-:Y:S01]  /*223e0*/  F2FP.BF16.F32.PACK_AB R159, R63, R59 ;  /* 0x0000003b3f9f723e */ /* 0x000fe200000010ff */
[----:B------:R-:W-:Y:S01]  /*223f0*/  BAR.SYNC.DEFER_BLOCKING 0x0 ;  /* 0x0000000000007b1d */ /* 0x000fe20000010000 */
[----:B------:R-:W-:-:S02]  /*22400*/  F2FP.BF16.F32.PACK_AB R68, R187, R68 ;  /* 0x00000044bb44723e */ /* 0x000fc400000010ff */
[----:B------:R-:W-:Y:S02]  /*22410*/  F2FP.BF16.F32.PACK_AB R85, R185, R85 ;  /* 0x00000055b955723e */ /* 0x000fe400000010ff */
[----:B------:R-:W-:Y:S02]  /*22420*/  F2FP.BF16.F32.PACK_AB R86, R86, R82 ;  /* 0x000000525656723e */ /* 0x000fe400000010ff */
[----:B------:R-:W-:Y:S01]  /*22430*/  F2FP.BF16.F32.PACK_AB R87, R87, R83 ;  /* 0x000000535757723e */ /* 0x000fe200000010ff */
[----:B------:R-:W3:Y:S01]  /*22440*/  LDL.LU R18, [R1+0xc2c] ;  /* 0x000c2c0001127983 */ /* 0x000ee20000300800 */
[----:B------:R-:W-:Y:S02]  /*22450*/  F2FP.BF16.F32.PACK_AB R162, R78, R74 ;  /* 0x0000004a4ea2723e */ /* 0x000fe400000010ff */
[----:B------:R-:W-:Y:S01]  /*22460*/  F2FP.BF16.F32.PACK_AB R163, R79, R75 ;  /* 0x0000004b4fa3723e */ /* 0x000fe200000010ff */
[----:B------:R-:W-:Y:S01]  /*22470*/  IMAD.MOV.U32 R183, RZ, RZ, R152 ;  /* 0x000000ffffb77224 */ /* 0x000fe200078e0098 */
[----:B------:R-:W-:Y:S01]  /*22480*/  F2FP.BF16.F32.PACK_AB R84, R186, R84 ;  /* 0x00000054ba54723e */ /* 0x000fe200000010ff */
[----:B------:R-:W4:Y:S01]  /*22490*/  LDL.LU R19, [R1+0xc28] ;  /* 0x000c280001137983 */ /* 0x000f220000300800 */
[----:B------:R-:W-:Y:S01]  /*224a0*/  F2FP.BF16.F32.PACK_AB R92, R184, R92 ;  /* 0x0000005cb85c723e */ /* 0x000fe200000010ff */
[----:B------:R-:W1:Y:S02]  /*224b0*/  LDC.64 R74, c[0x0][0x228] ;  /* 0x00008a00ff4a7b82 */ /* 0x000e640000000a00 */
[----:B------:R-:W-:Y:S01]  /*224c0*/  STSM.16.M88.4 [R0], R156 ;  /* 0x0000009c00007844 */ /* 0x000fe20000000200 */
[----:B------:R-:W-:-:S05]  /*224d0*/  F2FP.BF16.F32.PACK_AB R94, R94, R90 ;  /* 0x0000005a5e5e723e */ /* 0x000fca00000010ff */
[----:B------:R-:W0:Y:S08]  /*224e0*/  LDC R79, c[0x0][0x278] ;  /* 0x00009e00ff4f7b82 */ /* 0x000e300000000800 */
[----:B------:R-:W-:Y:S01]  /*224f0*/  BAR.SYNC.DEFER_BLOCKING 0x0 ;  /* 0x0000000000007b1d */ /* 0x000fe20000010000 */
[----:B------:R-:W-:Y:S02]  /*22500*/  F2FP.BF16.F32.PACK_AB R93, R183, R93 ;  /* 0x0000005db75d723e */ /* 0x000fe400000010ff */
[----:B------:R-:W-:-:S02]  /*22510*/  F2FP.BF16.F32.PACK_AB R95, R95, R91 ;  /* 0x0000005b5f5f723e */ /* 0x000fc400000010ff */
[----:B------:R-:W-:Y:S02]  /*22520*/  F2FP.BF16.F32.PACK_AB R164, R182, R164 ;  /* 0x000000a4b6a4723e */ /* 0x000fe400000010ff */
[----:B------:R-:W-:Y:S01]  /*22530*/  F2FP.BF16.F32.PACK_AB R165, R181, R165 ;  /* 0x000000a5b5a5723e */ /* 0x000fe200000010ff */
[----:B------:R-:W4:Y:S04]  /*22540*/  LDL.LU R152, [R1+0xc24] ;  /* 0x000c240001987983 */ /* 0x000f280000300800 */
[----:B------:R-:W4:Y:S01]  /*22550*/  LDS.128 R156, [R8] ;  /* 0x00000000089c7984 */ /* 0x000f220000000c00 */
[----:B------:R-:W-:Y:S01]  /*22560*/  BAR.SYNC.DEFER_BLOCKING 0x0 ;  /* 0x0000000000007b1d */ /* 0x000fe20000010000 */
[----:B------:R-:W-:Y:S01]  /*22570*/  IMAD.MOV.U32 R181, RZ, RZ, R166 ;  /* 0x000000ffffb57224 */ /* 0x000fe200078e00a6 */
[----:B------:R-:W-:-:S02]  /*22580*/  MOV R182, R167 ;  /* 0x000000a700b67202 */ /* 0x000fc40000000f00 */
[----:B------:R-:W-:Y:S02]  /*22590*/  F2FP.BF16.F32.PACK_AB R169, R179, R169 ;  /* 0x000000a9b3a9723e */ /* 0x000fe400000010ff */
[----:B------:R-:W-:Y:S02]  /*225a0*/  F2FP.BF16.F32.PACK_AB R173, R174, R173 ;  /* 0x000000adaead723e */ /* 0x000fe400000010ff */
[----:B------:R-:W-:Y:S01]  /*225b0*/  F2FP.BF16.F32.PACK_AB R168, R180, R168 ;  /* 0x000000a8b4a8723e */ /* 0x000fe200000010ff */
[----:B------:R-:W4:Y:S04]  /*225c0*/  LDL.LU R11, [R1+0xc20] ;  /* 0x000c2000010b7983 */ /* 0x000f280000300800 */
[----:B------:R-:W-:Y:S01]  /*225d0*/  STSM.16.M88.4 [R0], R68 ;  /* 0x0000004400007844 */ /* 0x000fe20000000200 */
[----:B------:R-:W-:Y:S06]  /*225e0*/  BAR.SYNC.DEFER_BLOCKING 0x0 ;  /* 0x0000000000007b1d */ /* 0x000fec0000010000 */
[----:B------:R-:W4:Y:S02]  /*225f0*/  LDS.128 R68, [R8] ;  /* 0x0000000008447984 */ /* 0x000f240000000c00 */
[----:B------:R-:W-:Y:S06]  /*22600*/  BAR.SYNC.DEFER_BLOCKING 0x0 ;  /* 0x0000000000007b1d */ /* 0x000fec0000010000 */
[----:B------:R-:W-:Y:S02]  /*22610*/  STSM.16.M88.4 [R0], R160 ;  /* 0x000000a000007844 */ /* 0x000fe40000000200 */
        /* <DEDUP_REMOVED lines=8> */
[----:B------:R-:W-:Y:S01]  /*226a0*/  BAR.SYNC.DEFER_BLOCKING 0x0 ;  /* 0x0000000000007b1d */ /* 0x000fe20000010000 */
[----:B------:R-:W-:-:S02]  /*226b0*/  F2FP.BF16.F32.PACK_AB R166, R102, R98 ;  /* 0x0000006266a6723e */ /* 0x000fc400000010ff */
[----:B------:R-:W-:-:S03]  /*226c0*/  F2FP.BF16.F32.PACK_AB R167, R103, R99 ;  /* 0x0000006367a7723e */ /* 0x000fc600000010ff */
[----:B------:R-:W4:Y:S02]  /*226d0*/  LDS.128 R92, [R8] ;  /* 0x00000000085c7984 */ /* 0x000f240000000c00 */
[----:B------:R-:W-:Y:S01]  /*226e0*/  BAR.SYNC.DEFER_BLOCKING 0x0 ;  /* 0x0000000000007b1d */ /* 0x000fe20000010000 */
[----:B------:R-:W-:-:S05]  /*226f0*/  IMAD.MOV.U32 R179, RZ, RZ, R171 ;  /* 0x000000ffffb37224 */ /* 0x000fca00078e00ab */
[----:B------:R2:W-:Y:S01]  /*22700*/  STSM.16.M88.4 [R0], R164 ;  /* 0x000000a400007844 */ /* 0x0005e20000000200 */
[----:B------:R-:W-:Y:S02]  /*22710*/  F2FP.BF16.F32.PACK_AB R171, R10, R28 ;  /* 0x0000001c0aab723e */ /* 0x000fe400000010ff */
[----:B------:R-:W-:Y:S01]  /*22720*/  F2FP.BF16.F32.PACK_AB R174, R29, R36 ;  /* 0x000000241dae723e */ /* 0x000fe200000010ff */
[----:B------:R-:W-:Y:S01]  /*22730*/  BAR.SYNC.DEFER_BLOCKING 0x0 ;  /* 0x0000000000007b1d */ /* 0x000fe20000010000 */
[----:B------:R-:W-:Y:S01]  /*22740*/  IMAD.MOV.U32 R180, RZ, RZ, R170 ;  /* 0x000000ffffb47224 */ /* 0x000fe200078e00aa */
[----:B------:R-:W-:-:S04]  /*22750*/  F2FP.BF16.F32.PACK_AB R170, R3, R9 ;  /* 0x0000000903aa723e */ /* 0x000fc800000010ff */
[----:B------:R-:W4:Y:S02]  /*22760*/  LDS.128 R28, [R8] ;  /* 0x00000000081c7984 */ /* 0x000f240000000c00 */
[----:B------:R-:W-:Y:S01]  /*22770*/  BAR.SYNC.DEFER_BLOCKING 0x0 ;  /* 0x0000000000007b1d */ /* 0x000fe20000010000 */
[----:B------:R-:W-:-:S05]  /*22780*/  F2FP.BF16.F32.PACK_AB R172, R175, R172 ;  /* 0x000000acafac723e */ /* 0x000fca00000010ff */
[----:B------:R-:W-:Y:S01]  /*22790*/  STSM.16.M88.4 [R0], R168 ;  /* 0x000000a800007844 */ /* 0x000fe20000000200 */
[----:B------:R-:W-:Y:S01]  /*227a0*/  F2FP.BF16.F32.PACK_AB R175, R37, R40 ;  /* 0x0000002825af723e */ /* 0x000fe200000010ff */
[----:B------:R-:W-:Y:S06]  /*227b0*/  BAR.SYNC.DEFER_BLOCKING 0x0 ;  /* 0x0000000000007b1d */ /* 0x000fec0000010000 */
[----:B------:R-:W4:Y:S02]  /*227c0*/  LDS.128 R36, [R8] ;  /* 0x0000000008247984 */ /* 0x000f240000000c00 */
[----:B------:R-:W-:Y:S06]  /*227d0*/  BAR.SYNC.DEFER_BLOCKING 0x0 ;  /* 0x0000000000007b1d */ /* 0x000fec0000010000 */
[----:B------:R-:W-:Y:S01]  /*227e0*/  STSM.16.M88.4 [R0], R172 ;  /* 0x000000ac00007844 */ /* 0x000fe20000000200 */
[----:B--2---:R-:W-:Y:S01]  /*227f0*/  F2FP.BF16.F32.PACK_AB R166, R41, R48 ;  /* 0x0000003029a6723e */ /* 0x004fe200000010ff */
[----:B------:R-:W-:Y:S01]  /*22800*/  BAR.SYNC.DEFER_BLOCKING 0x0 ;  /* 0x0000000000007b1d */ /* 0x000fe20000010000 */
[----:B------:R-:W-:-:S02]  /*22810*/  F2FP.BF16.F32.PACK_AB R165, R176, R153 ;  /* 0x00000099b0a5723e */ /* 0x000fc400000010ff */
[----:B------:R-:W-:-:S03]  /*22820*/  F2FP.BF16.F32.PACK_AB R164, R182, R181 ;  /* 0x000000b5b6a4723e */ /* 0x000fc600000010ff */
[----:B------:R-:W2:Y:S01]  /*22830*/  S2R R153, SR_CTAID.Y ;  /* 0x0000000000997919 */ /* 0x000ea20000002600 */
[----:B------:R-:W4:Y:S01]  /*22840*/  LDS.128 R40, [R8] ;  /* 0x0000000008287984 */ /* 0x000f220000000c00 */
[----:B------:R-:W-:Y:S01]  /*22850*/  F2FP.BF16.F32.PACK_AB R167, R49, R56 ;  /* 0x0000003831a7723e */ /* 0x000fe200000010ff */
[----:B------:R-:W-:Y:S06]  /*22860*/  BAR.SYNC.DEFER_BLOCKING 0x0 ;  /* 0x0000000000007b1d */ /* 0x000fec0000010000 */
[----:B------:R-:W1:Y:S01]  /*22870*/  S2R R181, SR_CTAID.X ;  /* 0x0000000000b57919 */ /* 0x000e620000002500 */
[----:B------:R-:W0:Y:S01]  /*22880*/  S2R R176, SR_TID.X ;  /* 0x0000000000b07919 */ /* 0x000e220000002100 */
[----:B------:R-:W-:Y:S01]  /*22890*/  STSM.16.M88.4 [R0], R164 ;  /* 0x000000a400007844 */ /* 0x000fe20000000200 */
[----:B--2---:R-:W-:Y:S01]  /*228a0*/  IMAD R9, R153, R50, RZ ;  /* 0x0000003299097224 */ /* 0x004fe200078e02ff */
[----:B------:R-:W-:Y:S01]  /*228b0*/  F2FP.BF16.F32.PACK_AB R50, R57, R60 ;  /* 0x0000003c3932723e */ /* 0x000fe200000010ff */
[----:B------:R-:W-:Y:S01]  /*228c0*/  BAR.SYNC.DEFER_BLOCKING 0x0 ;  /* 0x0000000000007b1d */ /* 0x000fe20000010000 */
[----:B------:R-:W-:-:S02]  /*228d0*/  F2FP.BF16.F32.PACK_AB R48, R180, R179 ;  /* 0x000000b3b430723e */ /* 0x000fc400000010ff */
[----:B-1----:R-:W-:-:S03]  /*228e0*/  SHF.L.U32 R181, R181, 0x7, RZ ;  /* 0x00000007b5b57819 */ /* 0x002fc600000006ff */
[----:B------:R-:W1:Y:S01]  /*228f0*/  LDS.128 R56, [R8] ;  /* 0x0000000008387984 */ /* 0x000e620000000c00 */
[----:B0-----:R-:W-:Y:S02]  /*22900*/  LOP3.LUT R82, R181, 0x7f, R176, 0xf8, !PT ;  /* 0x0000007fb5527812 */ /* 0x001fe400078ef8b0 */
[----:B------:R-:W-:-:S03]  /*22910*/  F2FP.BF16.F32.PACK_AB R49, R178, R177 ;  /* 0x000000b1b231723e */ /* 0x000fc600000010ff */
[----:B------:R-:W-:Y:S01]  /*22920*/  IMAD R66, R82, R51, RZ ;  /* 0x0000003352427224 */ /* 0x000fe200078e02ff */
[----:B------:R-:W-:Y:S01]  /*22930*/  F2FP.BF16.F32.PACK_AB R51, R61, R64 ;  /* 0x000000403d33723e */ /* 0x000fe200000010ff */
[----:B------:R-:W-:Y:S06]  /*22940*/  BAR.SYNC.DEFER_BLOCKING 0x0 ;  /* 0x0000000000007b1d */ /* 0x000fec0000010000 */
[----:B------:R-:W-:Y:S02]  /*22950*/  STSM.16.M88.4 [R0], R48 ;  /* 0x0000003000007844 */ /* 0x000fe40000000200 */
[----:B------:R-:W-:Y:S01]  /*22960*/  BAR.SYNC.DEFER_BLOCKING 0x0 ;  /* 0x0000000000007b1d */ /* 0x000fe20000010000 */
[----:B------:R-:W-:-:S02]  /*22970*/  IMAD.SHL.U32 R3, R9, 0x2, RZ ;  /* 0x0000000209037824 */ /* 0x000fc400078e00ff */
[----:B------:R-:W-:Y:S01]  /*22980*/  IMAD.SHL.U32 R10, R66, 0x2, RZ ;  /* 0x00000002420a7824 */ /* 0x000fe200078e00ff */
[----:B------:R-:W-:Y:S02]  /*22990*/  SHF.R.U32.HI R61, RZ, 0x7, R176 ;  /* 0x00000007ff3d7819 */ /* 0x000fe400000116b0 */
[----:B------:R-:W0:Y:S02]  /*229a0*/  LDS.128 R48, [R8] ;  /* 0x0000000008307984 */ /* 0x000e240000000c00 */
[----:B------:R-:W-:Y:S02]  /*229b0*/  IADD3 R3, P3, P4, R10, R74, R3 ;  /* 0x0000004a0a037210 */ /* 0x000fe40007c7e003 */
[----:B------:R-:W-:Y:S02]  /*229c0*/  SGXT.U32 R74, R61, 0x1 ;  /* 0x000000013d4a781a */ /* 0x000fe40000000000 */
[----:B------:R-:W-:Y:S02]  /*229d0*/  F2FP.BF16.F32.PACK_AB R60, R155, R154 ;  /* 0x0000009a9b3c723e */ /* 0x000fe400000010ff */
[----:B------:R-:W-:-:S02]  /*229e0*/  F2FP.BF16.F32.PACK_AB R61, R101, R100 ;  /* 0x00000064653d723e */ /* 0x000fc400000010ff */
[----:B------:R-:W-:Y:S02]  /*229f0*/  F2FP.BF16.F32.PACK_AB R62, R65, R72 ;  /* 0x00000048413e723e */ /* 0x000fe400000010ff */
[----:B------:R-:W-:Y:S01]  /*22a00*/  F2FP.BF16.F32.PACK_AB R63, R73, R76 ;  /* 0x0000004c493f723e */ /* 0x000fe200000010ff */
[----:B------:R-:W-:Y:S06]  /*22a10*/  BAR.SYNC.DEFER_BLOCKING 0x0 ;  /* 0x0000000000007b1d */ /* 0x000fec0000010000 */
[----:B------:R-:W-:Y:S02]  /*22a20*/  STSM.16.M88.4 [R0], R60 ;  /* 0x0000003c00007844 */ /* 0x000fe40000000200 */
[----:B------:R-:W-:Y:S01]  /*22a30*/  BAR.SYNC.DEFER_BLOCKING 0x0 ;  /* 0x0000000000007b1d */ /* 0x000fe20000010000 */
[----:B------:R-:W-:Y:S01]  /*22a40*/  F2FP.BF16.F32.PACK_AB R96, R97, R96 ;  /* 0x000000606160723e */ /* 0x000fe200000010ff */
[----:B------:R-:W-:Y:S01]  /*22a50*/  IMAD.HI R10, R9, 0x2, RZ ;  /* 0x00000002090a7827 */ /* 0x000fe200078e02ff */
[----:B------:R-:W-:-:S03]  /*22a60*/  F2FP.BF16.F32.PACK_AB R97, R89, R88 ;  /* 0x000000585961723e */ /* 0x000fc600000010ff */
[----:B------:R-:W2:Y:S01]  /*22a70*/  LDS.128 R60, [R8] ;  /* 0x00000000083c7984 */ /* 0x000ea20000000c00 */
[----:B------:R-:W-:Y:S02]  /*22a80*/  F2FP.BF16.F32.PACK_AB R98, R77, R80 ;  /* 0x000000504d62723e */ /* 0x000fe400000010ff */
[----:B------:R-:W-:Y:S01]  /*22a90*/  F2FP.BF16.F32.PACK_AB R99, R81, R2 ;  /* 0x000000025163723e */ /* 0x000fe200000010ff */
[----:B------:R-:W-:Y:S01]  /*22aa0*/  BAR.SYNC.DEFER_BLOCKING 0x0 ;  /* 0x0000000000007b1d */ /* 0x000fe20000010000 */
[----:B------:R-:W-:-:S04]  /*22ab0*/  IMAD.HI R9, R66, 0x2, RZ ;  /* 0x0000000242097827 */ /* 0x000fc800078e02ff */
[----:B------:R-:W-:Y:S01]  /*22ac0*/  IMAD R74, R74, R79, RZ ;  /* 0x0000004f4a4a7224 */ /* 0x000fe200078e02ff */
[----:B------:R-:W-:-:S04]  /*22ad0*/  IADD3.X R9, R9, R75, R10, P3, P4 ;  /* 0x0000004b09097210 */ /* 0x000fc80001fe840a */
[----:B------:R-:W-:-:S05]  /*22ae0*/  LEA R10, R79, R74, 0x1 ;  /* 0x0000004a4f0a7211 */ /* 0x000fca00078e08ff */
[C---:B------:R-:W-:Y:S01]  /*22af0*/  IMAD R76, R79.reuse, 0x2, R10 ;  /* 0x000000024f4c7824 */ /* 0x040fe200078e020a */
[----:B------:R1:W-:Y:S01]  /*22b00*/  STSM.16.M88.4 [R0], R96 ;  /* 0x0000006000007844 */ /* 0x0003e20000000200 */
[----:B------:R-:W-:Y:S01]  /*22b10*/  BAR.SYNC.DEFER_BLOCKING 0x0 ;  /* 0x0000000000007b1d */ /* 0x000fe20000010000 */
[-C--:B------:R-:W-:Y:S01]  /*22b20*/  LEA R64, P3, R74, R3.reuse, 0x1 ;  /* 0x000000034a407211 */ /* 0x080fe200078608ff */
[----:B------:R-:W-:Y:S01]  /*22b30*/  IMAD R2, R79, 0x2, R76 ;  /* 0x000000024f027824 */ /* 0x000fe200078e024c */
[----:B------:R-:W-:Y:S02]  /*22b40*/  LEA R66, P4, R10, R3, 0x1 ;  /* 0x000000030a427211 */ /* 0x000fe400078808ff */
[-C--:B------:R-:W-:Y:S02]  /*22b50*/  LEA.HI.X.SX32 R65, R74, R9.reuse, 0x1, P3 ;  /* 0x000000094a417211 */ /* 0x080fe400018f0eff */
[----:B------:R-:W-:Y:S02]  /*22b60*/  LEA.HI.X.SX32 R67, R10, R9, 0x1, P4 ;  /* 0x000000090a437211 */ /* 0x000fe400020f0eff */
[----:B------:R-:W-:-:S02]  /*22b70*/  LEA R72, P5, R76, R3, 0x1 ;  /* 0x000000034c487211 */ /* 0x000fc400078a08ff */
[----:B------:R-:W-:Y:S02]  /*22b80*/  LEA R74, P3, R2, R3, 0x1 ;  /* 0x00000003024a7211 */ /* 0x000fe400078608ff */
[C---:B------:R-:W-:Y:S02]  /*22b90*/  LEA R10, R79.reuse, R2, 0x1 ;  /* 0x000000024f0a7211 */ /* 0x040fe400078e08ff */
[-C--:B------:R-:W-:Y:S02]  /*22ba0*/  LEA.HI.X.SX32 R73, R76, R9.reuse, 0x1, P5 ;  /* 0x000000094c497211 */ /* 0x080fe400028f0eff */
[----:B------:R-:W-:Y:S01]  /*22bb0*/  LEA.HI.X.SX32 R75, R2, R9, 0x1, P3 ;  /* 0x00000009024b7211 */ /* 0x000fe200018f0eff */
[----:B-1----:R-:W-:Y:S01]  /*22bc0*/  IMAD R0, R79, 0x2, R10 ;  /* 0x000000024f007824 */ /* 0x002fe200078e020a */
[----:B------:R-:W-:-:S03]  /*22bd0*/  LEA R76, P3, R10, R3, 0x1 ;  /* 0x000000030a4c7211 */ /* 0x000fc600078608ff */
[----:B------:R-:W-:Y:S01]  /*22be0*/  IMAD R2, R79, 0x2, R0 ;  /* 0x000000024f027824 */ /* 0x000fe200078e0200 */
[----:B------:R-:W-:Y:S01]  /*22bf0*/  LEA.HI.X.SX32 R77, R10, R9, 0x1, P3 ;  /* 0x000000090a4d7211 */ /* 0x000fe200018f0eff */
[----:B------:R1:W-:Y:S04]  /*22c00*/  STG.E.U16 desc[UR60][R64.64], R16 ;  /* 0x0000001040007986 */ /* 0x0003e8000c10153c */
[----:B------:R0:W-:Y:S01]  /*22c10*/  STG.E.U16 desc[UR60][R66.64], R17 ;  /* 0x0000001142007986 */ /* 0x0001e2000c10153c */
[----:B-1----:R-:W-:Y:S02]  /*22c20*/  PRMT R65, R16, 0x7632, R65 ;  /* 0x0000763210417816 */ /* 0x002fe40000000041 */
[----:B------:R-:W-:Y:S02]  /*22c30*/  LEA R16, P3, R0, R3, 0x1 ;  /* 0x0000000300107211 */ /* 0x000fe400078608ff */
[----:B0-----:R-:W-:-:S02]  /*22c40*/  PRMT R67, R17, 0x7632, R67 ;  /* 0x0000763211437816 */ /* 0x001fc40000000043 */
[----:B------:R-:W-:Y:S01]  /*22c50*/  LEA.HI.X.SX32 R17, R0, R9, 0x1, P3 ;  /* 0x0000000900117211 */ /* 0x000fe200018f0eff */
[----:B---3--:R-:W-:Y:S01]  /*22c60*/  STG.E.U16 desc[UR60][R72.64], R18 ;  /* 0x0000001248007986 */ /* 0x008fe2000c10153c */
[C---:B------:R-:W-:Y:S02]  /*22c70*/  LEA R64, P3, R2.reuse, R3, 0x1 ;  /* 0x0000000302407211 */ /* 0x040fe400078608ff */
[C---:B------:R-:W-:Y:S01]  /*22c80*/  LEA R0, R79.reuse, R2, 0x1 ;  /* 0x000000024f007211 */ /* 0x040fe200078e08ff */
[----:B----4-:R-:W-:Y:S04]  /*22c90*/  STG.E.U16 desc[UR60][R74.64], R19 ;  /* 0x000000134a007986 */ /* 0x010fe8000c10153c */
[----:B------:R0:W-:Y:S04]  /*22ca0*/  STG.E.U16 desc[UR60][R76.64], R65 ;  /* 0x000000414c007986 */ /* 0x0001e8000c10153c */
[----:B------:R1:W-:Y:S01]  /*22cb0*/  STG.E.U16 desc[UR60][R16.64], R67 ;  /* 0x0000004310007986 */ /* 0x0003e2000c10153c */
[----:B0-----:R-:W-:Y:S01]  /*22cc0*/  LEA.HI.X.SX32 R65, R2, R9, 0x1, P3 ;  /* 0x0000000902417211 */ /* 0x001fe200018f0eff */
[C---:B------:R-:W-:Y:S01]  /*22cd0*/  IMAD R2, R79.reuse, 0x2, R0 ;  /* 0x000000024f027824 */ /* 0x040fe200078e0200 */
[C---:B------:R-:W-:Y:S01]  /*22ce0*/  LEA R66, P3, R0.reuse, R3, 0x1 ;  /* 0x0000000300427211 */ /* 0x040fe200078608ff */
[----:B------:R-:W0:Y:S03]  /*22cf0*/  LDC R77, c[0x0][0x278] ;  /* 0x00009e00ff4d7b82 */ /* 0x000e260000000800 */
[----:B-1----:R-:W-:Y:S01]  /*22d00*/  LEA.HI.X.SX32 R67, R0, R9, 0x1, P3 ;  /* 0x0000000900437211 */ /* 0x002fe200018f0eff */
[----:B------:R-:W-:Y:S01]  /*22d10*/  IMAD R0, R79, 0x2, R2 ;  /* 0x000000024f007824 */ /* 0x000fe200078e0202 */
[----:B------:R-:W-:-:S02]  /*22d20*/  PRMT R73, R18, 0x7632, R73 ;  /* 0x0000763212497816 */ /* 0x000fc40000000049 */
[C---:B------:R-:W-:Y:S02]  /*22d30*/  LEA R18, P3, R2.reuse, R3, 0x1 ;  /* 0x0000000302127211 */ /* 0x040fe400078608ff */
[----:B------:R-:W-:Y:S02]  /*22d40*/  LEA R10, R79, R0, 0x1 ;  /* 0x000000004f0a7211 */ /* 0x000fe400078e08ff */
[----:B------:R-:W-:Y:S01]  /*22d50*/  PRMT R78, R19, 0x7632, R78 ;  /* 0x00007632134e7816 */ /* 0x000fe2000000004e */
[----:B------:R1:W-:Y:S01]  /*22d60*/  STG.E.U16 desc[UR60][R64.64], R73 ;  /* 0x0000004940007986 */ /* 0x0003e2000c10153c */
[----:B------:R-:W-:Y:S02]  /*22d70*/  LEA.HI.X.SX32 R19, R2, R9, 0x1, P3 ;  /* 0x0000000902137211 */ /* 0x000fe400018f0eff */
[-C--:B------:R-:W-:Y:S02]  /*22d80*/  LEA R74, P3, R10, R3.reuse, 0x1 ;  /* 0x000000030a4a7211 */ /* 0x080fe400078608ff */
[----:B------:R-:W-:Y:S01]  /*22d90*/  LEA R72, P4, R0, R3, 0x1 ;  /* 0x0000000300487211 */ /* 0x000fe200078808ff */
[----:B------:R3:W-:Y:S01]  /*22da0*/  STG.E.U16 desc[UR60][R66.64], R78 ;  /* 0x0000004e42007986 */ /* 0x0007e2000c10153c */
[-C--:B------:R-:W-:Y:S01]  /*22db0*/  LEA.HI.X.SX32 R75, R10, R9.reuse, 0x1, P3 ;  /* 0x000000090a4b7211 */ /* 0x080fe200018f0eff */
[C---:B------:R-:W-:Y:S01]  /*22dc0*/  IMAD R10, R79.reuse, 0x2, R10 ;  /* 0x000000024f0a7824 */ /* 0x040fe200078e020a */
[----:B-1----:R-:W1:Y:S01]  /*22dd0*/  LDC R65, c[0x0][0x278] ;  /* 0x00009e00ff417b82 */ /* 0x002e620000000800 */
[----:B------:R-:W-:Y:S01]  /*22de0*/  LEA.HI.X.SX32 R73, R0, R9, 0x1, P4 ;  /* 0x0000000900497211 */ /* 0x000fe200020f0eff */
[----:B------:R4:W-:Y:S02]  /*22df0*/  STG.E.U16 desc[UR60][R18.64], R12 ;  /* 0x0000000c12007986 */ /* 0x0009e4000c10153c */
[----:B------:R-:W-:Y:S01]  /*22e00*/  LEA R16, P3, R10, R3, 0x1 ;  /* 0x000000030a107211 */ /* 0x000fe200078608ff */
[----:B------:R-:W-:-:S03]  /*22e10*/  IMAD R0, R79, 0x2, R10 ;  /* 0x000000024f007824 */ /* 0x000fc600078e020a */
[----:B---3--:R-:W3:Y:S01]  /*22e20*/  LDC R67, c[0x0][0x278] ;  /* 0x00009e00ff437b82 */ /* 0x008ee20000000800 */
[----:B------:R2:W-:Y:S01]  /*22e30*/  STG.E.U16 desc[UR60][R72.64], R13 ;  /* 0x0000000d48007986 */ /* 0x0005e2000c10153c */
[----:B------:R-:W-:Y:S02]  /*22e40*/  PRMT R76, R12, 0x7632, R76 ;  /* 0x000076320c4c7816 */ /* 0x000fe4000000004c */
[----:B------:R-:W-:Y:S01]  /*22e50*/  LEA.HI.X.SX32 R17, R10, R9, 0x1, P3 ;  /* 0x000000090a117211 */ /* 0x000fe200018f0eff */
[----:B------:R0:W-:Y:S01]  /*22e60*/  STG.E.U16 desc[UR60][R74.64], R14 ;  /* 0x0000000e4a007986 */ /* 0x0001e2000c10153c */
[C---:B----4-:R-:W-:Y:S02]  /*22e70*/  LEA R12, P3, R0.reuse, R3, 0x1 ;  /* 0x00000003000c7211 */ /* 0x050fe400078608ff */
[----:B------:R-:W-:Y:S02]  /*22e80*/  LEA R2, R79, R0, 0x1 ;  /* 0x000000004f027211 */ /* 0x000fe400078e08ff */
[----:B------:R-:W-:Y:S01]  /*22e90*/  PRMT R78, R13, 0x7632, R78 ;  /* 0x000076320d4e7816 */ /* 0x000fe2000000004e */
[----:B------:R-:W4:Y:S08]  /*22ea0*/  LDC R79, c[0x0][0x278] ;  /* 0x00009e00ff4f7b82 */ /* 0x000f300000000800 */
[----:B--2---:R-:W2:Y:S01]  /*22eb0*/  LDC R73, c[0x0][0x278] ;  /* 0x00009e00ff497b82 */ /* 0x004ea20000000800 */
[----:B------:R-:W-:Y:S01]  /*22ec0*/  LEA.HI.X.SX32 R13, R0, R9, 0x1, P3 ;  /* 0x00000009000d7211 */ /* 0x000fe200018f0eff */
[----:B0-----:R-:W-:Y:S01]  /*22ed0*/  IMAD R0, R77, 0x2, R2 ;  /* 0x000000024d007824 */ /* 0x001fe200078e0202 */
[----:B------:R-:W-:-:S05]  /*22ee0*/  LEA R18, P3, R2, R3, 0x1 ;  /* 0x0000000302127211 */ /* 0x000fca00078608ff */
[----:B------:R-:W0:Y:S01]  /*22ef0*/  LDC R75, c[0x0][0x278] ;  /* 0x00009e00ff4b7b82 */ /* 0x000e220000000800 */
[----:B------:R-:W-:Y:S01]  /*22f00*/  LEA.HI.X.SX32 R19, R2, R9, 0x1, P3 ;  /* 0x0000000902137211 */ /* 0x000fe200018f0eff */
[----:B-1----:R-:W-:Y:S01]  /*22f10*/  IMAD R2, R65, 0x2, R0 ;  /* 0x0000000241027824 */ /* 0x002fe200078e0200 */
[----:B------:R-:W-:-:S05]  /*22f20*/  LEA R64, P3, R0, R3, 0x1 ;  /* 0x0000000300407211 */ /* 0x000fca00078608ff */
[----:B------:R-:W1:Y:S01]  /*22f30*/  LDC R77, c[0x0][0x278] ;  /* 0x00009e00ff4d7b82 */ /* 0x000e620000000800 */
[----:B------:R-:W-:Y:S02]  /*22f40*/  LEA.HI.X.SX32 R65, R0, R9, 0x1, P3 ;  /* 0x0000000900417211 */ /* 0x000fe400018f0eff */
[C---:B------:R-:W-:Y:S02]  /*22f50*/  LEA R66, P3, R2.reuse, R3, 0x1 ;  /* 0x0000000302427211 */ /* 0x040fe400078608ff */
[----:B---3--:R-:W-:Y:S02]  /*22f60*/  LEA R0, R67, R2, 0x1 ;  /* 0x0000000243007211 */ /* 0x008fe400078e08ff */
[----:B------:R-:W-:Y:S02]  /*22f70*/  LEA.HI.X.SX32 R67, R2, R9, 0x1, P3 ;  /* 0x0000000902437211 */ /* 0x000fe400018f0eff */
[----:B------:R-:W-:Y:S01]  /*22f80*/  PRMT R80, R14, 0x7632, R80 ;  /* 0x000076320e507816 */ /* 0x000fe20000000050 */
[----:B--2---:R-:W-:Y:S01]  /*22f90*/  IMAD R2, R73, 0x2, R0 ;  /* 0x0000000249027824 */ /* 0x004fe200078e0200 */
[----:B------:R-:W-:Y:S01]  /*22fa0*/  STG.E.U16 desc[UR60][R16.64], R15 ;  /* 0x0000000f10007986 */ /* 0x000fe2000c10153c */
[----:B------:R-:W2:Y:S03]  /*22fb0*/  LDC R73, c[0x0][0x278] ;  /* 0x00009e00ff497b82 */ /* 0x000ea60000000800 */
[----:B------:R3:W-:Y:S01]  /*22fc0*/  STG.E.U16 desc[UR60][R12.64], R76 ;  /* 0x0000004c0c007986 */ /* 0x0007e2000c10153c */
[----:B0-----:R-:W-:-:S03]  /*22fd0*/  IMAD R10, R75, 0x2, R2 ;  /* 0x000000024b0a7824 */ /* 0x001fc600078e0202 */
[----:B------:R-:W-:Y:S01]  /*22fe0*/  STG.E.U16 desc[UR60][R18.64], R78 ;  /* 0x0000004e12007986 */ /* 0x000fe2000c10153c */
[----:B------:R-:W-:Y:S01]  /*22ff0*/  PRMT R72, R15, 0x7632, R72 ;  /* 0x000076320f487816 */ /* 0x000fe20000000048 */
[----:B------:R-:W0:Y:S02]  /*23000*/  LDC R75, c[0x0][0x278] ;  /* 0x00009e00ff4b7b82 */ /* 0x000e240000000800 */
[----:B------:R4:W-:Y:S01]  /*23010*/  STG.E.U16 desc[UR60][R64.64], R80 ;  /* 0x0000005040007986 */ /* 0x0009e2000c10153c */
[----:B---3--:R-:W-:-:S04]  /*23020*/  LEA R12, P3, R0, R3, 0x1 ;  /* 0x00000003000c7211 */ /* 0x008fc800078608ff */
[----:B------:R-:W-:Y:S01]  /*23030*/  LEA.HI.X.SX32 R13, R0, R9, 0x1, P3 ;  /* 0x00000009000d7211 */ /* 0x000fe200018f0eff */
[----:B----4-:R-:W3:Y:S01]  /*23040*/  LDC R65, c[0x0][0x278] ;  /* 0x00009e00ff417b82 */ /* 0x010ee20000000800 */
[C---:B------:R-:W-:Y:S01]  /*23050*/  LEA R16, P3, R10.reuse, R3, 0x1 ;  /* 0x000000030a107211 */ /* 0x040fe200078608ff */
[----:B------:R4:W-:Y:S03]  /*23060*/  STG.E.U16 desc[UR60][R66.64], R72 ;  /* 0x0000004842007986 */ /* 0x0009e6000c10153c */
[----:B------:R-:W-:Y:S02]  /*23070*/  LEA.HI.X.SX32 R17, R10, R9, 0x1, P3 ;  /* 0x000000090a117211 */ /* 0x000fe400018f0eff */
[----:B-1----:R-:W-:Y:S02]  /*23080*/  LEA R10, R77, R10, 0x1 ;  /* 0x0000000a4d0a7211 */ /* 0x002fe400078e08ff */
[-C--:B------:R-:W-:Y:S01]  /*23090*/  LEA R14, P4, R2, R3.reuse, 0x1 ;  /* 0x00000003020e7211 */ /* 0x080fe200078808ff */
[----:B------:R-:W1:Y:S01]  /*230a0*/  LDC R77, c[0x0][0x278] ;  /* 0x00009e00ff4d7b82 */ /* 0x000e620000000800 */
[----:B------:R-:W-:Y:S01]  /*230b0*/  LEA R18, P3, R10, R3, 0x1 ;  /* 0x000000030a127211 */ /* 0x000fe200078608ff */
[----:B------:R-:W-:-:S06]  /*230c0*/  IMAD R0, R79, 0x2, R10 ;  /* 0x000000024f007824 */ /* 0x000fcc00078e020a */
[----:B----4-:R-:W4:Y:S01]  /*230d0*/  LDC R67, c[0x0][0x278] ;  /* 0x00009e00ff437b82 */ /* 0x010f220000000800 */
[-C--:B------:R-:W-:Y:S01]  /*230e0*/  LEA.HI.X.SX32 R15, R2, R9.reuse, 0x1, P4 ;  /* 0x00000009020f7211 */ /* 0x080fe200020f0eff */
[----:B------:R0:W-:Y:S01]  /*230f0*/  STG.E.U16 desc[UR60][R12.64], R20 ;  /* 0x000000140c007986 */ /* 0x0001e2000c10153c */
[----:B------:R-:W-:Y:S01]  /*23100*/  LEA.HI.X.SX32 R19, R10, R9, 0x1, P3 ;  /* 0x000000090a137211 */ /* 0x000fe200018f0eff */
[----:B--2---:R-:W-:-:S04]  /*23110*/  IMAD R2, R73, 0x2, R0 ;  /* 0x0000000249027824 */ /* 0x004fc800078e0200 */
[----:B------:R-:W2:Y:S01]  /*23120*/  LDC R73, c[0x0][0x278] ;  /* 0x00009e00ff497b82 */ /* 0x000ea20000000800 */
[----:B------:R3:W-:Y:S01]  /*23130*/  STG.E.U16 desc[UR60][R14.64], R21 ;  /* 0x000000150e007986 */ /* 0x0007e2000c10153c */
[----:B0-----:R-:W-:-:S03]  /*23140*/  LEA R12, P3, R0, R3, 0x1 ;  /* 0x00000003000c7211 */ /* 0x001fc600078608ff */
[----:B------:R0:W-:Y:S01]  /*23150*/  STG.E.U16 desc[UR60][R16.64], R22 ;  /* 0x0000001610007986 */ /* 0x0001e2000c10153c */
[----:B------:R-:W-:Y:S02]  /*23160*/  LEA.HI.X.SX32 R13, R0, R9, 0x1, P3 ;  /* 0x00000009000d7211 */ /* 0x000fe400018f0eff */
[----:B---3--:R-:W-:Y:S02]  /*23170*/  LEA R0, R65, R2, 0x1 ;  /* 0x0000000241007211 */ /* 0x008fe400078e08ff */
[C---:B------:R-:W-:Y:S01]  /*23180*/  LEA R14, P3, R2.reuse, R3, 0x1 ;  /* 0x00000003020e7211 */ /* 0x040fe200078608ff */
[----:B------:R-:W3:Y:S03]  /*23190*/  LDC R65, c[0x0][0x278] ;  /* 0x00009e00ff417b82 */ /* 0x000ee60000000800 */
[----:B------:R-:W-:Y:S02]  /*231a0*/  LEA.HI.X.SX32 R15, R2, R9, 0x1, P3 ;  /* 0x00000009020f7211 */ /* 0x000fe400018f0eff */
[----:B0-----:R-:W-:Y:S01]  /*231b0*/  PRMT R17, R20, 0x7632, R17 ;  /* 0x0000763214117816 */ /* 0x001fe20000000011 */
[----:B------:R-:W-:Y:S01]  /*231c0*/  IMAD R2, R75, 0x2, R0 ;  /* 0x000000024b027824 */ /* 0x000fe200078e0200 */
[----:B------:R-:W-:Y:S01]  /*231d0*/  LEA R16, P3, R0, R3, 0x1 ;  /* 0x0000000300107211 */ /* 0x000fe200078608ff */
[----:B------:R0:W-:Y:S04]  /*231e0*/  STG.E.U16 desc[UR60][R18.64], R23 ;  /* 0x0000001712007986 */ /* 0x0001e8000c10153c */
[----:B------:R1:W-:Y:S01]  /*231f0*/  STG.E.U16 desc[UR60][R12.64], R17 ;  /* 0x000000110c007986 */ /* 0x0003e2000c10153c */
[----:B------:R-:W-:-:S02]  /*23200*/  PRMT R64, R21, 0x7632, R64 ;  /* 0x0000763215407816 */ /* 0x000fc40000000040 */
[----:B------:R-:W-:Y:S02]  /*23210*/  PRMT R66, R22, 0x7632, R66 ;  /* 0x0000763216427816 */ /* 0x000fe40000000042 */
[----:B------:R-:W-:Y:S02]  /*23220*/  PRMT R22, R23, 0x7632, R22 ;  /* 0x0000763217167816 */ /* 0x000fe40000000016 */
[----:B0-----:R-:W0:Y:S01]  /*23230*/  LDC R23, c[0x0][0x278] ;  /* 0x00009e00ff177b82 */ /* 0x001e220000000800 */
[----:B-1----:R-:W-:Y:S01]  /*23240*/  LEA.HI.X.SX32 R17, R0, R9, 0x1, P3 ;  /* 0x0000000900117211 */ /* 0x002fe200018f0eff */
[----:B----4-:R-:W-:Y:S01]  /*23250*/  IMAD R0, R67, 0x2, R2 ;  /* 0x0000000243007824 */ /* 0x010fe200078e0202 */
[----:B------:R-:W-:-:S05]  /*23260*/  LEA R20, P3, R2, R3, 0x1 ;  /* 0x0000000302147211 */ /* 0x000fca00078608ff */
[----:B------:R-:W1:Y:S01]  /*23270*/  LDC R67, c[0x0][0x278] ;  /* 0x00009e00ff437b82 */ /* 0x000e620000000800 */
[----:B------:R-:W-:Y:S02]  /*23280*/  LEA.HI.X.SX32 R21, R2, R9, 0x1, P3 ;  /* 0x0000000902157211 */ /* 0x000fe400018f0eff */
[----:B------:R-:W-:Y:S02]  /*23290*/  LEA R2, R77, R0, 0x1 ;  /* 0x000000004d027211 */ /* 0x000fe400078e08ff */
[----:B------:R-:W-:-:S03]  /*232a0*/  LEA R12, P3, R0, R3, 0x1 ;  /* 0x00000003000c7211 */ /* 0x000fc600078608ff */
[----:B--2---:R-:W-:Y:S01]  /*232b0*/  IMAD R10, R73, 0x2, R2 ;  /* 0x00000002490a7824 */ /* 0x004fe200078e0202 */
[----:B------:R2:W-:Y:S01]  /*232c0*/  STG.E.U16 desc[UR60][R14.64], R64 ;  /* 0x000000400e007986 */ /* 0x0005e2000c10153c */
[----:B------:R-:W-:Y:S01]  /*232d0*/  LEA.HI.X.SX32 R13, R0, R9, 0x1, P3 ;  /* 0x00000009000d7211 */ /* 0x000fe200018f0eff */
[----:B------:R-:W4:Y:S02]  /*232e0*/  LDC R73, c[0x0][0x278] ;  /* 0x00009e00ff497b82 */ /* 0x000f240000000800 */
[----:B--2---:R-:W-:-:S04]  /*232f0*/  LEA R14, P3, R10, R3, 0x1 ;  /* 0x000000030a0e7211 */ /* 0x004fc800078608ff */
[----:B------:R-:W-:Y:S01]  /*23300*/  LEA.HI.X.SX32 R15, R10, R9, 0x1, P3 ;  /* 0x000000090a0f7211 */ /* 0x000fe200018f0eff */
[----:B---3--:R-:W-:Y:S02]  /*23310*/  IMAD R10, R65, 0x2, R10 ;  /* 0x00000002410a7824 */ /* 0x008fe400078e020a */
[----:B------:R-:W2:Y:S01]  /*23320*/  LDC R65, c[0x0][0x278] ;  /* 0x00009e00ff417b82 */ /* 0x000ea20000000800 */
[----:B------:R3:W-:Y:S01]  /*23330*/  STG.E.U16 desc[UR60][R16.64], R66 ;  /* 0x0000004210007986 */ /* 0x0007e2000c10153c */
[----:B------:R-:W-:-:S03]  /*23340*/  LEA R18, P4, R2, R3, 0x1 ;  /* 0x0000000302127211 */ /* 0x000fc600078808ff */
[----:B------:R1:W-:Y:S01]  /*23350*/  STG.E.U16 desc[UR60][R20.64], R22 ;  /* 0x0000001614007986 */ /* 0x0003e2000c10153c */
[----:B0-----:R-:W-:Y:S02]  /*23360*/  LEA R0, R23, R10, 0x1 ;  /* 0x0000000a17007211 */ /* 0x001fe400078e08ff */
[----:B------:R-:W0:Y:S01]  /*23370*/  LDC R23, c[0x0][0x278] ;  /* 0x00009e00ff177b82 */ /* 0x000e220000000800 */
[----:B------:R-:W-:Y:S02]  /*23380*/  LEA.HI.X.SX32 R19, R2, R9, 0x1, P4 ;  /* 0x0000000902137211 */ /* 0x000fe400020f0eff */
[----:B---3--:R-:W-:-:S05]  /*23390*/  LEA R16, P3, R10, R3, 0x1 ;  /* 0x000000030a107211 */ /* 0x008fca00078608ff */
[----:B-1----:R-:W1:Y:S01]  /*233a0*/  LDC R21, c[0x0][0x278] ;  /* 0x00009e00ff157b82 */ /* 0x002e620000000800 */
[----:B------:R3:W-:Y:S01]  /*233b0*/  STG.E.U16 desc[UR60][R12.64], R104 ;  /* 0x000000680c007986 */ /* 0x0007e2000c10153c */
[----:B------:R-:W-:Y:S01]  /*233c0*/  LEA.HI.X.SX32 R17, R10, R9, 0x1, P3 ;  /* 0x000000090a117211 */ /* 0x000fe200018f0eff */
[----:B------:R-:W-:Y:S02]  /*233d0*/  IMAD R2, R67, 0x2, R0 ;  /* 0x0000000243027824 */ /* 0x000fe400078e0200 */
[----:B------:R4:W-:Y:S03]  /*233e0*/  STG.E.U16 desc[UR60][R18.64], R105 ;  /* 0x0000006912007986 */ /* 0x0009e6000c10153c */
[----:B------:R-:W0:Y:S01]  /*233f0*/  LDC R67, c[0x0][0x278] ;  /* 0x00009e00ff437b82 */ /* 0x000e220000000800 */
[----:B------:R4:W-:Y:S01]  /*23400*/  STG.E.U16 desc[UR60][R14.64], R106 ;  /* 0x0000006a0e007986 */ /* 0x0009e2000c10153c */
[----:B---3--:R-:W-:-:S04]  /*23410*/  LEA R12, P3, R0, R3, 0x1 ;  /* 0x00000003000c7211 */ /* 0x008fc800078608ff */
[----:B------:R-:W-:Y:S01]  /*23420*/  LEA.HI.X.SX32 R13, R0, R9, 0x1, P3 ;  /* 0x00000009000d7211 */ /* 0x000fe200018f0eff */
[----:B----4-:R-:W-:Y:S01]  /*23430*/  IMAD R0, R73, 0x2, R2 ;  /* 0x0000000249007824 */ /* 0x010fe200078e0202 */
[----:B------:R-:W-:Y:S01]  /*23440*/  PRMT R19, R104, 0x7632, R19 ;  /* 0x0000763268137816 */ /* 0x000fe20000000013 */
[----:B------:R-:W3:Y:S01]  /*23450*/  LDC R73, c[0x0][0x278] ;  /* 0x00009e00ff497b82 */ /* 0x000ee20000000800 */
[C---:B------:R-:W-:Y:S01]  /*23460*/  LEA R14, P3, R2.reuse, R3, 0x1 ;  /* 0x00000003020e7211 */ /* 0x040fe200078608ff */
[----:B------:R-:W-:Y:S03]  /*23470*/  STG.E.U16 desc[UR60][R16.64], R107 ;  /* 0x0000006b10007986 */ /* 0x000fe6000c10153c */
[----:B------:R-:W-:Y:S02]  /*23480*/  LEA.HI.X.SX32 R15, R2, R9, 0x1, P3 ;  /* 0x00000009020f7211 */ /* 0x000fe400018f0eff */
[----:B------:R-:W-:-:S02]  /*23490*/  LEA R18, P3, R0, R3, 0x1 ;  /* 0x0000000300127211 */ /* 0x000fc400078608ff */
[----:B--2---:R-:W-:Y:S01]  /*234a0*/  LEA R2, R65, R0, 0x1 ;  /* 0x0000000041027211 */ /* 0x004fe200078e08ff */
[----:B------:R2:W-:Y:S01]  /*234b0*/  STG.E.U16 desc[UR60][R12.64], R19 ;  /* 0x000000130c007986 */ /* 0x0005e2000c10153c */
[----:B------:R-:W4:Y:S01]  /*234c0*/  LDC R65, c[0x0][0x278] ;  /* 0x00009e00ff417b82 */ /* 0x000f220000000800 */
[----:B------:R-:W-:Y:S02]  /*234d0*/  PRMT R22, R105, 0x7632, R22 ;  /* 0x0000763269167816 */ /* 0x000fe40000000016 */
[----:B--2---:R-:W-:Y:S01]  /*234e0*/  LEA.HI.X.SX32 R19, R0, R9, 0x1, P3 ;  /* 0x0000000900137211 */ /* 0x004fe200018f0eff */
[----:B-1----:R-:W-:Y:S01]  /*234f0*/  IMAD R0, R21, 0x2, R2 ;  /* 0x0000000215007824 */ /* 0x002fe200078e0202 */
[----:B------:R-:W-:-:S04]  /*23500*/  LEA R20, P3, R2, R3, 0x1 ;  /* 0x0000000302147211 */ /* 0x000fc800078608ff */
[----:B------:R-:W-:Y:S01]  /*23510*/  LEA.HI.X.SX32 R21, R2, R9, 0x1, P3 ;  /* 0x0000000902157211 */ /* 0x000fe200018f0eff */
[----:B0-----:R-:W-:Y:S01]  /*23520*/  IMAD R2, R23, 0x2, R0 ;  /* 0x0000000217027824 */ /* 0x001fe200078e0200 */
[C---:B------:R-:W-:Y:S01]  /*23530*/  LEA R12, P3, R0.reuse, R3, 0x1 ;  /* 0x00000003000c7211 */ /* 0x040fe200078608ff */
[----:B------:R-:W0:Y:S03]  /*23540*/  LDC R23, c[0x0][0x278] ;  /* 0x00009e00ff177b82 */ /* 0x000e260000000800 */
[----:B------:R-:W-:Y:S01]  /*23550*/  LEA R10, R67, R2, 0x1 ;  /* 0x00000002430a7211 */ /* 0x000fe200078e08ff */
[----:B------:R1:W-:Y:S01]  /*23560*/  STG.E.U16 desc[UR60][R14.64], R22 ;  /* 0x000000160e007986 */ /* 0x0003e2000c10153c */
[----:B------:R-:W-:-:S03]  /*23570*/  LEA.HI.X.SX32 R13, R0, R9, 0x1, P3 ;  /* 0x00000009000d7211 */ /* 0x000fc600018f0eff */
[----:B------:R-:W2:Y:S01]  /*23580*/  LDC R67, c[0x0][0x278] ;  /* 0x00009e00ff437b82 */ /* 0x000ea20000000800 */
[----:B------:R-:W-:Y:S02]  /*23590*/  PRMT R64, R106, 0x7632, R64 ;  /* 0x000076326a407816 */ /* 0x000fe40000000040 */
[----:B------:R-:W-:Y:S02]  /*235a0*/  PRMT R66, R107, 0x7632, R66 ;  /* 0x000076326b427816 */ /* 0x000fe40000000042 */
[----:B-1----:R-:W-:-:S04]  /*235b0*/  LEA R14, P3, R10, R3, 0x1 ;  /* 0x000000030a0e7211 */ /* 0x002fc800078608ff */
[----:B------:R-:W-:Y:S01]  /*235c0*/  LEA.HI.X.SX32 R15, R10, R9, 0x1, P3 ;  /* 0x000000090a0f7211 */ /* 0x000fe200018f0eff */
[----:B---3--:R-:W-:Y:S02]  /*235d0*/  IMAD R10, R73, 0x2, R10 ;  /* 0x00000002490a7824 */ /* 0x008fe400078e020a */
[----:B------:R-:W1:Y:S01]  /*235e0*/  LDC R73, c[0x0][0x278] ;  /* 0x00009e00ff497b82 */ /* 0x000e620000000800 */
[C---:B------:R-:W-:Y:S01]  /*235f0*/  LEA R16, P4, R2.reuse, R3, 0x1 ;  /* 0x0000000302107211 */ /* 0x040fe200078808ff */
[----:B------:R3:W-:Y:S04]  /*23600*/  STG.E.U16 desc[UR60][R18.64], R64 ;  /* 0x0000004012007986 */ /* 0x0007e8000c10153c */
[----:B------:R0:W-:Y:S01]  /*23610*/  STG.E.U16 desc[UR60][R20.64], R66 ;  /* 0x0000004214007986 */ /* 0x0001e2000c10153c */
[----:B------:R-:W-:Y:S01]  /*23620*/  LEA.HI.X.SX32 R17, R2, R9, 0x1, P4 ;  /* 0x0000000902117211 */ /* 0x000fe200020f0eff */
[----:B----4-:R-:W-:-:S02]  /*23630*/  IMAD R0, R65, 0x2, R10 ;  /* 0x0000000241007824 */ /* 0x010fc400078e020a */
[----:B------:R-:W-:Y:S01]  /*23640*/  STG.E.U16 desc[UR60][R12.64], R4 ;  /* 0x000000040c007986 */ /* 0x000fe2000c10153c */
[----:B------:R-:W4:Y:S01]  /*23650*/  LDC R65, c[0x0][0x278] ;  /* 0x00009e00ff417b82 */ /* 0x000f220000000800 */
[----:B---3--:R-:W-:-:S07]  /*23660*/  LEA R18, P3, R10, R3, 0x1 ;  /* 0x000000030a127211 */ /* 0x008fce00078608ff */
[----:B0-----:R-:W0:Y:S01]  /*23670*/  LDC R21, c[0x0][0x278] ;  /* 0x00009e00ff157b82 */ /* 0x001e220000000800 */
[----:B------:R3:W-:Y:S01]  /*23680*/  STG.E.U16 desc[UR60][R16.64], R5 ;  /* 0x0000000510007986 */ /* 0x0007e2000c10153c */
[----:B------:R-:W-:Y:S02]  /*23690*/  LEA.HI.X.SX32 R19, R10, R9, 0x1, P3 ;  /* 0x000000090a137211 */ /* 0x000fe400018f0eff */
[----:B------:R-:W-:Y:S01]  /*236a0*/  LEA R2, R23, R0, 0x1 ;  /* 0x0000000017027211 */ /* 0x000fe200078e08ff */
[----:B------:R2:W-:Y:S03]  /*236b0*/  STG.E.U16 desc[UR60][R14.64], R6 ;  /* 0x000000060e007986 */ /* 0x0005e6000c10153c */
[----:B------:R-:W4:Y:S01]  /*236c0*/  LDC R23, c[0x0][0x278] ;  /* 0x00009e00ff177b82 */ /* 0x000f220000000800 */
[----:B---3--:R-:W-:Y:S02]  /*236d0*/  PRMT R17, R5, 0x7632, R17 ;  /* 0x0000763205117816 */ /* 0x008fe40000000011 */
[----:B--2---:R-:W-:-:S02]  /*236e0*/  PRMT R15, R4, 0x7632, R15 ;  /* 0x00007632040f7816 */ /* 0x004fc4000000000f */
[----:B------:R-:W-:-:S04]  /*236f0*/  LEA R4, P3, R0, R3, 0x1 ;  /* 0x0000000300047211 */ /* 0x000fc800078608ff */
[----:B------:R-:W-:Y:S01]  /*23700*/  LEA.HI.X.SX32 R5, R0, R9, 0x1, P3 ;  /* 0x0000000900057211 */ /* 0x000fe200018f0eff */
[----:B------:R-:W-:Y:S01]  /*23710*/  IMAD R0, R67, 0x2, R2 ;  /* 0x0000000243007824 */ /* 0x000fe200078e0202 */
[C---:B------:R-:W-:Y:S01]  /*23720*/  LEA R12, P3, R2.reuse, R3, 0x1 ;  /* 0x00000003020c7211 */ /* 0x040fe200078608ff */
[----:B------:R-:W2:Y:S03]  /*23730*/  LDC R67, c[0x0][0x278] ;  /* 0x00009e00ff437b82 */ /* 0x000ea60000000800 */
[----:B------:R-:W-:Y:S01]  /*23740*/  LEA.HI.X.SX32 R13, R2, R9, 0x1, P3 ;  /* 0x00000009020d7211 */ /* 0x000fe200018f0eff */
[----:B-1----:R-:W-:Y:S01]  /*23750*/  IMAD R2, R73, 0x2, R0 ;  /* 0x0000000249027824 */ /* 0x002fe200078e0200 */
[C---:B------:R-:W-:Y:S01]  /*23760*/  LEA R14, P3, R0.reuse, R3, 0x1 ;  /* 0x00000003000e7211 */ /* 0x040fe200078608ff */
[----:B------:R1:W-:Y:S04]  /*23770*/  STG.E.U16 desc[UR60][R18.64], R7 ;  /* 0x0000000712007986 */ /* 0x0003e8000c10153c */
[----:B------:R3:W-:Y:S04]  /*23780*/  STG.E.U16 desc[UR60][R4.64], R15 ;  /* 0x0000000f04007986 */ /* 0x0007e8000c10153c */
[----:B------:R0:W-:Y:S01]  /*23790*/  STG.E.U16 desc[UR60][R12.64], R17 ;  /* 0x000000110c007986 */ /* 0x0001e2000c10153c */
[----:B-1----:R-:W1:Y:S01]  /*237a0*/  LDC R19, c[0x0][0x278] ;  /* 0x00009e00ff137b82 */ /* 0x002e620000000800 */
[----:B---3--:R-:W-:-:S02]  /*237b0*/  LEA.HI.X.SX32 R15, R0, R9, 0x1, P3 ;  /* 0x00000009000f7211 */ /* 0x008fc400018f0eff */
[C---:B------:R-:W-:Y:S02]  /*237c0*/  LEA R16, P3, R2.reuse, R3, 0x1 ;  /* 0x0000000302107211 */ /* 0x040fe400078608ff */
[----:B0-----:R-:W-:Y:S02]  /*237d0*/  LEA R0, R21, R2, 0x1 ;  /* 0x0000000215007211 */ /* 0x001fe400078e08ff */
[----:B------:R-:W-:Y:S01]  /*237e0*/  LEA.HI.X.SX32 R17, R2, R9, 0x1, P3 ;  /* 0x0000000902117211 */ /* 0x000fe200018f0eff */
[----:B------:R-:W0:Y:S02]  /*237f0*/  LDC R21, c[0x0][0x278] ;  /* 0x00009e00ff157b82 */ /* 0x000e240000000800 */
[----:B----4-:R-:W-:Y:S01]  /*23800*/  IMAD R2, R65, 0x2, R0 ;  /* 0x0000000241027824 */ /* 0x010fe200078e0200 */
[----:B------:R-:W-:-:S03]  /*23810*/  LEA R4, P3, R0, R3, 0x1 ;  /* 0x0000000300047211 */ /* 0x000fc600078608ff */
[----:B------:R-:W-:Y:S02]  /*23820*/  IMAD R10, R23, 0x2, R2 ;  /* 0x00000002170a7824 */ /* 0x000fe400078e0202 */
[----:B------:R-:W3:Y:S01]  /*23830*/  LDC R23, c[0x0][0x278] ;  /* 0x00009e00ff177b82 */ /* 0x000ee20000000800 */
[----:B------:R-:W-:Y:S02]  /*23840*/  PRMT R20, R6, 0x7632, R20 ;  /* 0x0000763206147816 */ /* 0x000fe40000000014 */
[----:B------:R-:W-:Y:S02]  /*23850*/  LEA.HI.X.SX32 R5, R0, R9, 0x1, P3 ;  /* 0x0000000900057211 */ /* 0x000fe400018f0eff */
[----:B------:R-:W-:Y:S02]  /*23860*/  PRMT R22, R7, 0x7632, R22 ;  /* 0x0000763207167816 */ /* 0x000fe40000000016 */
[C---:B------:R-:W-:Y:S01]  /*23870*/  LEA R12, P3, R10.reuse, R3, 0x1 ;  /* 0x000000030a0c7211 */ /* 0x040fe200078608ff */
[----:B------:R-:W4:Y:S01]  /*23880*/  LDC R65, c[0x0][0x278] ;  /* 0x00009e00ff417b82 */ /* 0x000f220000000800 */
[----:B------:R1:W-:Y:S02]  /*23890*/  STG.E.U16 desc[UR60][R14.64], R20 ;  /* 0x000000140e007986 */ /* 0x0003e4000c10153c */
[----:B------:R-:W-:-:S02]  /*238a0*/  LEA.HI.X.SX32 R13, R10, R9, 0x1, P3 ;  /* 0x000000090a0d7211 */ /* 0x000fc400018f0eff */
[----:B------:R1:W-:Y:S01]  /*238b0*/  STG.E.U16 desc[UR60][R16.64], R22 ;  /* 0x0000001610007986 */ /* 0x0003e2000c10153c */
[----:B--2---:R-:W-:Y:S02]  /*238c0*/  LEA R10, R67, R10, 0x1 ;  /* 0x0000000a430a7211 */ /* 0x004fe400078e08ff */
[----:B------:R-:W-:-:S03]  /*238d0*/  LEA R6, P4, R2, R3, 0x1 ;  /* 0x0000000302067211 */ /* 0x000fc600078808ff */
[----:B-1----:R-:W-:Y:S01]  /*238e0*/  IMAD R0, R19, 0x2, R10 ;  /* 0x0000000213007824 */ /* 0x002fe200078e020a */
[----:B------:R-:W-:Y:S01]  /*238f0*/  LEA R14, P3, R10, R3, 0x1 ;  /* 0x000000030a0e7211 */ /* 0x000fe200078608ff */
[----:B------:R-:W1:Y:S08]  /*23900*/  LDC R19, c[0x0][0x278] ;  /* 0x00009e00ff137b82 */ /* 0x000e700000000800 */
[----:B------:R-:W2:Y:S01]  /*23910*/  LDC R17, c[0x0][0x278] ;  /* 0x00009e00ff117b82 */ /* 0x000ea20000000800 */
[-C--:B------:R-:W-:Y:S01]  /*23920*/  LEA.HI.X.SX32 R7, R2, R9.reuse, 0x1, P4 ;  /* 0x0000000902077211 */ /* 0x080fe200020f0eff */
[----:B------:R3:W-:Y:S01]  /*23930*/  STG.E.U16 desc[UR60][R4.64], R128 ;  /* 0x0000008004007986 */ /* 0x0007e2000c10153c */
[----:B------:R-:W-:Y:S01]  /*23940*/  LEA.HI.X.SX32 R15, R10, R9, 0x1, P3 ;  /* 0x000000090a0f7211 */ /* 0x000fe200018f0eff */
[----:B0-----:R-:W-:-:S04]  /*23950*/  IMAD R2, R21, 0x2, R0 ;  /* 0x0000000215027824 */ /* 0x001fc800078e0200 */
[----:B------:R-:W0:Y:S01]  /*23960*/  LDC R21, c[0x0][0x278] ;  /* 0x00009e00ff157b82 */ /* 0x000e220000000800 */
[----:B------:R4:W-:Y:S01]  /*23970*/  STG.E.U16 desc[UR60][R6.64], R129 ;  /* 0x0000008106007986 */ /* 0x0009e2000c10153c */
[----:B---3--:R-:W-:-:S03]  /*23980*/  LEA R4, P3, R0, R3, 0x1 ;  /* 0x0000000300047211 */ /* 0x008fc600078608ff */
[----:B------:R3:W-:Y:S01]  /*23990*/  STG.E.U16 desc[UR60][R12.64], R130 ;  /* 0x000000820c007986 */ /* 0x0007e2000c10153c */
[----:B------:R-:W-:Y:S02]  /*239a0*/  LEA.HI.X.SX32 R5, R0, R9, 0x1, P3 ;  /* 0x0000000900057211 */ /* 0x000fe400018f0eff */
[----:B------:R-:W-:Y:S02]  /*239b0*/  LEA R0, R23, R2, 0x1 ;  /* 0x0000000217007211 */ /* 0x000fe400078e08ff */
[C---:B----4-:R-:W-:Y:S01]  /*239c0*/  LEA R6, P3, R2.reuse, R3, 0x1 ;  /* 0x0000000302067211 */ /* 0x050fe200078608ff */
[----:B------:R-:W4:Y:S03]  /*239d0*/  LDC R23, c[0x0][0x278] ;  /* 0x00009e00ff177b82 */ /* 0x000f260000000800 */
[----:B------:R-:W-:Y:S02]  /*239e0*/  LEA.HI.X.SX32 R7, R2, R9, 0x1, P3 ;  /* 0x0000000902077211 */ /* 0x000fe400018f0eff */
[----:B---3--:R-:W-:Y:S01]  /*239f0*/  PRMT R13, R128, 0x7632, R13 ;  /* 0x00007632800d7816 */ /* 0x008fe2000000000d */
[----:B------:R-:W-:Y:S01]  /*23a00*/  IMAD R2, R65, 0x2, R0 ;  /* 0x0000000241027824 */ /* 0x000fe200078e0200 */
[----:B------:R-:W-:Y:S01]  /*23a10*/  LEA R12, P3, R0, R3, 0x1 ;  /* 0x00000003000c7211 */ /* 0x000fe200078608ff */
[----:B------:R-:W-:Y:S01]  /*23a20*/  STG.E.U16 desc[UR60][R14.64], R131 ;  /* 0x000000830e007986 */ /* 0x000fe2000c10153c */
[----:B------:R-:W3:Y:S03]  /*23a30*/  LDC R65, c[0x0][0x278] ;  /* 0x00009e00ff417b82 */ /* 0x000ee60000000800 */
[----:B------:R1:W-:Y:S01]  /*23a40*/  STG.E.U16 desc[UR60][R4.64], R13 ;  /* 0x0000000d04007986 */ /* 0x0003e2000c10153c */
[----:B------:R-:W-:-:S02]  /*23a50*/  PRMT R18, R129, 0x7632, R18 ;  /* 0x0000763281127816 */ /* 0x000fc40000000012 */
[----:B-1----:R-:W-:Y:S01]  /*23a60*/  LEA.HI.X.SX32 R13, R0, R9, 0x1, P3 ;  /* 0x00000009000d7211 */ /* 0x002fe200018f0eff */
[----:B--2---:R-:W-:Y:S01]  /*23a70*/  IMAD R0, R17, 0x2, R2 ;  /* 0x0000000211007824 */ /* 0x004fe200078e0202 */
[----:B------:R-:W-:-:S04]  /*23a80*/  LEA R16, P3, R2, R3, 0x1 ;  /* 0x0000000302107211 */ /* 0x000fc800078608ff */
[----:B------:R-:W-:Y:S02]  /*23a90*/  LEA.HI.X.SX32 R17, R2, R9, 0x1, P3 ;  /* 0x0000000902117211 */ /* 0x000fe400018f0eff */
[----:B------:R-:W-:Y:S02]  /*23aa0*/  LEA R2, R19, R0, 0x1 ;  /* 0x0000000013027211 */ /* 0x000fe400078e08ff */
[----:B------:R-:W1:Y:S01]  /*23ab0*/  LDC R19, c[0x0][0x278] ;  /* 0x00009e00ff137b82 */ /* 0x000e620000000800 */
[C---:B------:R-:W-:Y:S02]  /*23ac0*/  LEA R4, P3, R0.reuse, R3, 0x1 ;  /* 0x0000000300047211 */ /* 0x040fe400078608ff */
[----:B0-----:R-:W-:Y:S01]  /*23ad0*/  IMAD R10, R21, 0x2, R2 ;  /* 0x00000002150a7824 */ /* 0x001fe200078e0202 */
[----:B------:R0:W-:Y:S01]  /*23ae0*/  STG.E.U16 desc[UR60][R6.64], R18 ;  /* 0x0000001206007986 */ /* 0x0001e2000c10153c */
[----:B------:R-:W-:-:S03]  /*23af0*/  LEA.HI.X.SX32 R5, R0, R9, 0x1, P3 ;  /* 0x0000000900057211 */ /* 0x000fc600018f0eff */
[----:B------:R-:W2:Y:S01]  /*23b00*/  LDC R21, c[0x0][0x278] ;  /* 0x00009e00ff157b82 */ /* 0x000ea20000000800 */
[----:B------:R-:W-:Y:S02]  /*23b10*/  PRMT R20, R130, 0x7632, R20 ;  /* 0x0000763282147816 */ /* 0x000fe40000000014 */
[----:B------:R-:W-:Y:S02]  /*23b20*/  PRMT R22, R131, 0x7632, R22 ;  /* 0x0000763283167816 */ /* 0x000fe40000000016 */
[----:B0-----:R-:W-:-:S04]  /*23b30*/  LEA R6, P3, R10, R3, 0x1 ;  /* 0x000000030a067211 */ /* 0x001fc800078608ff */
[----:B------:R-:W-:Y:S01]  /*23b40*/  LEA.HI.X.SX32 R7, R10, R9, 0x1, P3 ;  /* 0x000000090a077211 */ /* 0x000fe200018f0eff */
[----:B----4-:R-:W-:Y:S02]  /*23b50*/  IMAD R10, R23, 0x2, R10 ;  /* 0x00000002170a7824 */ /* 0x010fe400078e020a */
[----:B------:R-:W0:Y:S01]  /*23b60*/  LDC R23, c[0x0][0x278] ;  /* 0x00009e00ff177b82 */ /* 0x000e220000000800 */
[----:B------:R4:W-:Y:S01]  /*23b70*/  STG.E.U16 desc[UR60][R12.64], R20 ;  /* 0x000000140c007986 */ /* 0x0009e2000c10153c */
[----:B------:R-:W-:-:S03]  /*23b80*/  LEA R14, P4, R2, R3, 0x1 ;  /* 0x00000003020e7211 */ /* 0x000fc600078808ff */
[----:B------:R4:W-:Y:S01]  /*23b90*/  STG.E.U16 desc[UR60][R16.64], R22 ;  /* 0x0000001610007986 */ /* 0x0009e2000c10153c */
[----:B---3--:R-:W-:Y:S02]  /*23ba0*/  LEA R0, R65, R10, 0x1 ;  /* 0x0000000a41007211 */ /* 0x008fe400078e08ff */
[----:B------:R-:W3:Y:S01]  /*23bb0*/  LDC R65, c[0x0][0x278] ;  /* 0x00009e00ff417b82 */ /* 0x000ee20000000800 */
[----:B------:R-:W-:Y:S02]  /*23bc0*/  LEA.HI.X.SX32 R15, R2, R9, 0x1, P4 ;  /* 0x00000009020f7211 */ /* 0x000fe400020f0eff */
[----:B----4-:R-:W-:-:S05]  /*23bd0*/  LEA R12, P3, R10, R3, 0x1 ;  /* 0x000000030a0c7211 */ /* 0x010fca00078608ff */
[----:B------:R-:W4:Y:S01]  /*23be0*/  LDC R17, c[0x0][0x278] ;  /* 0x00009e00ff117b82 */ /* 0x000f220000000800 */
[----:B------:R2:W-:Y:S01]  /*23bf0*/  STG.E.U16 desc[UR60][R4.64], R124 ;  /* 0x0000007c04007986 */ /* 0x0005e2000c10153c */
[----:B------:R-:W-:Y:S01]  /*23c00*/  LEA.HI.X.SX32 R13, R10, R9, 0x1, P3 ;  /* 0x000000090a0d7211 */ /* 0x000fe200018f0eff */
[----:B-1----:R-:W-:Y:S02]  /*23c10*/  IMAD R2, R19, 0x2, R0 ;  /* 0x0000000213027824 */ /* 0x002fe400078e0200 */
[----:B------:R1:W-:Y:S03]  /*23c20*/  STG.E.U16 desc[UR60][R14.64], R125 ;  /* 0x0000007d0e007986 */ /* 0x0003e6000c10153c */
[----:B------:R-:W3:Y:S01]  /*23c30*/  LDC R19, c[0x0][0x278] ;  /* 0x00009e00ff137b82 */ /* 0x000ee20000000800 */
[----:B------:R1:W-:Y:S01]  /*23c40*/  STG.E.U16 desc[UR60][R6.64], R126 ;  /* 0x0000007e06007986 */ /* 0x0003e2000c10153c */
[----:B--2---:R-:W-:-:S04]  /*23c50*/  LEA R4, P3, R0, R3, 0x1 ;  /* 0x0000000300047211 */ /* 0x004fc800078608ff */
[----:B------:R-:W-:Y:S01]  /*23c60*/  LEA.HI.X.SX32 R5, R0, R9, 0x1, P3 ;  /* 0x0000000900057211 */ /* 0x000fe200018f0eff */
[----:B------:R-:W-:Y:S01]  /*23c70*/  IMAD R0, R21, 0x2, R2 ;  /* 0x0000000215007824 */ /* 0x000fe200078e0202 */
[----:B-1----:R-:W-:Y:S01]  /*23c80*/  PRMT R15, R124, 0x7632, R15 ;  /* 0x000076327c0f7816 */ /* 0x002fe2000000000f */
[----:B------:R-:W1:Y:S01]  /*23c90*/  LDC R21, c[0x0][0x278] ;  /* 0x00009e00ff157b82 */ /* 0x000e620000000800 */
[C---:B------:R-:W-:Y:S01]  /*23ca0*/  LEA R6, P3, R2.reuse, R3, 0x1 ;  /* 0x0000000302067211 */ /* 0x040fe200078608ff */
[----:B------:R-:W-:Y:S03]  /*23cb0*/  STG.E.U16 desc[UR60][R12.64], R127 ;  /* 0x0000007f0c007986 */ /* 0x000fe6000c10153c */
[----:B------:R-:W-:Y:S02]  /*23cc0*/  LEA.HI.X.SX32 R7, R2, R9, 0x1, P3 ;  /* 0x0000000902077211 */ /* 0x000fe400018f0eff */
[----:B------:R-:W-:-:S02]  /*23cd0*/  LEA R14, P3, R0, R3, 0x1 ;  /* 0x00000003000e7211 */ /* 0x000fc400078608ff */
[----:B0-----:R-:W-:Y:S01]  /*23ce0*/  LEA R2, R23, R0, 0x1 ;  /* 0x0000000017027211 */ /* 0x001fe200078e08ff */
[----:B------:R0:W-:Y:S01]  /*23cf0*/  STG.E.U16 desc[UR60][R4.64], R15 ;  /* 0x0000000f04007986 */ /* 0x0001e2000c10153c */
[----:B------:R-:W2:Y:S01]  /*23d00*/  LDC R23, c[0x0][0x278] ;  /* 0x00009e00ff177b82 */ /* 0x000ea20000000800 */
[----:B------:R-:W-:Y:S02]  /*23d10*/  PRMT R18, R125, 0x7632, R18 ;  /* 0x000076327d127816 */ /* 0x000fe40000000012 */
[----:B0-----:R-:W-:Y:S01]  /*23d20*/  LEA.HI.X.SX32 R15, R0, R9, 0x1, P3 ;  /* 0x00000009000f7211 */ /* 0x001fe200018f0eff */
[----:B----4-:R-:W-:Y:S01]  /*23d30*/  IMAD R0, R17, 0x2, R2 ;  /* 0x0000000211007824 */ /* 0x010fe200078e0202 */
[----:B------:R-:W-:-:S04]  /*23d40*/  LEA R16, P3, R2, R3, 0x1 ;  /* 0x0000000302107211 */ /* 0x000fc800078608ff */
[----:B------:R-:W-:Y:S01]  /*23d50*/  LEA.HI.X.SX32 R17, R2, R9, 0x1, P3 ;  /* 0x0000000902117211 */ /* 0x000fe200018f0eff */
[----:B---3--:R-:W-:Y:S01]  /*23d60*/  IMAD R2, R65, 0x2, R0 ;  /* 0x0000000241027824 */ /* 0x008fe200078e0200 */
[C---:B------:R-:W-:Y:S01]  /*23d70*/  LEA R4, P3, R0.reuse, R3, 0x1 ;  /* 0x0000000300047211 */ /* 0x040fe200078608ff */
[----:B------:R-:W0:Y:S03]  /*23d80*/  LDC R65, c[0x0][0x278] ;  /* 0x00009e00ff417b82 */ /* 0x000e260000000800 */
[----:B------:R-:W-:Y:S01]  /*23d90*/  LEA R10, R19, R2, 0x1 ;  /* 0x00000002130a7211 */ /* 0x000fe200078e08ff */
[----:B------:R3:W-:Y:S01]  /*23da0*/  STG.E.U16 desc[UR60][R6.64], R18 ;  /* 0x0000001206007986 */ /* 0x0007e2000c10153c */
[----:B------:R-:W-:-:S03]  /*23db0*/  LEA.HI.X.SX32 R5, R0, R9, 0x1, P3 ;  /* 0x0000000900057211 */ /* 0x000fc600018f0eff */
[----:B------:R-:W4:Y:S01]  /*23dc0*/  LDC R19, c[0x0][0x278] ;  /* 0x00009e00ff137b82 */ /* 0x000f220000000800 */
[----:B------:R-:W-:Y:S02]  /*23dd0*/  PRMT R20, R126, 0x7632, R20 ;  /* 0x000076327e147816 */ /* 0x000fe40000000014 */
[----:B------:R-:W-:Y:S02]  /*23de0*/  PRMT R22, R127, 0x7632, R22 ;  /* 0x000076327f167816 */ /* 0x000fe40000000016 */
[----:B---3--:R-:W-:-:S04]  /*23df0*/  LEA R6, P3, R10, R3, 0x1 ;  /* 0x000000030a067211 */ /* 0x008fc800078608ff */
[----:B------:R-:W-:Y:S01]  /*23e00*/  LEA.HI.X.SX32 R7, R10, R9, 0x1, P3 ;  /* 0x000000090a077211 */ /* 0x000fe200018f0eff */
[----:B-1----:R-:W-:Y:S02]  /*23e10*/  IMAD R10, R21, 0x2, R10 ;  /* 0x00000002150a7824 */ /* 0x002fe400078e020a */
[----:B------:R-:W1:Y:S01]  /*23e20*/  LDC R21, c[0x0][0x278] ;  /* 0x00009e00ff157b82 */ /* 0x000e620000000800 */
[----:B------:R3:W-:Y:S04]  /*23e30*/  STG.E.U16 desc[UR60][R14.64], R20 ;  /* 0x000000140e007986 */ /* 0x0007e8000c10153c */
[----:B------:R3:W-:Y:S01]  /*23e40*/  STG.E.U16 desc[UR60][R16.64], R22 ;  /* 0x0000001610007986 */ /* 0x0007e2000c10153c */
[----:B------:R-:W-:Y:S01]  /*23e50*/  LEA R12, P4, R2, R3, 0x1 ;  /* 0x00000003020c7211 */ /* 0x000fe200078808ff */
[----:B--2---:R-:W-:-:S02]  /*23e60*/  IMAD R0, R23, 0x2, R10 ;  /* 0x0000000217007824 */ /* 0x004fc400078e020a */
[----:B------:R-:W2:Y:S01]  /*23e70*/  LDC R23, c[0x0][0x278] ;  /* 0x00009e00ff177b82 */ /* 0x000ea20000000800 */
[----:B------:R-:W-:Y:S02]  /*23e80*/  LEA.HI.X.SX32 R13, R2, R9, 0x1, P4 ;  /* 0x00000009020d7211 */ /* 0x000fe400020f0eff */
[----:B---3--:R-:W-:-:S05]  /*23e90*/  LEA R14, P3, R10, R3, 0x1 ;  /* 0x000000030a0e7211 */ /* 0x008fca00078608ff */
[----:B------:R-:W3:Y:S01]  /*23ea0*/  LDC R17, c[0x0][0x278] ;  /* 0x00009e00ff117b82 */ /* 0x000ee20000000800 */
[----:B------:R4:W-:Y:S01]  /*23eb0*/  STG.E.U16 desc[UR60][R4.64], R120 ;  /* 0x0000007804007986 */ /* 0x0009e2000c10153c */
[----:B------:R-:W-:Y:S02]  /*23ec0*/  LEA.HI.X.SX32 R15, R10, R9, 0x1, P3 ;  /* 0x000000090a0f7211 */ /* 0x000fe400018f0eff */
[----:B0-----:R-:W-:Y:S01]  /*23ed0*/  LEA R2, R65, R0, 0x1 ;  /* 0x0000000041027211 */ /* 0x001fe200078e08ff */
[----:B------:R0:W-:Y:S03]  /*23ee0*/  STG.E.U16 desc[UR60][R12.64], R121 ;  /* 0x000000790c007986 */ /* 0x0001e6000c10153c */
[----:B------:R-:W2:Y:S01]  /*23ef0*/  LDC R65, c[0x0][0x278] ;  /* 0x00009e00ff417b82 */ /* 0x000ea20000000800 */
[----:B------:R0:W-:Y:S01]  /*23f00*/  STG.E.U16 desc[UR60][R6.64], R122 ;  /* 0x0000007a06007986 */ /* 0x0001e2000c10153c */
[----:B----4-:R-:W-:-:S04]  /*23f10*/  LEA R4, P3, R0, R3, 0x1 ;  /* 0x0000000300047211 */ /* 0x010fc800078608ff */
[----:B------:R-:W-:Y:S01]  /*23f20*/  LEA.HI.X.SX32 R5, R0, R9, 0x1, P3 ;  /* 0x0000000900057211 */ /* 0x000fe200018f0eff */
[----:B------:R-:W-:Y:S01]  /*23f30*/  IMAD R0, R19, 0x2, R2 ;  /* 0x0000000213007824 */ /* 0x000fe200078e0202 */
[----:B0-----:R-:W-:Y:S01]  /*23f40*/  PRMT R13, R120, 0x7632, R13 ;  /* 0x00007632780d7816 */ /* 0x001fe2000000000d */
[----:B------:R-:W0:Y:S01]  /*23f50*/  LDC R19, c[0x0][0x278] ;  /* 0x00009e00ff137b82 */ /* 0x000e220000000800 */
[C---:B------:R-:W-:Y:S01]  /*23f60*/  LEA R6, P3, R2.reuse, R3, 0x1 ;  /* 0x0000000302067211 */ /* 0x040fe200078608ff */
[----:B------:R-:W-:Y:S03]  /*23f70*/  STG.E.U16 desc[UR60][R14.64], R123 ;  /* 0x0000007b0e007986 */ /* 0x000fe6000c10153c */
[----:B------:R-:W-:Y:S01]  /*23f80*/  LEA.HI.X.SX32 R7, R2, R9, 0x1, P3 ;  /* 0x0000000902077211 */ /* 0x000fe200018f0eff */
[----:B-1----:R-:W-:Y:S01]  /*23f90*/  IMAD R2, R21, 0x2, R0 ;  /* 0x0000000215027824 */ /* 0x002fe200078e0200 */
[----:B------:R-:W-:Y:S01]  /*23fa0*/  LEA R12, P3, R0, R3, 0x1 ;  /* 0x00000003000c7211 */ /* 0x000fe200078608ff */
[----:B------:R1:W-:Y:S01]  /*23fb0*/  STG.E.U16 desc[UR60][R4.64], R13 ;  /* 0x0000000d04007986 */ /* 0x0003e2000c10153c */
[----:B------:R-:W4:Y:S01]  /*23fc0*/  LDC R21, c[0x0][0x278] ;  /* 0x00009e00ff157b82 */ /* 0x000f220000000800 */
[----:B------:R-:W-:-:S02]  /*23fd0*/  PRMT R18, R121, 0x7632, R18 ;  /* 0x0000763279127816 */ /* 0x000fc40000000012 */
[----:B-1----:R-:W-:Y:S02]  /*23fe0*/  LEA.HI.X.SX32 R13, R0, R9, 0x1, P3 ;  /* 0x00000009000d7211 */ /* 0x002fe400018f0eff */
[C---:B------:R-:W-:Y:S02]  /*23ff0*/  LEA R16, P3, R2.reuse, R3, 0x1 ;  /* 0x0000000302107211 */ /* 0x040fe400078608ff */
[----:B---3--:R-:W-:Y:S02]  /*24000*/  LEA R0, R17, R2, 0x1 ;  /* 0x0000000211007211 */ /* 0x008fe400078e08ff */
[----:B------:R-:W-:-:S03]  /*24010*/  LEA.HI.X.SX32 R17, R2, R9, 0x1, P3 ;  /* 0x0000000902117211 */ /* 0x000fc600018f0eff */
[----:B--2---:R-:W-:Y:S01]  /*24020*/  IMAD R2, R23, 0x2, R0 ;  /* 0x0000000217027824 */ /* 0x004fe200078e0200 */
[C---:B------:R-:W-:Y:S01]  /*24030*/  LEA R4, P3, R0.reuse, R3, 0x1 ;  /* 0x0000000300047211 */ /* 0x040fe200078608ff */
[----:B------:R-:W1:Y:S02]  /*24040*/  LDC R23, c[0x0][0x278] ;  /* 0x00009e00ff177b82 */ /* 0x000e640000000800 */
[----:B------:R-:W-:Y:S01]  /*24050*/  IMAD R10, R65, 0x2, R2 ;  /* 0x00000002410a7824 */ /* 0x000fe200078e0202 */
[----:B------:R2:W-:Y:S01]  /*24060*/  STG.E.U16 desc[UR60][R6.64], R18 ;  /* 0x0000001206007986 */ /* 0x0005e2000c10153c */
[----:B------:R-:W-:-:S04]  /*24070*/  LEA.HI.X.SX32 R5, R0, R9, 0x1, P3 ;  /* 0x0000000900057211 */ /* 0x000fc800018f0eff */
[----:B------:R-:W3:Y:S01]  /*24080*/  LDC R65, c[0x0][0x278] ;  /* 0x00009e00ff417b82 */ /* 0x000ee20000000800 */
[----:B------:R-:W-:Y:S02]  /*24090*/  PRMT R20, R122, 0x7632, R20 ;  /* 0x000076327a147816 */ /* 0x000fe40000000014 */
[C---:B--2---:R-:W-:Y:S02]  /*240a0*/  LEA R6, P3, R10.reuse, R3, 0x1 ;  /* 0x000000030a067211 */ /* 0x044fe400078608ff */
[----:B------:R-:W-:Y:S02]  /*240b0*/  PRMT R22, R123, 0x7632, R22 ;  /* 0x000076327b167816 */ /* 0x000fe40000000016 */
[----:B------:R-:W-:Y:S02]  /*240c0*/  LEA.HI.X.SX32 R7, R10, R9, 0x1, P3 ;  /* 0x000000090a077211 */ /* 0x000fe400018f0eff */
[----:B0-----:R-:W-:Y:S02]  /*240d0*/  LEA R10, R19, R10, 0x1 ;  /* 0x0000000a130a7211 */ /* 0x001fe400078e08ff */
[----:B------:R-:W0:Y:S01]  /*240e0*/  LDC R19, c[0x0][0x278] ;  /* 0x00009e00ff137b82 */ /* 0x000e220000000800 */
[----:B------:R2:W-:Y:S04]  /*240f0*/  STG.E.U16 desc[UR60][R12.64], R20 ;  /* 0x000000140c007986 */ /* 0x0005e8000c10153c */
[----:B------:R2:W-:Y:S01]  /*24100*/  STG.E.U16 desc[UR60][R16.64], R22 ;  /* 0x0000001610007986 */ /* 0x0005e2000c10153c */
[----:B------:R-:W-:Y:S01]  /*24110*/  LEA R14, P4, R2, R3, 0x1 ;  /* 0x00000003020e7211 */ /* 0x000fe200078808ff */
[----:B----4-:R-:W-:-:S02]  /*24120*/  IMAD R0, R21, 0x2, R10 ;  /* 0x0000000215007824 */ /* 0x010fc400078e020a */
[----:B------:R-:W4:Y:S01]  /*24130*/  LDC R21, c[0x0][0x278] ;  /* 0x00009e00ff157b82 */ /* 0x000f220000000800 */
[----:B------:R-:W-:Y:S02]  /*24140*/  LEA.HI.X.SX32 R15, R2, R9, 0x1, P4 ;  /* 0x00000009020f7211 */ /* 0x000fe400020f0eff */
[----:B--2---:R-:W-:-:S05]  /*24150*/  LEA R12, P3, R10, R3, 0x1 ;  /* 0x000000030a0c7211 */ /* 0x004fca00078608ff */
[----:B------:R-:W2:Y:S01]  /*24160*/  LDC R17, c[0x0][0x278] ;  /* 0x00009e00ff117b82 */ /* 0x000ea20000000800 */
[----:B------:R3:W-:Y:S01]  /*24170*/  STG.E.U16 desc[UR60][R4.64], R116 ;  /* 0x0000007404007986 */ /* 0x0007e2000c10153c */
[----:B------:R-:W-:Y:S01]  /*24180*/  LEA.HI.X.SX32 R13, R10, R9, 0x1, P3 ;  /* 0x000000090a0d7211 */ /* 0x000fe200018f0eff */
[----:B-1----:R-:W-:Y:S02]  /*24190*/  IMAD R2, R23, 0x2, R0 ;  /* 0x0000000217027824 */ /* 0x002fe400078e0200 */
[----:B------:R-:W-:Y:S03]  /*241a0*/  STG.E.U16 desc[UR60][R14.64], R117 ;  /* 0x000000750e007986 */ /* 0x000fe6000c10153c */
[----:B------:R-:W1:Y:S01]  /*241b0*/  LDC R23, c[0x0][0x278] ;  /* 0x00009e00ff177b82 */ /* 0x000e620000000800 */
[----:B------:R0:W-:Y:S01]  /*241c0*/  STG.E.U16 desc[UR60][R6.64], R118 ;  /* 0x0000007606007986 */ /* 0x0001e2000c10153c */
[----:B---3--:R-:W-:-:S04]  /*241d0*/  LEA R4, P3, R0, R3, 0x1 ;  /* 0x0000000300047211 */ /* 0x008fc800078608ff */
[----:B------:R-:W-:Y:S02]  /*241e0*/  LEA.HI.X.SX32 R5, R0, R9, 0x1, P3 ;  /* 0x0000000900057211 */ /* 0x000fe400018f0eff */
[----:B------:R-:W-:Y:S02]  /*241f0*/  LEA R0, R65, R2, 0x1 ;  /* 0x0000000241007211 */ /* 0x000fe400078e08ff */
[----:B0-----:R-:W-:Y:S01]  /*24200*/  LEA R6, P3, R2, R3, 0x1 ;  /* 0x0000000302067211 */ /* 0x001fe200078608ff */
[----:B------:R-:W0:Y:S01]  /*24210*/  LDC R65, c[0x0][0x278] ;  /* 0x00009e00ff417b82 */ /* 0x000e220000000800 */
[----:B------:R-:W-:Y:S02]  /*24220*/  PRMT R15, R116, 0x7632, R15 ;  /* 0x00007632740f7816 */ /* 0x000fe4000000000f */
[----:B------:R-:W-:Y:S01]  /*24230*/  LEA.HI.X.SX32 R7, R2, R9, 0x1, P3 ;  /* 0x0000000902077211 */ /* 0x000fe200018f0eff */
[----:B------:R-:W-:Y:S01]  /*24240*/  IMAD R2, R19, 0x2, R0 ;  /* 0x0000000213027824 */ /* 0x000fe200078e0200 */
[----:B------:R-:W-:Y:S01]  /*24250*/  LEA R14, P3, R0, R3, 0x1 ;  /* 0x00000003000e7211 */ /* 0x000fe200078608ff */
[----:B------:R-:W-:Y:S02]  /*24260*/  STG.E.U16 desc[UR60][R12.64], R119 ;  /* 0x000000770c007986 */ /* 0x000fe4000c10153c */
[----:B------:R-:W3:Y:S02]  /*24270*/  LDC R19, c[0x0][0x278] ;  /* 0x00009e00ff137b82 */ /* 0x000ee40000000800 */
[----:B------:R4:W-:Y:S01]  /*24280*/  STG.E.U16 desc[UR60][R4.64], R15 ;  /* 0x0000000f04007986 */ /* 0x0009e2000c10153c */
[----:B------:R-:W-:-:S02]  /*24290*/  PRMT R18, R117, 0x7632, R18 ;  /* 0x0000763275127816 */ /* 0x000fc40000000012 */
[----:B----4-:R-:W-:Y:S01]  /*242a0*/  LEA.HI.X.SX32 R15, R0, R9, 0x1, P3 ;  /* 0x00000009000f7211 */ /* 0x010fe200018f0eff */
[----:B--2---:R-:W-:Y:S01]  /*242b0*/  IMAD R0, R17, 0x2, R2 ;  /* 0x0000000211007824 */ /* 0x004fe200078e0202 */
[----:B------:R-:W-:-:S04]  /*242c0*/  LEA R16, P3, R2, R3, 0x1 ;  /* 0x0000000302107211 */ /* 0x000fc800078608ff */
[----:B------:R-:W-:Y:S02]  /*242d0*/  LEA.HI.X.SX32 R17, R2, R9, 0x1, P3 ;  /* 0x0000000902117211 */ /* 0x000fe400018f0eff */
[----:B------:R-:W-:Y:S02]  /*242e0*/  LEA R2, R21, R0, 0x1 ;  /* 0x0000000015027211 */ /* 0x000fe400078e08ff */
[----:B------:R-:W2:Y:S01]  /*242f0*/  LDC R21, c[0x0][0x278] ;  /* 0x00009e00ff157b82 */ /* 0x000ea20000000800 */
[C---:B------:R-:W-:Y:S02]  /*24300*/  LEA R4, P3, R0.reuse, R3, 0x1 ;  /* 0x0000000300047211 */ /* 0x040fe400078608ff */
[----:B-1----:R-:W-:Y:S01]  /*24310*/  IMAD R10, R23, 0x2, R2 ;  /* 0x00000002170a7824 */ /* 0x002fe200078e0202 */
[----:B------:R1:W-:Y:S01]  /*24320*/  STG.E.U16 desc[UR60][R6.64], R18 ;  /* 0x0000001206007986 */ /* 0x0003e2000c10153c */
[----:B------:R-:W-:-:S03]  /*24330*/  LEA.HI.X.SX32 R5, R0, R9, 0x1, P3 ;  /* 0x0000000900057211 */ /* 0x000fc600018f0eff */
[----:B------:R-:W4:Y:S01]  /*24340*/  LDC R23, c[0x0][0x278] ;  /* 0x00009e00ff177b82 */ /* 0x000f220000000800 */
[----:B------:R-:W-:Y:S02]  /*24350*/  PRMT R20, R118, 0x7632, R20 ;  /* 0x0000763276147816 */ /* 0x000fe40000000014 */
[----:B------:R-:W-:Y:S02]  /*24360*/  PRMT R22, R119, 0x7632, R22 ;  /* 0x0000763277167816 */ /* 0x000fe40000000016 */
[----:B-1----:R-:W-:-:S04]  /*24370*/  LEA R6, P3, R10, R3, 0x1 ;  /* 0x000000030a067211 */ /* 0x002fc800078608ff */
[----:B------:R-:W-:Y:S01]  /*24380*/  LEA.HI.X.SX32 R7, R10, R9, 0x1, P3 ;  /* 0x000000090a077211 */ /* 0x000fe200018f0eff */
[----:B0-----:R-:W-:Y:S02]  /*24390*/  IMAD R10, R65, 0x2, R10 ;  /* 0x00000002410a7824 */ /* 0x001fe400078e020a */
[----:B------:R-:W0:Y:S01]  /*243a0*/  LDC R65, c[0x0][0x278] ;  /* 0x00009e00ff417b82 */ /* 0x000e220000000800 */
[----:B------:R1:W-:Y:S01]  /*243b0*/  STG.E.U16 desc[UR60][R14.64], R20 ;  /* 0x000000140e007986 */ /* 0x0003e2000c10153c */
[----:B------:R-:W-:-:S03]  /*243c0*/  LEA R12, P4, R2, R3, 0x1 ;  /* 0x00000003020c7211 */ /* 0x000fc600078808ff */
[----:B------:R1:W-:Y:S01]  /*243d0*/  STG.E.U16 desc[UR60][R16.64], R22 ;  /* 0x0000001610007986 */ /* 0x0003e2000c10153c */
[----:B---3--:R-:W-:Y:S02]  /*243e0*/  LEA R0, R19, R10, 0x1 ;  /* 0x0000000a13007211 */ /* 0x008fe400078e08ff */
[----:B------:R-:W3:Y:S01]  /*243f0*/  LDC R19, c[0x0][0x278] ;  /* 0x00009e00ff137b82 */ /* 0x000ee20000000800 */
[----:B------:R-:W-:Y:S02]  /*24400*/  LEA.HI.X.SX32 R13, R2, R9, 0x1, P4 ;  /* 0x00000009020d7211 */ /* 0x000fe400020f0eff */
[----:B-1----:R-:W-:-:S05]  /*24410*/  LEA R14, P3, R10, R3, 0x1 ;  /* 0x000000030a0e7211 */ /* 0x002fca00078608ff */
[----:B------:R-:W1:Y:S01]  /*24420*/  LDC R17, c[0x0][0x278] ;  /* 0x00009e00ff117b82 */ /* 0x000e620000000800 */
[----:B------:R4:W-:Y:S01]  /*24430*/  STG.E.U16 desc[UR60][R4.64], R112 ;  /* 0x0000007004007986 */ /* 0x0009e2000c10153c */
[----:B------:R-:W-:Y:S01]  /*24440*/  LEA.HI.X.SX32 R15, R10, R9, 0x1, P3 ;  /* 0x000000090a0f7211 */ /* 0x000fe200018f0eff */
[----:B--2---:R-:W-:Y:S02]  /*24450*/  IMAD R2, R21, 0x2, R0 ;  /* 0x0000000215027824 */ /* 0x004fe400078e0200 */
[----:B------:R2:W-:Y:S03]  /*24460*/  STG.E.U16 desc[UR60][R12.64], R113 ;  /* 0x000000710c007986 */ /* 0x0005e6000c10153c */
[----:B------:R-:W3:Y:S01]  /*24470*/  LDC R21, c[0x0][0x278] ;  /* 0x00009e00ff157b82 */ /* 0x000ee20000000800 */
[----:B------:R2:W-:Y:S01]  /*24480*/  STG.E.U16 desc[UR60][R6.64], R114 ;  /* 0x0000007206007986 */ /* 0x0005e2000c10153c */
[----:B----4-:R-:W-:-:S04]  /*24490*/  LEA R4, P3, R0, R3, 0x1 ;  /* 0x0000000300047211 */ /* 0x010fc800078608ff */
[----:B------:R-:W-:Y:S01]  /*244a0*/  LEA.HI.X.SX32 R5, R0, R9, 0x1, P3 ;  /* 0x0000000900057211 */ /* 0x000fe200018f0eff */
[----:B------:R-:W-:Y:S01]  /*244b0*/  IMAD R0, R23, 0x2, R2 ;  /* 0x0000000217007824 */ /* 0x000fe200078e0202 */
[----:B--2---:R-:W-:Y:S01]  /*244c0*/  PRMT R13, R112, 0x7632, R13 ;  /* 0x00007632700d7816 */ /* 0x004fe2000000000d */
[----:B------:R-:W2:Y:S01]  /*244d0*/  LDC R23, c[0x0][0x278] ;  /* 0x00009e00ff177b82 */ /* 0x000ea20000000800 */
[C---:B------:R-:W-:Y:S01]  /*244e0*/  LEA R6, P3, R2.reuse, R3, 0x1 ;  /* 0x0000000302067211 */ /* 0x040fe200078608ff */
[----:B------:R-:W-:Y:S03]  /*244f0*/  STG.E.U16 desc[UR60][R14.64], R115 ;  /* 0x000000730e007986 */ /* 0x000fe6000c10153c */
[----:B------:R-:W-:Y:S02]  /*24500*/  LEA.HI.X.SX32 R7, R2, R9, 0x1, P3 ;  /* 0x0000000902077211 */ /* 0x000fe400018f0eff */
[----:B------:R-:W-:-:S02]  /*24510*/  LEA R12, P3, R0, R3, 0x1 ;  /* 0x00000003000c7211 */ /* 0x000fc400078608ff */
[----:B0-----:R-:W-:Y:S01]  /*24520*/  LEA R2, R65, R0, 0x1 ;  /* 0x0000000041027211 */ /* 0x001fe200078e08ff */
[----:B------:R0:W-:Y:S01]  /*24530*/  STG.E.U16 desc[UR60][R4.64], R13 ;  /* 0x0000000d04007986 */ /* 0x0001e2000c10153c */
[----:B------:R-:W4:Y:S01]  /*24540*/  LDC R65, c[0x0][0x278] ;  /* 0x00009e00ff417b82 */ /* 0x000f220000000800 */
[----:B------:R-:W-:Y:S02]  /*24550*/  PRMT R18, R113, 0x7632, R18 ;  /* 0x0000763271127816 */ /* 0x000fe40000000012 */
[----:B0-----:R-:W-:Y:S01]  /*24560*/  LEA.HI.X.SX32 R13, R0, R9, 0x1, P3 ;  /* 0x00000009000d7211 */ /* 0x001fe200018f0eff */
[----:B-1----:R-:W-:Y:S01]  /*24570*/  IMAD R0, R17, 0x2, R2 ;  /* 0x0000000211007824 */ /* 0x002fe200078e0202 */
        /* <DEDUP_REMOVED lines=8> */
[----:B------:R-:W3:Y:S01]  /*24600*/  LDC R21, c[0x0][0x278] ;  /* 0x00009e00ff157b82 */ /* 0x000ee20000000800 */
[----:B------:R-:W-:Y:S02]  /*24610*/  PRMT R20, R114, 0x7632, R20 ;  /* 0x0000763272147816 */ /* 0x000fe40000000014 */
[----:B------:R-:W-:Y:S02]  /*24620*/  PRMT R22, R115, 0x7632, R22 ;  /* 0x0000763273167816 */ /* 0x000fe40000000016 */
[----:B-1----:R-:W-:-:S04]  /*24630*/  LEA R6, P3, R10, R3, 0x1 ;  /* 0x000000030a067211 */ /* 0x002fc800078608ff */
[----:B------:R-:W-:Y:S01]  /*24640*/  LEA.HI.X.SX32 R7, R10, R9, 0x1, P3 ;  /* 0x000000090a077211 */ /* 0x000fe200018f0eff */
[----:B--2---:R-:W-:Y:S02]  /*24650*/  IMAD R10, R23, 0x2, R10 ;  /* 0x00000002170a7824 */ /* 0x004fe400078e020a */
[----:B------:R-:W1:Y:S01]  /*24660*/  LDC R23, c[0x0][0x278] ;  /* 0x00009e00ff177b82 */ /* 0x000e620000000800 */
        /* <DEDUP_REMOVED lines=9> */
[----:B------:R-:W-:Y:S02]  /*24700*/  LEA.HI.X.SX32 R13, R10, R9, 0x1, P3 ;  /* 0x000000090a0d7211 */ /* 0x000fe400018f0eff */
[----:B0-----:R-:W-:Y:S01]  /*24710*/  LEA R2, R19, R0, 0x1 ;  /* 0x0000000013027211 */ /* 0x001fe200078e08ff */
[----:B------:R0:W-:Y:S03]  /*24720*/  STG.E.U16 desc[UR60][R14.64], R109 ;  /* 0x0000006d0e007986 */ /* 0x0001e6000c10153c */
[----:B------:R-:W4:Y:S01]  /*24730*/  LDC R19, c[0x0][0x278] ;  /* 0x00009e00ff137b82 */ /* 0x000f220000000800 */
[----:B------:R0:W-:Y:S01]  /*24740*/  STG.E.U16 desc[UR60][R6.64], R110 ;  /* 0x0000006e06007986 */ /* 0x0001e2000c10153c */
[----:B---3--:R-:W-:-:S04]  /*24750*/  LEA R4, P3, R0, R3, 0x1 ;  /* 0x0000000300047211 */ /* 0x008fc800078608ff */
        /* <DEDUP_REMOVED lines=10> */
[----:B------:R-:W3:Y:S01]  /*24800*/  LDC R23, c[0x0][0x278] ;  /* 0x00009e00ff177b82 */ /* 0x000ee20000000800 */
[----:B------:R-:W-:-:S02]  /*24810*/  PRMT R18, R109, 0x7632, R18 ;  /* 0x000076326d127816 */ /* 0x000fc40000000012 */
[----:B-1----:R-:W-:Y:S02]  /*24820*/  LEA.HI.X.SX32 R15, R0, R9, 0x1, P3 ;  /* 0x00000009000f7211 */ /* 0x002fe400018f0eff */
[C---:B------:R-:W-:Y:S02]  /*24830*/  LEA R16, P3, R2.reuse, R3, 0x1 ;  /* 0x0000000302107211 */ /* 0x040fe400078608ff */
[----:B--2---:R-:W-:Y:S02]  /*24840*/  LEA R0, R17, R2, 0x1 ;  /* 0x0000000211007211 */ /* 0x004fe400078e08ff */
[----:B------:R-:W-:-:S03]  /*24850*/  LEA.HI.X.SX32 R17, R2, R9, 0x1, P3 ;  /* 0x0000000902117211 */ /* 0x000fc600018f0eff */
[----:B----4-:R-:W-:Y:S01]  /*24860*/  IMAD R2, R65, 0x2, R0 ;  /* 0x0000000241027824 */ /* 0x010fe200078e0200 */
[C---:B------:R-:W-:Y:S01]  /*24870*/  LEA R4, P3, R0.reuse, R3, 0x1 ;  /* 0x0000000300047211 */ /* 0x040fe200078608ff */
[----:B------:R-:W1:Y:S02]  /*24880*/  LDC R65, c[0x0][0x278] ;  /* 0x00009e00ff417b82 */ /* 0x000e640000000800 */
[----:B------:R-:W-:Y:S01]  /*24890*/  IMAD R10, R19, 0x2, R2 ;  /* 0x00000002130a7824 */ /* 0x000fe200078e0202 */
[----:B------:R2:W-:Y:S01]  /*248a0*/  STG.E.U16 desc[UR60][R6.64], R18 ;  /* 0x0000001206007986 */ /* 0x0005e2000c10153c */
[----:B------:R-:W-:-:S04]  /*248b0*/  LEA.HI.X.SX32 R5, R0, R9, 0x1, P3 ;  /* 0x0000000900057211 */ /* 0x000fc800018f0eff */
[----:B------:R-:W4:Y:S01]  /*248c0*/  LDC R19, c[0x0][0x278] ;  /* 0x00009e00ff137b82 */ /* 0x000f220000000800 */
        /* <DEDUP_REMOVED lines=9> */
[----:B---3--:R-:W-:-:S02]  /*24960*/  IMAD R0, R23, 0x2, R10 ;  /* 0x0000000217007824 */ /* 0x008fc400078e020a */
[----:B------:R-:W3:Y:S01]  /*24970*/  LDC R23, c[0x0][0x278] ;  /* 0x00009e00ff177b82 */ /* 0x000ee20000000800 */
        /* <DEDUP_REMOVED lines=9> */
[----:B----4-:R-:W-:-:S04]  /*24a10*/  LEA R4, P3, R0, R3, 0x1 ;  /* 0x0000000300047211 */ /* 0x010fc800078608ff */
        /* <DEDUP_REMOVED lines=9> */
[----:B------:R-:W4:Y:S02]  /*24ab0*/  LDC R21, c[0x0][0x278] ;  /* 0x00009e00ff157b82 */ /* 0x000f240000000800 */
[----:B------:R3:W-:Y:S01]  /*24ac0*/  STG.E.U16 desc[UR60][R4.64], R13 ;  /* 0x0000000d04007986 */ /* 0x0007e2000c10153c */
[----:B------:R-:W-:-:S02]  /*24ad0*/  PRMT R18, R137, 0x7632, R18 ;  /* 0x0000763289127816 */ /* 0x000fc40000000012 */
[----:B---3--:R-:W-:Y:S01]  /*24ae0*/  LEA.HI.X.SX32 R13, R0, R9, 0x1, P3 ;  /* 0x00000009000d7211 */ /* 0x008fe200018f0eff */
        /* <DEDUP_REMOVED lines=9> */
[----:B------:R-:W3:Y:S01]  /*24b80*/  LDC R65, c[0x0][0x278] ;  /* 0x00009e00ff417b82 */ /* 0x000ee20000000800 */
        /* <DEDUP_REMOVED lines=9> */
[----:B----4-:R-:W-:Y:S02]  /*24c20*/  LEA R0, R21, R10, 0x1 ;  /* 0x0000000a15007211 */ /* 0x010fe400078e08ff */
[----:B------:R-:W4:Y:S01]  /*24c30*/  LDC R21, c[0x0][0x278] ;  /* 0x00009e00ff157b82 */ /* 0x000f220000000800 */
[----:B------:R-:W-:Y:S02]  /*24c40*/  LEA.HI.X.SX32 R15, R2, R9, 0x1, P4 ;  /* 0x00000009020f7211 */ /* 0x000fe400020f0eff */
[----:B-1----:R-:W-:-:S05]  /*24c50*/  LEA R12, P3, R10, R3, 0x1 ;  /* 0x000000030a0c7211 */ /* 0x002fca00078608ff */
[----:B------:R-:W1:Y:S01]  /*24c60*/  LDC R17, c[0x0][0x278] ;  /* 0x00009e00ff117b82 */ /* 0x000e620000000800 */
[----:B------:R3:W-:Y:S01]  /*24c70*/  STG.E.U16 desc[UR60][R4.64], R140 ;  /* 0x0000008c04007986 */ /* 0x0007e2000c10153c */
[----:B------:R-:W-:Y:S01]  /*24c80*/  LEA.HI.X.SX32 R13, R10, R9, 0x1, P3 ;  /* 0x000000090a0d7211 */ /* 0x000fe200018f0eff */
[----:B--2---:R-:W-:Y:S02]  /*24c90*/  IMAD R2, R23, 0x2, R0 ;  /* 0x0000000217027824 */ /* 0x004fe400078e0200 */
[----:B------:R2:W-:Y:S03]  /*24ca0*/  STG.E.U16 desc[UR60][R14.64], R141 ;  /* 0x0000008d0e007986 */ /* 0x0005e6000c10153c */
[----:B------:R-:W4:Y:S01]  /*24cb0*/  LDC R23, c[0x0][0x278] ;  /* 0x00009e00ff177b82 */ /* 0x000f220000000800 */
[----:B------:R2:W-:Y:S01]  /*24cc0*/  STG.E.U16 desc[UR60][R6.64], R142 ;  /* 0x0000008e06007986 */ /* 0x0005e2000c10153c */
[----:B---3--:R-:W-:-:S04]  /*24cd0*/  LEA R4, P3, R0, R3, 0x1 ;  /* 0x0000000300047211 */ /* 0x008fc800078608ff */
        /* <DEDUP_REMOVED lines=10> */
[----:B------:R-:W3:Y:S01]  /*24d80*/  LDC R19, c[0x0][0x278] ;  /* 0x00009e00ff137b82 */ /* 0x000ee20000000800 */
[----:B------:R-:W-:Y:S02]  /*24d90*/  PRMT R18, R141, 0x7632, R18 ;  /* 0x000076328d127816 */ /* 0x000fe40000000012 */
[----:B0-----:R-:W-:Y:S01]  /*24da0*/  LEA.HI.X.SX32 R15, R0, R9, 0x1, P3 ;  /* 0x00000009000f7211 */ /* 0x001fe200018f0eff */
[----:B-1----:R-:W-:Y:S01]  /*24db0*/  IMAD R0, R17, 0x2, R2 ;  /* 0x0000000211007824 */ /* 0x002fe200078e0202 */
[----:B------:R-:W-:-:S04]  /*24dc0*/  LEA R16, P3, R2, R3, 0x1 ;  /* 0x0000000302107211 */ /* 0x000fc800078608ff */
[----:B------:R-:W-:Y:S01]  /*24dd0*/  LEA.HI.X.SX32 R17, R2, R9, 0x1, P3 ;  /* 0x0000000902117211 */ /* 0x000fe200018f0eff */
[----:B----4-:R-:W-:Y:S01]  /*24de0*/  IMAD R2, R21, 0x2, R0 ;  /* 0x0000000215027824 */ /* 0x010fe200078e0200 */
        /* <DEDUP_REMOVED lines=21> */
[----:B------:R-:W-:Y:S02]  /*24f40*/  LEA.HI.X.SX32 R15, R10, R9, 0x1, P3 ;  /* 0x000000090a0f7211 */ /* 0x000fe400018f0eff */
[----:B0-----:R-:W-:Y:S01]  /*24f50*/  LEA R2, R21, R0, 0x1 ;  /* 0x0000000015027211 */ /* 0x001fe200078e08ff */
[----:B------:R0:W-:Y:S03]  /*24f60*/  STG.E.U16 desc[UR60][R12.64], R133 ;  /* 0x000000850c007986 */ /* 0x0001e6000c10153c */
[----:B------:R-:W3:Y:S01]  /*24f70*/  LDC R21, c[0x0][0x278] ;  /* 0x00009e00ff157b82 */ /* 0x000ee20000000800 */
        /* <DEDUP_REMOVED lines=16> */
[----:B--2---:R-:W-:Y:S02]  /*25080*/  LEA R0, R17, R2, 0x1 ;  /* 0x0000000211007211 */ /* 0x004fe400078e08ff */
[----:B------:R-:W-:-:S03]  /*25090*/  LEA.HI.X.SX32 R17, R2, R9, 0x1, P3 ;  /* 0x0000000902117211 */ /* 0x000fc600018f0eff */
[----:B---3--:R-:W-:Y:S01]  /*250a0*/  IMAD R2, R19, 0x2, R0 ;  /* 0x0000000213027824 */ /* 0x008fe200078e0200 */
        /* <DEDUP_REMOVED lines=111> */
[----:B------:R-:W-:Y:S03]  /*257a0*/  STG.E.U16 desc[UR60][R14.64], R25 ;  /* 0x000000190e007986 */ /* 0x000fe6000c10153c */
[----:B------:R-:W0:Y:S01]  /*257b0*/  LDC R23, c[0x0][0x278] ;  /* 0x00009e00ff177b82 */ /* 0x000e220000000800 */
[----:B------:R1:W-:Y:S01]  /*257c0*/  STG.E.U16 desc[UR60][R6.64], R26 ;  /* 0x0000001a06007986 */ /* 0x0003e2000c10153c */
[----:B---3--:R-:W-:-:S04]  /*257d0*/  LEA R4, P3, R0, R3, 0x1 ;  /* 0x0000000300047211 */ /* 0x008fc800078608ff */
[----:B------:R-:W-:Y:S01]  /*257e0*/  LEA.HI.X.SX32 R5, R0, R9, 0x1, P3 ;  /* 0x0000000900057211 */ /* 0x000fe200018f0eff */
[----:B------:R-:W-:Y:S01]  /*257f0*/  IMAD R0, R65, 0x2, R2 ;  /* 0x0000000241007824 */ /* 0x000fe200078e0202 */
[----:B-1----:R-:W-:Y:S02]  /*25800*/  LEA R6, P3, R2, R3, 0x1 ;  /* 0x0000000302067211 */ /* 0x002fe400078608ff */
[----:B------:R-:W-:Y:S02]  /*25810*/  PRMT R15, R24, 0x7632, R15 ;  /* 0x00007632180f7816 */ /* 0x000fe4000000000f */
[----:B------:R-:W-:Y:S02]  /*25820*/  PRMT R18, R25, 0x7632, R18 ;  /* 0x0000763219127816 */ /* 0x000fe40000000012 */
[----:B------:R-:W-:Y:S01]  /*25830*/  LEA.HI.X.SX32 R7, R2, R9, 0x1, P3 ;  /* 0x0000000902077211 */ /* 0x000fe200018f0eff */
[----:B------:R-:W1:Y:S01]  /*25840*/  LDC R25, c[0x0][0x278] ;  /* 0x00009e00ff197b82 */ /* 0x000e620000000800 */
[C---:B------:R-:W-:Y:S01]  /*25850*/  LEA R14, P3, R0.reuse, R3, 0x1 ;  /* 0x00000003000e7211 */ /* 0x040fe200078608ff */
[----:B------:R-:W-:Y:S01]  /*25860*/  IMAD R2, R19, 0x2, R0 ;  /* 0x0000000213027824 */ /* 0x000fe200078e0200 */
[----:B------:R-:W-:Y:S04]  /*25870*/  STG.E.U16 desc[UR60][R12.64], R27 ;  /* 0x0000001b0c007986 */ /* 0x000fe8000c10153c */
[----:B------:R3:W-:Y:S01]  /*25880*/  STG.E.U16 desc[UR60][R4.64], R15 ;  /* 0x0000000f04007986 */ /* 0x0007e2000c10153c */
[----:B------:R-:W1:Y:S01]  /*25890*/  LDC R19, c[0x0][0x278] ;  /* 0x00009e00ff137b82 */ /* 0x000e620000000800 */
[----:B---3--:R-:W-:-:S02]  /*258a0*/  LEA.HI.X.SX32 R15, R0, R9, 0x1, P3 ;  /* 0x00000009000f7211 */ /* 0x008fc400018f0eff */
[C---:B------:R-:W-:Y:S02]  /*258b0*/  LEA R16, P3, R2.reuse, R3, 0x1 ;  /* 0x0000000302107211 */ /* 0x040fe400078608ff */
[----:B--2---:R-:W-:Y:S02]  /*258c0*/  LEA R0, R17, R2, 0x1 ;  /* 0x0000000211007211 */ /* 0x004fe400078e08ff */
[----:B------:R-:W-:-:S03]  /*258d0*/  LEA.HI.X.SX32 R17, R2, R9, 0x1, P3 ;  /* 0x0000000902117211 */ /* 0x000fc600018f0eff */
[----:B----4-:R-:W-:Y:S01]  /*258e0*/  IMAD R2, R21, 0x2, R0 ;  /* 0x0000000215027824 */ /* 0x010fe200078e0200 */
[C---:B------:R-:W-:Y:S01]  /*258f0*/  LEA R4, P3, R0.reuse, R3, 0x1 ;  /* 0x0000000300047211 */ /* 0x040fe200078608ff */
[----:B------:R-:W2:Y:S02]  /*25900*/  LDC R21, c[0x0][0x278] ;  /* 0x00009e00ff157b82 */ /* 0x000ea40000000800 */
[----:B0-----:R-:W-:Y:S01]  /*25910*/  IMAD R10, R23, 0x2, R2 ;  /* 0x00000002170a7824 */ /* 0x001fe200078e0202 */
[----:B------:R0:W-:Y:S01]  /*25920*/  STG.E.U16 desc[UR60][R6.64], R18 ;  /* 0x0000001206007986 */ /* 0x0001e2000c10153c */
[----:B------:R-:W-:-:S04]  /*25930*/  LEA.HI.X.SX32 R5, R0, R9, 0x1, P3 ;  /* 0x0000000900057211 */ /* 0x000fc800018f0eff */
[----:B------:R-:W3:Y:S01]  /*25940*/  LDC R23, c[0x0][0x278] ;  /* 0x00009e00ff177b82 */ /* 0x000ee20000000800 */
[----:B------:R-:W-:Y:S02]  /*25950*/  PRMT R20, R26, 0x7632, R20 ;  /* 0x000076321a147816 */ /* 0x000fe40000000014 */
[C---:B0-----:R-:W-:Y:S02]  /*25960*/  LEA R6, P3, R10.reuse, R3, 0x1 ;  /* 0x000000030a067211 */ /* 0x041fe400078608ff */
[----:B------:R-:W-:Y:S02]  /*25970*/  PRMT R22, R27, 0x7632, R22 ;  /* 0x000076321b167816 */ /* 0x000fe40000000016 */
[----:B------:R-:W-:Y:S01]  /*25980*/  LEA.HI.X.SX32 R7, R10, R9, 0x1, P3 ;  /* 0x000000090a077211 */ /* 0x000fe200018f0eff */
[----:B------:R0:W-:Y:S01]  /*25990*/  STG.E.U16 desc[UR60][R14.64], R20 ;  /* 0x000000140e007986 */ /* 0x0001e2000c10153c */
[----:B-1----:R-:W-:Y:S01]  /*259a0*/  LEA R10, R25, R10, 0x1 ;  /* 0x0000000a190a7211 */ /* 0x002fe200078e08ff */
[----:B------:R-:W1:Y:S02]  /*259b0*/  LDC R27, c[0x0][0x278] ;  /* 0x00009e00ff1b7b82 */ /* 0x000e640000000800 */
[----:B------:R4:W-:Y:S06]  /*259c0*/  STG.E.U16 desc[UR60][R16.64], R22 ;  /* 0x0000001610007986 */ /* 0x0009ec000c10153c */
[----:B------:R-:W1:Y:S01]  /*259d0*/  LDC R25, c[0x0][0x278] ;  /* 0x00009e00ff197b82 */ /* 0x000e620000000800 */
[-C--:B------:R-:W-:Y:S01]  /*259e0*/  LEA R12, P4, R2, R3.reuse, 0x1 ;  /* 0x00000003020c7211 */ /* 0x080fe200078808ff */
[----:B------:R-:W-:Y:S01]  /*259f0*/  IMAD R0, R19, 0x2, R10 ;  /* 0x0000000213007824 */ /* 0x000fe200078e020a */
[----:B0-----:R-:W-:-:S05]  /*25a00*/  LEA R14, P3, R10, R3, 0x1 ;  /* 0x000000030a0e7211 */ /* 0x001fca00078608ff */
[----:B----4-:R-:W0:Y:S01]  /*25a10*/  LDC R17, c[0x0][0x278] ;  /* 0x00009e00ff117b82 */ /* 0x010e220000000800 */
[-C--:B------:R-:W-:Y:S01]  /*25a20*/  LEA.HI.X.SX32 R13, R2, R9.reuse, 0x1, P4 ;  /* 0x00000009020d7211 */ /* 0x080fe200020f0eff */
[----:B------:R4:W-:Y:S01]  /*25a30*/  STG.E.U16 desc[UR60][R4.64], R32 ;  /* 0x0000002004007986 */ /* 0x0009e2000c10153c */
[----:B------:R-:W-:Y:S01]  /*25a40*/  LEA.HI.X.SX32 R15, R10, R9, 0x1, P3 ;  /* 0x000000090a0f7211 */ /* 0x000fe200018f0eff */
[----:B--2---:R-:W-:-:S04]  /*25a50*/  IMAD R2, R21, 0x2, R0 ;  /* 0x0000000215027824 */ /* 0x004fc800078e0200 */
[----:B------:R-:W2:Y:S01]  /*25a60*/  LDC R19, c[0x0][0x278] ;  /* 0x00009e00ff137b82 */ /* 0x000ea20000000800 */
[----:B------:R3:W-:Y:S01]  /*25a70*/  STG.E.U16 desc[UR60][R12.64], R33 ;  /* 0x000000210c007986 */ /* 0x0007e2000c10153c */
[----:B----4-:R-:W-:-:S06]  /*25a80*/  LEA R4, P3, R0, R3, 0x1 ;  /* 0x0000000300047211 */ /* 0x010fcc00078608ff */
[----:B------:R-:W4:Y:S01]  /*25a90*/  LDC R21, c[0x0][0x278] ;  /* 0x00009e00ff157b82 */ /* 0x000f220000000800 */
[----:B------:R1:W-:Y:S01]  /*25aa0*/  STG.E.U16 desc[UR60][R6.64], R34 ;  /* 0x0000002206007986 */ /* 0x0003e2000c10153c */
[----:B------:R-:W-:Y:S02]  /*25ab0*/  LEA.HI.X.SX32 R5, R0, R9, 0x1, P3 ;  /* 0x0000000900057211 */ /* 0x000fe400018f0eff */
[----:B---3--:R-:W-:Y:S02]  /*25ac0*/  LEA R0, R23, R2, 0x1 ;  /* 0x0000000217007211 */ /* 0x008fe400078e08ff */
[----:B------:R-:W-:Y:S01]  /*25ad0*/  PRMT R13, R32, 0x7632, R13 ;  /* 0x00007632200d7816 */ /* 0x000fe2000000000d */
[----:B------:R-:W-:Y:S01]  /*25ae0*/  STG.E.U16 desc[UR60][R14.64], R35 ;  /* 0x000000230e007986 */ /* 0x000fe2000c10153c */
[----:B------:R-:W3:Y:S01]  /*25af0*/  LDC R23, c[0x0][0x278] ;  /* 0x00009e00ff177b82 */ /* 0x000ee20000000800 */
[----:B-1----:R-:W-:-:S04]  /*25b00*/  LEA R6, P3, R2, R3, 0x1 ;  /* 0x0000000302067211 */ /* 0x002fc800078608ff */
[----:B------:R-:W-:Y:S01]  /*25b10*/  LEA.HI.X.SX32 R7, R2, R9, 0x1, P3 ;  /* 0x0000000902077211 */ /* 0x000fe200018f0eff */
[----:B------:R-:W-:Y:S01]  /*25b20*/  IMAD R2, R25, 0x2, R0 ;  /* 0x0000000219027824 */ /* 0x000fe200078e0200 */
[C---:B------:R-:W-:Y:S01]  /*25b30*/  LEA R12, P3, R0.reuse, R3, 0x1 ;  /* 0x00000003000c7211 */ /* 0x040fe200078608ff */
[----:B------:R1:W-:Y:S01]  /*25b40*/  STG.E.U16 desc[UR60][R4.64], R13 ;  /* 0x0000000d04007986 */ /* 0x0003e2000c10153c */
[----:B------:R-:W3:Y:S01]  /*25b50*/  LDC R25, c[0x0][0x278] ;  /* 0x00009e00ff197b82 */ /* 0x000ee20000000800 */
[----:B------:R-:W-:Y:S02]  /*25b60*/  PRMT R18, R33, 0x7632, R18 ;  /* 0x0000763221127816 */ /* 0x000fe40000000012 */
[----:B-1----:R-:W-:Y:S01]  /*25b70*/  LEA.HI.X.SX32 R13, R0, R9, 0x1, P3 ;  /* 0x00000009000d7211 */ /* 0x002fe200018f0eff */
[----:B0-----:R-:W-:Y:S01]  /*25b80*/  IMAD R0, R17, 0x2, R2 ;  /* 0x0000000211007824 */ /* 0x001fe200078e0202 */
[----:B------:R-:W-:-:S04]  /*25b90*/  LEA R16, P3, R2, R3, 0x1 ;  /* 0x0000000302107211 */ /* 0x000fc800078608ff */
[----:B------:R-:W-:Y:S02]  /*25ba0*/  LEA.HI.X.SX32 R17, R2, R9, 0x1, P3 ;  /* 0x0000000902117211 */ /* 0x000fe400018f0eff */
[----:B--2---:R-:W-:Y:S02]  /*25bb0*/  LEA R2, R19, R0, 0x1 ;  /* 0x0000000013027211 */ /* 0x004fe400078e08ff */
[----:B------:R-:W0:Y:S01]  /*25bc0*/  LDC R19, c[0x0][0x278] ;  /* 0x00009e00ff137b82 */ /* 0x000e220000000800 */
[C---:B------:R-:W-:Y:S02]  /*25bd0*/  LEA R4, P3, R0.reuse, R3, 0x1 ;  /* 0x0000000300047211 */ /* 0x040fe400078608ff */
[----:B----4-:R-:W-:Y:S01]  /*25be0*/  IMAD R10, R21, 0x2, R2 ;  /* 0x00000002150a7824 */ /* 0x010fe200078e0202 */
        /* <DEDUP_REMOVED lines=9> */
[----:B------:R3:W-:Y:S01]  /*25c80*/  STG.E.U16 desc[UR60][R12.64], R20 ;  /* 0x000000140c007986 */ /* 0x0007e2000c10153c */
[----:B------:R-:W-:-:S03]  /*25c90*/  LEA R14, P4, R2, R3, 0x1 ;  /* 0x00000003020e7211 */ /* 0x000fc600078808ff */
[----:B------:R4:W-:Y:S01]  /*25ca0*/  STG.E.U16 desc[UR60][R16.64], R22 ;  /* 0x0000001610007986 */ /* 0x0009e2000c10153c */
[----:B------:R-:W-:Y:S02]  /*25cb0*/  LEA R0, R25, R10, 0x1 ;  /* 0x0000000a19007211 */ /* 0x000fe400078e08ff */
[----:B------:R-:W1:Y:S01]  /*25cc0*/  LDC R25, c[0x0][0x278] ;  /* 0x00009e00ff197b82 */ /* 0x000e620000000800 */
[----:B------:R-:W-:Y:S02]  /*25cd0*/  LEA.HI.X.SX32 R15, R2, R9, 0x1, P4 ;  /* 0x00000009020f7211 */ /* 0x000fe400020f0eff */
[----:B---3--:R-:W-:-:S05]  /*25ce0*/  LEA R12, P3, R10, R3, 0x1 ;  /* 0x000000030a0c7211 */ /* 0x008fca00078608ff */
[----:B----4-:R-:W3:Y:S01]  /*25cf0*/  LDC R17, c[0x0][0x278] ;  /* 0x00009e00ff117b82 */ /* 0x010ee20000000800 */
[----:B------:R4:W-:Y:S01]  /*25d00*/  STG.E.U16 desc[UR60][R4.64], R44 ;  /* 0x0000002c04007986 */ /* 0x0009e2000c10153c */
[----:B------:R-:W-:Y:S01]  /*25d10*/  LEA.HI.X.SX32 R13, R10, R9, 0x1, P3 ;  /* 0x000000090a0d7211 */ /* 0x000fe200018f0eff */
[----:B0-----:R-:W-:Y:S02]  /*25d20*/  IMAD R2, R19, 0x2, R0 ;  /* 0x0000000213027824 */ /* 0x001fe400078e0200 */
[----:B------:R0:W-:Y:S03]  /*25d30*/  STG.E.U16 desc[UR60][R14.64], R45 ;  /* 0x0000002d0e007986 */ /* 0x0001e6000c10153c */
[----:B------:R-:W3:Y:S01]  /*25d40*/  LDC R19, c[0x0][0x278] ;  /* 0x00009e00ff137b82 */ /* 0x000ee20000000800 */
[----:B------:R0:W-:Y:S01]  /*25d50*/  STG.E.U16 desc[UR60][R6.64], R46 ;  /* 0x0000002e06007986 */ /* 0x0001e2000c10153c */
[----:B----4-:R-:W-:-:S04]  /*25d60*/  LEA R4, P3, R0, R3, 0x1 ;  /* 0x0000000300047211 */ /* 0x010fc800078608ff */
[----:B------:R-:W-:Y:S01]  /*25d70*/  LEA.HI.X.SX32 R5, R0, R9, 0x1, P3 ;  /* 0x0000000900057211 */ /* 0x000fe200018f0eff */
[----:B--2---:R-:W-:Y:S01]  /*25d80*/  IMAD R0, R21, 0x2, R2 ;  /* 0x0000000215007824 */ /* 0x004fe200078e0202 */
[----:B0-----:R-:W-:Y:S01]  /*25d90*/  PRMT R15, R44, 0x7632, R15 ;  /* 0x000076322c0f7816 */ /* 0x001fe2000000000f */
[----:B------:R-:W0:Y:S01]  /*25da0*/  LDC R21, c[0x0][0x278] ;  /* 0x00009e00ff157b82 */ /* 0x000e220000000800 */
[C---:B------:R-:W-:Y:S01]  /*25db0*/  LEA R6, P3, R2.reuse, R3, 0x1 ;  /* 0x0000000302067211 */ /* 0x040fe200078608ff */
[----:B------:R-:W-:Y:S03]  /*25dc0*/  STG.E.U16 desc[UR60][R12.64], R47 ;  /* 0x0000002f0c007986 */ /* 0x000fe6000c10153c */
[----:B------:R-:W-:Y:S02]  /*25dd0*/  LEA.HI.X.SX32 R7, R2, R9, 0x1, P3 ;  /* 0x0000000902077211 */ /* 0x000fe400018f0eff */
[----:B------:R-:W-:-:S02]  /*25de0*/  LEA R14, P3, R0, R3, 0x1 ;  /* 0x00000003000e7211 */ /* 0x000fc400078608ff */
[----:B-1----:R-:W-:Y:S01]  /*25df0*/  LEA R2, R23, R0, 0x1 ;  /* 0x0000000017027211 */ /* 0x002fe200078e08ff */
[----:B------:R1:W-:Y:S01]  /*25e00*/  STG.E.U16 desc[UR60][R4.64], R15 ;  /* 0x0000000f04007986 */ /* 0x0003e2000c10153c */
[----:B------:R-:W2:Y:S01]  /*25e10*/  LDC R23, c[0x0][0x278] ;  /* 0x00009e00ff177b82 */ /* 0x000ea20000000800 */
[----:B------:R-:W-:Y:S02]  /*25e20*/  PRMT R18, R45, 0x7632, R18 ;  /* 0x000076322d127816 */ /* 0x000fe40000000012 */
[----:B-1----:R-:W-:Y:S01]  /*25e30*/  LEA.HI.X.SX32 R15, R0, R9, 0x1, P3 ;  /* 0x00000009000f7211 */ /* 0x002fe200018f0eff */
[----:B---3--:R-:W-:Y:S01]  /*25e40*/  IMAD R0, R17, 0x2, R2 ;  /* 0x0000000211007824 */ /* 0x008fe200078e0202 */
[----:B------:R-:W-:-:S04]  /*25e50*/  LEA R16, P3, R2, R3, 0x1 ;  /* 0x0000000302107211 */ /* 0x000fc800078608ff */
[----:B------:R-:W-:Y:S01]  /*25e60*/  LEA.HI.X.SX32 R17, R2, R9, 0x1, P3 ;  /* 0x0000000902117211 */ /* 0x000fe200018f0eff */
[----:B------:R-:W-:Y:S01]  /*25e70*/  IMAD R2, R25, 0x2, R0 ;  /* 0x0000000219027824 */ /* 0x000fe200078e0200 */
[C---:B------:R-:W-:Y:S01]  /*25e80*/  LEA R4, P3, R0.reuse, R3, 0x1 ;  /* 0x0000000300047211 */ /* 0x040fe200078608ff */
[----:B------:R-:W1:Y:S03]  /*25e90*/  LDC R25, c[0x0][0x278] ;  /* 0x00009e00ff197b82 */ /* 0x000e660000000800 */
        /* <DEDUP_REMOVED lines=8> */
[----:B0-----:R-:W-:Y:S02]  /*25f20*/  IMAD R10, R21, 0x2, R10 ;  /* 0x00000002150a7824 */ /* 0x001fe400078e020a */
[----:B------:R-:W0:Y:S01]  /*25f30*/  LDC R21, c[0x0][0x278] ;  /* 0x00009e00ff157b82 */ /* 0x000e220000000800 */
        /* <DEDUP_REMOVED lines=10> */
[----:B-1----:R-:W-:Y:S01]  /*25fe0*/  LEA R2, R25, R0, 0x1 ;  /* 0x0000000019027211 */ /* 0x002fe200078e08ff */
[----:B------:R1:W-:Y:S03]  /*25ff0*/  STG.E.U16 desc[UR60][R12.64], R53 ;  /* 0x000000350c007986 */ /* 0x0003e6000c10153c */
[----:B------:R-:W2:Y:S01]  /*26000*/  LDC R25, c[0x0][0x278] ;  /* 0x00009e00ff197b82 */ /* 0x000ea20000000800 */
[----:B------:R1:W-:Y:S01]  /*26010*/  STG.E.U16 desc[UR60][R6.64], R54 ;  /* 0x0000003606007986 */ /* 0x0003e2000c10153c */
[----:B----4-:R-:W-:-:S04]  /*26020*/  LEA R4, P3, R0, R3, 0x1 ;  /* 0x0000000300047211 */ /* 0x010fc800078608ff */
[----:B------:R-:W-:Y:S01]  /*26030*/  LEA.HI.X.SX32 R5, R0, R9, 0x1, P3 ;  /* 0x0000000900057211 */ /* 0x000fe200018f0eff */
[----:B------:R-:W-:Y:S01]  /*26040*/  IMAD R0, R19, 0x2, R2 ;  /* 0x0000000213007824 */ /* 0x000fe200078e0202 */
[----:B-1----:R-:W-:Y:S01]  /*26050*/  PRMT R13, R52, 0x7632, R13 ;  /* 0x00007632340d7816 */ /* 0x002fe2000000000d */
[----:B------:R-:W1:Y:S01]  /*26060*/  LDC R19, c[0x0][0x278] ;  /* 0x00009e00ff137b82 */ /* 0x000e620000000800 */
[C---:B------:R-:W-:Y:S01]  /*26070*/  LEA R6, P3, R2.reuse, R3, 0x1 ;  /* 0x0000000302067211 */ /* 0x040fe200078608ff */
[----:B------:R-:W-:Y:S03]  /*26080*/  STG.E.U16 desc[UR60][R14.64], R55 ;  /* 0x000000370e007986 */ /* 0x000fe6000c10153c */
[----:B------:R-:W-:Y:S01]  /*26090*/  LEA.HI.X.SX32 R7, R2, R9, 0x1, P3 ;  /* 0x0000000902077211 */ /* 0x000fe200018f0eff */
[----:B0-----:R-:W-:Y:S01]  /*260a0*/  IMAD R2, R21, 0x2, R0 ;  /* 0x0000000215027824 */ /* 0x001fe200078e0200 */
[----:B------:R-:W-:Y:S01]  /*260b0*/  LEA R12, P3, R0, R3, 0x1 ;  /* 0x00000003000c7211 */ /* 0x000fe200078608ff */
[----:B------:R0:W-:Y:S01]  /*260c0*/  STG.E.U16 desc[UR60][R4.64], R13 ;  /* 0x0000000d04007986 */ /* 0x0001e2000c10153c */
[----:B------:R-:W4:Y:S01]  /*260d0*/  LDC R21, c[0x0][0x278] ;  /* 0x00009e00ff157b82 */ /* 0x000f220000000800 */
[----:B------:R-:W-:-:S02]  /*260e0*/  PRMT R18, R53, 0x7632, R18 ;  /* 0x0000763235127816 */ /* 0x000fc40000000012 */
[----:B0-----:R-:W-:Y:S02]  /*260f0*/  LEA.HI.X.SX32 R13, R0, R9, 0x1, P3 ;  /* 0x00000009000d7211 */ /* 0x001fe400018f0eff */
[C---:B------:R-:W-:Y:S02]  /*26100*/  LEA R16, P3, R2.reuse, R3, 0x1 ;  /* 0x0000000302107211 */ /* 0x040fe400078608ff */
[----:B---3--:R-:W-:Y:S02]  /*26110*/  LEA R0, R17, R2, 0x1 ;  /* 0x0000000211007211 */ /* 0x008fe400078e08ff */
[----:B------:R-:W-:-:S03]  /*26120*/  LEA.HI.X.SX32 R17, R2, R9, 0x1, P3 ;  /* 0x0000000902117211 */ /* 0x000fc600018f0eff */
[----:B--2---:R-:W-:Y:S01]  /*26130*/  IMAD R2, R23, 0x2, R0 ;  /* 0x0000000217027824 */ /* 0x004fe200078e0200 */
[C---:B------:R-:W-:Y:S01]  /*26140*/  LEA R4, P3, R0.reuse, R3, 0x1 ;  /* 0x0000000300047211 */ /* 0x040fe200078608ff */
[----:B------:R-:W0:Y:S02]  /*26150*/  LDC R23, c[0x0][0x278] ;  /* 0x00009e00ff177b82 */ /* 0x000e240000000800 */
        /* <DEDUP_REMOVED lines=8> */
[----:B-1----:R-:W-:Y:S02]  /*261e0*/  LEA R10, R19, R10, 0x1 ;  /* 0x0000000a130a7211 */ /* 0x002fe400078e08ff */
        /* <DEDUP_REMOVED lines=11> */
[----:B0-----:R-:W-:Y:S02]  /*262a0*/  IMAD R2, R23, 0x2, R0 ;  /* 0x0000000217027824 */ /* 0x001fe400078e0200 */
[----:B------:R-:W-:Y:S03]  /*262b0*/  STG.E.U16 desc[UR60][R14.64], R157 ;  /* 0x0000009d0e007986 */ /* 0x000fe6000c10153c */
[----:B------:R-:W0:Y:S01]  /*262c0*/  LDC R23, c[0x0][0x278] ;  /* 0x00009e00ff177b82 */ /* 0x000e220000000800 */
[----:B------:R1:W-:Y:S01]  /*262d0*/  STG.E.U16 desc[UR60][R6.64], R158 ;  /* 0x0000009e06007986 */ /* 0x0003e2000c10153c */
[----:B---3--:R-:W-:-:S04]  /*262e0*/  LEA R4, P3, R0, R3, 0x1 ;  /* 0x0000000300047211 */ /* 0x008fc800078608ff */
[----:B------:R-:W-:Y:S02]  /*262f0*/  LEA.HI.X.SX32 R5, R0, R9, 0x1, P3 ;  /* 0x0000000900057211 */ /* 0x000fe400018f0eff */
[----:B------:R-:W-:Y:S02]  /*26300*/  LEA R0, R25, R2, 0x1 ;  /* 0x0000000219007211 */ /* 0x000fe400078e08ff */
[----:B-1----:R-:W-:Y:S01]  /*26310*/  LEA R6, P3, R2, R3, 0x1 ;  /* 0x0000000302067211 */ /* 0x002fe200078608ff */
[----:B------:R-:W1:Y:S01]  /*26320*/  LDC R25, c[0x0][0x278] ;  /* 0x00009e00ff197b82 */ /* 0x000e620000000800 */
        /* <DEDUP_REMOVED lines=15> */
[----:B0-----:R-:W-:Y:S01]  /*26420*/  IMAD R10, R23, 0x2, R2 ;  /* 0x00000002170a7824 */ /* 0x001fe200078e0202 */
[----:B------:R0:W-:Y:S01]  /*26430*/  STG.E.U16 desc[UR60][R6.64], R18 ;  /* 0x0000001206007986 */ /* 0x0001e2000c10153c */
[----:B------:R-:W-:-:S03]  /*26440*/  LEA.HI.X.SX32 R5, R0, R9, 0x1, P3 ;  /* 0x0000000900057211 */ /* 0x000fc600018f0eff */
[----:B------:R-:W4:Y:S01]  /*26450*/  LDC R23, c[0x0][0x278] ;  /* 0x00009e00ff177b82 */ /* 0x000f220000000800 */
[----:B------:R-:W-:Y:S02]  /*26460*/  PRMT R20, R158, 0x7632, R20 ;  /* 0x000076329e147816 */ /* 0x000fe40000000014 */
[----:B------:R-:W-:Y:S02]  /*26470*/  PRMT R22, R159, 0x7632, R22 ;  /* 0x000076329f167816 */ /* 0x000fe40000000016 */
[----:B0-----:R-:W-:-:S04]  /*26480*/  LEA R6, P3, R10, R3, 0x1 ;  /* 0x000000030a067211 */ /* 0x001fc800078608ff */
[----:B------:R-:W-:Y:S01]  /*26490*/  LEA.HI.X.SX32 R7, R10, R9, 0x1, P3 ;  /* 0x000000090a077211 */ /* 0x000fe200018f0eff */
[----:B-1----:R-:W-:Y:S02]  /*264a0*/  IMAD R10, R25, 0x2, R10 ;  /* 0x00000002190a7824 */ /* 0x002fe400078e020a */
        /* <DEDUP_REMOVED lines=202> */
[----:B------:R-:W-:Y:S01]  /*27150*/  LOP3.LUT P0, RZ, R176, 0x80, RZ, 0xc0, !PT ;  /* 0x00000080b0ff7812 */ /* 0x000fe2000780c0ff */
[----:B------:R-:W4:Y:S02]  /*27160*/  LDC R25, c[0x0][0x278] ;  /* 0x00009e00ff197b82 */ /* 0x000f240000000800 */
[----:B------:R-:W4:Y:S04]  /*27170*/  LDL.LU R176, [R1+0x204] ;  /* 0x0002040001b07983 */ /* 0x000f280000300800 */
[----:B------:R-:W4:Y:S01]  /*27180*/  LDL.LU R155, [R1+0x200] ;  /* 0x00020000019b7983 */ /* 0x000f220000300800 */
[----:B-1----:R-:W-:-:S03]  /*27190*/  LEA.HI.X.SX32 R13, R0, R9, 0x1, P3 ;  /* 0x00000009000d7211 */ /* 0x002fc600018f0eff */
[----:B------:R-:W4:Y:S01]  /*271a0*/  LDL.LU R154, [R1+0x20c] ;  /* 0x00020c00019a7983 */ /* 0x000f220000300800 */
[C---:B------:R-:W-:Y:S02]  /*271b0*/  LEA R16, P3, R2.reuse, R3, 0x1 ;  /* 0x0000000302107211 */ /* 0x040fe400078608ff */
[----:B--2---:R-:W-:Y:S02]  /*271c0*/  LEA R0, R17, R2, 0x1 ;  /* 0x0000000211007211 */ /* 0x004fe400078e08ff */
[----:B------:R-:W-:-:S03]  /*271d0*/  LEA.HI.X.SX32 R17, R2, R9, 0x1, P3 ;  /* 0x0000000902117211 */ /* 0x000fc600018f0eff */
[----:B---3--:R-:W-:Y:S01]  /*271e0*/  IMAD R2, R19, 0x2, R0 ;  /* 0x0000000213027824 */ /* 0x008fe200078e0200 */
[----:B------:R-:W-:Y:S01]  /*271f0*/  PRMT R18, R29, 0x7632, R18 ;  /* 0x000076321d127816 */ /* 0x000fe20000000012 */
[----:B------:R-:W1:Y:S01]  /*27200*/  LDC R19, c[0x0][0x278] ;  /* 0x00009e00ff137b82 */ /* 0x000e620000000800 */
[C---:B------:R-:W-:Y:S01]  /*27210*/  LEA R4, P3, R0.reuse, R3, 0x1 ;  /* 0x0000000300047211 */ /* 0x040fe200078608ff */
[----:B------:R-:W-:Y:S02]  /*27220*/  IMAD R10, R21, 0x2, R2 ;  /* 0x00000002150a7824 */ /* 0x000fe400078e0202 */
[----:B------:R2:W-:Y:S01]  /*27230*/  STG.E.U16 desc[UR60][R6.64], R18 ;  /* 0x0000001206007986 */ /* 0x0005e2000c10153c */
[----:B------:R-:W-:-:S03]  /*27240*/  LEA.HI.X.SX32 R5, R0, R9, 0x1, P3 ;  /* 0x0000000900057211 */ /* 0x000fc600018f0eff */
[----:B------:R-:W3:Y:S01]  /*27250*/  LDC R21, c[0x0][0x278] ;  /* 0x00009e00ff157b82 */ /* 0x000ee20000000800 */
[----:B------:R-:W-:Y:S02]  /*27260*/  PRMT R20, R30, 0x7632, R20 ;  /* 0x000076321e147816 */ /* 0x000fe40000000014 */
[----:B------:R-:W-:Y:S02]  /*27270*/  PRMT R22, R31, 0x7632, R22 ;  /* 0x000076321f167816 */ /* 0x000fe40000000016 */
[-C--:B--2---:R-:W-:Y:S01]  /*27280*/  LEA R6, P3, R10, R3.reuse, 0x1 ;  /* 0x000000030a067211 */ /* 0x084fe200078608ff */
[----:B------:R2:W-:Y:S01]  /*27290*/  STG.E.U16 desc[UR60][R12.64], R20 ;  /* 0x000000140c007986 */ /* 0x0005e2000c10153c */
[----:B------:R-:W-:Y:S01]  /*272a0*/  LEA R14, P4, R2, R3, 0x1 ;  /* 0x00000003020e7211 */ /* 0x000fe200078808ff */
[----:B------:R-:W3:Y:S01]  /*272b0*/  LDC R29, c[0x0][0x278] ;  /* 0x00009e00ff1d7b82 */ /* 0x000ee20000000800 */
[----:B------:R-:W-:Y:S02]  /*272c0*/  LEA.HI.X.SX32 R7, R10, R9, 0x1, P3 ;  /* 0x000000090a077211 */ /* 0x000fe400018f0eff */
[----:B0-----:R-:W-:Y:S01]  /*272d0*/  LEA R10, R23, R10, 0x1 ;  /* 0x0000000a170a7211 */ /* 0x001fe200078e08ff */
[----:B------:R0:W-:Y:S04]  /*272e0*/  STG.E.U16 desc[UR60][R16.64], R22 ;  /* 0x0000001610007986 */ /* 0x0001e8000c10153c */
[----:B------:R-:W3:Y:S01]  /*272f0*/  LDC R23, c[0x0][0x278] ;  /* 0x00009e00ff177b82 */ /* 0x000ee20000000800 */
[----:B----4-:R-:W-:Y:S01]  /*27300*/  IMAD R0, R25, 0x2, R10 ;  /* 0x0000000219007824 */ /* 0x010fe200078e020a */
[----:B--2---:R-:W-:-:S06]  /*27310*/  LEA R12, P3, R10, R3, 0x1 ;  /* 0x000000030a0c7211 */ /* 0x004fcc00078608ff */
[----:B0-----:R-:W0:Y:S01]  /*27320*/  LDC R17, c[0x0][0x278] ;  /* 0x00009e00ff117b82 */ /* 0x001e220000000800 */
[-C--:B------:R-:W-:Y:S01]  /*27330*/  LEA.HI.X.SX32 R15, R2, R9.reuse, 0x1, P4 ;  /* 0x00000009020f7211 */ /* 0x080fe200020f0eff */
[----:B------:R2:W-:Y:S01]  /*27340*/  STG.E.U16 desc[UR60][R4.64], R36 ;  /* 0x0000002404007986 */ /* 0x0005e2000c10153c */
[----:B------:R-:W-:Y:S01]  /*27350*/  LEA.HI.X.SX32 R13, R10, R9, 0x1, P3 ;  /* 0x000000090a0d7211 */ /* 0x000fe200018f0eff */
[----:B-1----:R-:W-:-:S04]  /*27360*/  IMAD R2, R19, 0x2, R0 ;  /* 0x0000000213027824 */ /* 0x002fc800078e0200 */
[----:B------:R-:W1:Y:S01]  /*27370*/  LDC R25, c[0x0][0x278] ;  /* 0x00009e00ff197b82 */ /* 0x000e620000000800 */
[----:B------:R4:W-:Y:S01]  /*27380*/  STG.E.U16 desc[UR60][R14.64], R37 ;  /* 0x000000250e007986 */ /* 0x0009e2000c10153c */
[----:B--2---:R-:W-:-:S06]  /*27390*/  LEA R4, P3, R0, R3, 0x1 ;  /* 0x0000000300047211 */ /* 0x004fcc00078608ff */
[----:B------:R-:W2:Y:S01]  /*273a0*/  LDC R19, c[0x0][0x278] ;  /* 0x00009e00ff137b82 */ /* 0x000ea20000000800 */
[----:B------:R4:W-:Y:S01]  /*273b0*/  STG.E.U16 desc[UR60][R6.64], R38 ;  /* 0x0000002606007986 */ /* 0x0009e2000c10153c */
[----:B------:R-:W-:Y:S02]  /*273c0*/  LEA.HI.X.SX32 R5, R0, R9, 0x1, P3 ;  /* 0x0000000900057211 */ /* 0x000fe400018f0eff */
[----:B---3--:R-:W-:Y:S02]  /*273d0*/  LEA R0, R21, R2, 0x1 ;  /* 0x0000000215007211 */ /* 0x008fe400078e08ff */
[----:B----4-:R-:W-:Y:S01]  /*273e0*/  PRMT R15, R36, 0x7632, R15 ;  /* 0x00007632240f7816 */ /* 0x010fe2000000000f */
[----:B------:R-:W-:Y:S01]  /*273f0*/  STG.E.U16 desc[UR60][R12.64], R39 ;  /* 0x000000270c007986 */ /* 0x000fe2000c10153c */
[----:B------:R-:W3:Y:S01]  /*27400*/  LDC R21, c[0x0][0x278] ;  /* 0x00009e00ff157b82 */ /* 0x000ee20000000800 */
[----:B------:R-:W-:Y:S02]  /*27410*/  LEA R6, P3, R2, R3, 0x1 ;  /* 0x0000000302067211 */ /* 0x000fe400078608ff */
[----:B------:R-:W-:-:S05]  /*27420*/  PRMT R18, R37, 0x7632, R18 ;  /* 0x0000763225127816 */ /* 0x000fca0000000012 */
[----:B------:R-:W4:Y:S01]  /*27430*/  LDC R31, c[0x0][0x278] ;  /* 0x00009e00ff1f7b82 */ /* 0x000f220000000800 */
[----:B------:R-:W-:Y:S01]  /*27440*/  LEA.HI.X.SX32 R7, R2, R9, 0x1, P3 ;  /* 0x0000000902077211 */ /* 0x000fe200018f0eff */
[----:B------:R-:W-:Y:S01]  /*27450*/  IMAD R2, R23, 0x2, R0 ;  /* 0x0000000217027824 */ /* 0x000fe200078e0200 */
[C---:B------:R-:W-:Y:S01]  /*27460*/  LEA R14, P3, R0.reuse, R3, 0x1 ;  /* 0x00000003000e7211 */ /* 0x040fe200078608ff */
[----:B------:R0:W-:Y:S04]  /*27470*/  STG.E.U16 desc[UR60][R4.64], R15 ;  /* 0x0000000f04007986 */ /* 0x0001e8000c10153c */
[----:B------:R-:W3:Y:S01]  /*27480*/  LDC R23, c[0x0][0x278] ;  /* 0x00009e00ff177b82 */ /* 0x000ee20000000800 */
[----:B0-----:R-:W-:Y:S01]  /*27490*/  LEA.HI.X.SX32 R15, R0, R9, 0x1, P3 ;  /* 0x00000009000f7211 */ /* 0x001fe200018f0eff */
[----:B------:R-:W-:Y:S01]  /*274a0*/  IMAD R0, R17, 0x2, R2 ;  /* 0x0000000211007824 */ /* 0x000fe200078e0202 */
[----:B------:R-:W-:-:S04]  /*274b0*/  LEA R16, P3, R2, R3, 0x1 ;  /* 0x0000000302107211 */ /* 0x000fc800078608ff */
[----:B------:R-:W-:Y:S02]  /*274c0*/  LEA.HI.X.SX32 R17, R2, R9, 0x1, P3 ;  /* 0x0000000902117211 */ /* 0x000fe400018f0eff */
[----:B-1----:R-:W-:Y:S02]  /*274d0*/  LEA R2, R25, R0, 0x1 ;  /* 0x0000000019027211 */ /* 0x002fe400078e08ff */
[----:B------:R-:W0:Y:S01]  /*274e0*/  LDC R25, c[0x0][0x278] ;  /* 0x00009e00ff197b82 */ /* 0x000e220000000800 */
[C---:B------:R-:W-:Y:S02]  /*274f0*/  LEA R4, P3, R0.reuse, R3, 0x1 ;  /* 0x0000000300047211 */ /* 0x040fe400078608ff */
[----:B--2---:R-:W-:Y:S01]  /*27500*/  IMAD R10, R19, 0x2, R2 ;  /* 0x00000002130a7824 */ /* 0x004fe200078e0202 */
        /* <DEDUP_REMOVED lines=16> */
[----:B------:R-:W3:Y:S01]  /*27610*/  LDC R17, c[0x0][0x278] ;  /* 0x00009e00ff117b82 */ /* 0x000ee20000000800 */
[----:B------:R2:W-:Y:S01]  /*27620*/  STG.E.U16 desc[UR60][R4.64], R40 ;  /* 0x0000002804007986 */ /* 0x0005e2000c10153c */
[----:B------:R-:W-:Y:S01]  /*27630*/  LEA.HI.X.SX32 R15, R10, R9, 0x1, P3 ;  /* 0x000000090a0f7211 */ /* 0x000fe200018f0eff */
[----:B0-----:R-:W-:Y:S02]  /*27640*/  IMAD R2, R25, 0x2, R0 ;  /* 0x0000000219027824 */ /* 0x001fe400078e0200 */
[----:B------:R0:W-:Y:S03]  /*27650*/  STG.E.U16 desc[UR60][R12.64], R41 ;  /* 0x000000290c007986 */ /* 0x0001e6000c10153c */
[----:B------:R-:W3:Y:S01]  /*27660*/  LDC R25, c[0x0][0x278] ;  /* 0x00009e00ff197b82 */ /* 0x000ee20000000800 */
[----:B------:R0:W-:Y:S01]  /*27670*/  STG.E.U16 desc[UR60][R6.64], R42 ;  /* 0x0000002a06007986 */ /* 0x0001e2000c10153c */
[----:B--2---:R-:W-:-:S04]  /*27680*/  LEA R4, P3, R0, R3, 0x1 ;  /* 0x0000000300047211 */ /* 0x004fc800078608ff */
[----:B------:R-:W-:Y:S01]  /*27690*/  LEA.HI.X.SX32 R5, R0, R9, 0x1, P3 ;  /* 0x0000000900057211 */ /* 0x000fe200018f0eff */
[----:B------:R-:W-:Y:S01]  /*276a0*/  IMAD R0, R19, 0x2, R2 ;  /* 0x0000000213007824 */ /* 0x000fe200078e0202 */
        /* <DEDUP_REMOVED lines=20> */
[----:B------:R-:W1:Y:S01]  /*277f0*/  LDC R25, c[0x0][0x278] ;  /* 0x00009e00ff197b82 */ /* 0x000e620000000800 */
        /* <DEDUP_REMOVED lines=18> */
[----:B------:R-:W4:Y:S01]  /*27920*/  LDC R23, c[0x0][0x278] ;  /* 0x00009e00ff177b82 */ /* 0x000f220000000800 */
[----:B------:R1:W-:Y:S01]  /*27930*/  STG.E.U16 desc[UR60][R6.64], R58 ;  /* 0x0000003a06007986 */ /* 0x0003e2000c10153c */
[----:B------:R-:W-:-:S04]  /*27940*/  LEA R4, P3, R0, R3, 0x1 ;  /* 0x0000000300047211 */ /* 0x000fc800078608ff */
        /* <DEDUP_REMOVED lines=10> */
[----:B------:R-:W1:Y:S01]  /*279f0*/  LDC R19, c[0x0][0x278] ;  /* 0x00009e00ff137b82 */ /* 0x000e620000000800 */
        /* <DEDUP_REMOVED lines=8> */
[----:B----4-:R-:W-:Y:S01]  /*27a80*/  IMAD R10, R23, 0x2, R2 ;  /* 0x00000002170a7824 */ /* 0x010fe200078e0202 */
[----:B------:R2:W-:Y:S01]  /*27a90*/  STG.E.U16 desc[UR60][R6.64], R18 ;  /* 0x0000001206007986 */ /* 0x0005e2000c10153c */
[----:B------:R-:W-:Y:S02]  /*27aa0*/  LEA.HI.X.SX32 R5, R0, R9, 0x1, P3 ;  /* 0x0000000900057211 */ /* 0x000fe400018f0eff */
[----:B------:R-:W-:Y:S02]  /*27ab0*/  PRMT R20, R58, 0x7632, R20 ;  /* 0x000076323a147816 */ /* 0x000fe40000000014 */
[----:B------:R-:W3:Y:S01]  /*27ac0*/  LDC R23, c[0x0][0x278] ;  /* 0x00009e00ff177b82 */ /* 0x000ee20000000800 */
[----:B------:R-:W-:-:S02]  /*27ad0*/  PRMT R22, R59, 0x7632, R22 ;  /* 0x000076323b167816 */ /* 0x000fc40000000016 */
[----:B--2---:R-:W-:-:S04]  /*27ae0*/  LEA R6, P3, R10, R3, 0x1 ;  /* 0x000000030a067211 */ /* 0x004fc800078608ff */
[----:B------:R-:W-:Y:S02]  /*27af0*/  LEA.HI.X.SX32 R7, R10, R9, 0x1, P3 ;  /* 0x000000090a077211 */ /* 0x000fe400018f0eff */
[----:B-1----:R-:W-:Y:S02]  /*27b00*/  LEA R10, R25, R10, 0x1 ;  /* 0x0000000a190a7211 */ /* 0x002fe400078e08ff */
[----:B------:R-:W1:Y:S01]  /*27b10*/  LDC R25, c[0x0][0x278] ;  /* 0x00009e00ff197b82 */ /* 0x000e620000000800 */
[----:B------:R2:W-:Y:S04]  /*27b20*/  STG.E.U16 desc[UR60][R14.64], R20 ;  /* 0x000000140e007986 */ /* 0x0005e8000c10153c */
[----:B------:R4:W-:Y:S01]  /*27b30*/  STG.E.U16 desc[UR60][R16.64], R22 ;  /* 0x0000001610007986 */ /* 0x0009e2000c10153c */
[----:B------:R-:W-:Y:S01]  /*27b40*/  LEA R12, P4, R2, R3, 0x1 ;  /* 0x00000003020c7211 */ /* 0x000fe200078808ff */
[----:B------:R-:W-:-:S02]  /*27b50*/  IMAD R0, R19, 0x2, R10 ;  /* 0x0000000213007824 */ /* 0x000fc400078e020a */
[----:B------:R-:W1:Y:S01]  /*27b60*/  LDC R19, c[0x0][0x278] ;  /* 0x00009e00ff137b82 */ /* 0x000e620000000800 */
[----:B------:R-:W-:Y:S02]  /*27b70*/  LEA.HI.X.SX32 R13, R2, R9, 0x1, P4 ;  /* 0x00000009020d7211 */ /* 0x000fe400020f0eff */
[----:B--2---:R-:W-:-:S05]  /*27b80*/  LEA R14, P3, R10, R3, 0x1 ;  /* 0x000000030a0e7211 */ /* 0x004fca00078608ff */
[----:B----4-:R-:W2:Y:S01]  /*27b90*/  LDC R17, c[0x0][0x278] ;  /* 0x00009e00ff117b82 */ /* 0x010ea20000000800 */
[----:B------:R4:W-:Y:S01]  /*27ba0*/  STG.E.U16 desc[UR60][R4.64], R48 ;  /* 0x0000003004007986 */ /* 0x0009e2000c10153c */
[----:B------:R-:W-:Y:S01]  /*27bb0*/  LEA.HI.X.SX32 R15, R10, R9, 0x1, P3 ;  /* 0x000000090a0f7211 */ /* 0x000fe200018f0eff */
[----:B0-----:R-:W-:Y:S02]  /*27bc0*/  IMAD R2, R21, 0x2, R0 ;  /* 0x0000000215027824 */ /* 0x001fe400078e0200 */
[----:B------:R-:W-:Y:S03]  /*27bd0*/  STG.E.U16 desc[UR60][R12.64], R49 ;  /* 0x000000310c007986 */ /* 0x000fe6000c10153c */
[----:B------:R-:W0:Y:S01]  /*27be0*/  LDC R21, c[0x0][0x278] ;  /* 0x00009e00ff157b82 */ /* 0x000e220000000800 */
[----:B------:R3:W-:Y:S01]  /*27bf0*/  STG.E.U16 desc[UR60][R6.64], R50 ;  /* 0x0000003206007986 */ /* 0x0007e2000c10153c */
[----:B----4-:R-:W-:-:S04]  /*27c00*/  LEA R4, P3, R0, R3, 0x1 ;  /* 0x0000000300047211 */ /* 0x010fc800078608ff */
[----:B------:R-:W-:Y:S02]  /*27c10*/  LEA.HI.X.SX32 R5, R0, R9, 0x1, P3 ;  /* 0x0000000900057211 */ /* 0x000fe400018f0eff */
[----:B---3--:R-:W-:Y:S02]  /*27c20*/  LEA R0, R23, R2, 0x1 ;  /* 0x0000000217007211 */ /* 0x008fe400078e08ff */
[----:B------:R-:W-:Y:S01]  /*27c30*/  LEA R6, P3, R2, R3, 0x1 ;  /* 0x0000000302067211 */ /* 0x000fe200078608ff */
[----:B------:R-:W3:Y:S01]  /*27c40*/  LDC R23, c[0x0][0x278] ;  /* 0x00009e00ff177b82 */ /* 0x000ee20000000800 */
[----:B------:R-:W-:Y:S02]  /*27c50*/  PRMT R13, R48, 0x7632, R13 ;  /* 0x00007632300d7816 */ /* 0x000fe4000000000d */
[----:B------:R-:W-:Y:S01]  /*27c60*/  LEA.HI.X.SX32 R7, R2, R9, 0x1, P3 ;  /* 0x0000000902077211 */ /* 0x000fe200018f0eff */
[----:B-1----:R-:W-:Y:S01]  /*27c70*/  IMAD R2, R25, 0x2, R0 ;  /* 0x0000000219027824 */ /* 0x002fe200078e0200 */
[----:B------:R-:W-:Y:S01]  /*27c80*/  LEA R12, P3, R0, R3, 0x1 ;  /* 0x00000003000c7211 */ /* 0x000fe200078608ff */
[----:B------:R-:W-:Y:S02]  /*27c90*/  STG.E.U16 desc[UR60][R14.64], R51 ;  /* 0x000000330e007986 */ /* 0x000fe4000c10153c */
[----:B------:R-:W1:Y:S02]  /*27ca0*/  LDC R25, c[0x0][0x278] ;  /* 0x00009e00ff197b82 */ /* 0x000e640000000800 */
[----:B------:R4:W-:Y:S01]  /*27cb0*/  STG.E.U16 desc[UR60][R4.64], R13 ;  /* 0x0000000d04007986 */ /* 0x0009e2000c10153c */
[----:B------:R-:W-:-:S02]  /*27cc0*/  PRMT R18, R49, 0x7632, R18 ;  /* 0x0000763231127816 */ /* 0x000fc40000000012 */
[----:B----4-:R-:W-:Y:S01]  /*27cd0*/  LEA.HI.X.SX32 R13, R0, R9, 0x1, P3 ;  /* 0x00000009000d7211 */ /* 0x010fe200018f0eff */
[----:B--2---:R-:W-:Y:S01]  /*27ce0*/  IMAD R0, R17, 0x2, R2 ;  /* 0x0000000211007824 */ /* 0x004fe200078e0202 */
[----:B------:R-:W-:-:S04]  /*27cf0*/  LEA R16, P3, R2, R3, 0x1 ;  /* 0x0000000302107211 */ /* 0x000fc800078608ff */
[----:B------:R-:W-:Y:S02]  /*27d00*/  LEA R10, R19, R0, 0x1 ;  /* 0x00000000130a7211 */ /* 0x000fe400078e08ff */
[----:B------:R-:W2:Y:S01]  /*27d10*/  LDC R19, c[0x0][0x278] ;  /* 0x00009e00ff137b82 */ /* 0x000ea20000000800 */
[----:B------:R-:W-:Y:S02]  /*27d20*/  LEA.HI.X.SX32 R17, R2, R9, 0x1, P3 ;  /* 0x0000000902117211 */ /* 0x000fe400018f0eff */
[----:B------:R-:W-:Y:S01]  /*27d30*/  LEA R14, P4, R0, R3, 0x1 ;  /* 0x00000003000e7211 */ /* 0x000fe200078808ff */
[----:B0-----:R-:W-:Y:S01]  /*27d40*/  IMAD R2, R21, 0x2, R10 ;  /* 0x0000000215027824 */ /* 0x001fe200078e020a */
[----:B------:R-:W-:Y:S01]  /*27d50*/  PRMT R20, R50, 0x7632, R20 ;  /* 0x0000763232147816 */ /* 0x000fe20000000014 */
[----:B------:R0:W-:Y:S01]  /*27d60*/  STG.E.U16 desc[UR60][R6.64], R18 ;  /* 0x0000001206007986 */ /* 0x0001e2000c10153c */
[----:B------:R-:W-:Y:S02]  /*27d70*/  LEA.HI.X.SX32 R15, R0, R9, 0x1, P4 ;  /* 0x00000009000f7211 */ /* 0x000fe400020f0eff */
[----:B------:R-:W-:Y:S01]  /*27d80*/  PRMT R22, R51, 0x7632, R22 ;  /* 0x0000763233167816 */ /* 0x000fe20000000016 */
[----:B------:R-:W-:Y:S01]  /*27d90*/  STG.E.U16 desc[UR60][R12.64], R20 ;  /* 0x000000140c007986 */ /* 0x000fe2000c10153c */
[----:B------:R-:W-:-:S02]  /*27da0*/  LEA R4, P3, R10, R3, 0x1 ;  /* 0x000000030a047211 */ /* 0x000fc400078608ff */
[C---:B0-----:R-:W-:Y:S01]  /*27db0*/  LEA R6, P4, R2.reuse, R3, 0x1 ;  /* 0x0000000302067211 */ /* 0x041fe200078808ff */
[----:B------:R0:W-:Y:S03]  /*27dc0*/  STG.E.U16 desc[UR60][R16.64], R22 ;  /* 0x0000001610007986 */ /* 0x0001e6000c10153c */
[-C--:B------:R-:W-:Y:S01]  /*27dd0*/  LEA.HI.X.SX32 R7, R2, R9.reuse, 0x1, P4 ;  /* 0x0000000902077211 */ /* 0x080fe200020f0eff */
[----:B---3--:R-:W-:Y:S01]  /*27de0*/  IMAD R2, R23, 0x2, R2 ;  /* 0x0000000217027824 */ /* 0x008fe200078e0202 */
[----:B------:R-:W-:Y:S01]  /*27df0*/  LEA.HI.X.SX32 R5, R10, R9, 0x1, P3 ;  /* 0x000000090a057211 */ /* 0x000fe200018f0eff */
[----:B0-----:R-:W0:Y:S03]  /*27e00*/  LDC R17, c[0x0][0x278] ;  /* 0x00009e00ff117b82 */ /* 0x001e260000000800 */
[----:B------:R-:W-:Y:S01]  /*27e10*/  LEA R12, P3, R2, R3, 0x1 ;  /* 0x00000003020c7211 */ /* 0x000fe200078608ff */
[----:B------:R-:W-:Y:S01]  /*27e20*/  STG.E.U16 desc[UR60][R14.64], R60 ;  /* 0x0000003c0e007986 */ /* 0x000fe2000c10153c */
[----:B-1----:R-:W-:-:S02]  /*27e30*/  LEA R0, R25, R2, 0x1 ;  /* 0x0000000219007211 */ /* 0x002fc400078e08ff */
[----:B------:R-:W-:Y:S01]  /*27e40*/  LEA.HI.X.SX32 R13, R2, R9, 0x1, P3 ;  /* 0x00000009020d7211 */ /* 0x000fe200018f0eff */
[----:B------:R-:W1:Y:S01]  /*27e50*/  LDS.128 R20, [R8] ;  /* 0x0000000008147984 */ /* 0x000e620000000c00 */
[----:B------:R-:W3:Y:S01]  /*27e60*/  LDC R25, c[0x0][0x278] ;  /* 0x00009e00ff197b82 */ /* 0x000ee20000000800 */
[----:B--2---:R-:W-:Y:S02]  /*27e70*/  IMAD R2, R19, 0x2, R0 ;  /* 0x0000000213027824 */ /* 0x004fe400078e0200 */
[----:B------:R2:W-:Y:S05]  /*27e80*/  STG.E.U16 desc[UR60][R4.64], R61 ;  /* 0x0000003d04007986 */ /* 0x0005ea000c10153c */
[----:B------:R-:W4:Y:S01]  /*27e90*/  LDC R19, c[0x0][0x278] ;  /* 0x00009e00ff137b82 */ /* 0x000f220000000800 */
[----:B------:R2:W-:Y:S02]  /*27ea0*/  STG.E.U16 desc[UR60][R6.64], R62 ;  /* 0x0000003e06007986 */ /* 0x0005e4000c10153c */
[----:B--2---:R-:W-:-:S04]  /*27eb0*/  LEA R4, P3, R0, R3, 0x1 ;  /* 0x0000000300047211 */ /* 0x004fc800078608ff */
[----:B------:R-:W-:Y:S01]  /*27ec0*/  LEA.HI.X.SX32 R5, R0, R9, 0x1, P3 ;  /* 0x0000000900057211 */ /* 0x000fe200018f0eff */
[----:B------:R-:W-:Y:S01]  /*27ed0*/  IMAD R0, R27, 0x2, R2 ;  /* 0x000000021b007824 */ /* 0x000fe200078e0202 */
[C---:B------:R-:W-:Y:S01]  /*27ee0*/  LEA R6, P3, R2.reuse, R3, 0x1 ;  /* 0x0000000302067211 */ /* 0x040fe200078608ff */
[----:B------:R-:W2:Y:S03]  /*27ef0*/  LDC R27, c[0x0][0x278] ;  /* 0x00009e00ff1b7b82 */ /* 0x000ea60000000800 */
[----:B------:R-:W-:Y:S02]  /*27f00*/  LEA.HI.X.SX32 R7, R2, R9, 0x1, P3 ;  /* 0x0000000902077211 */ /* 0x000fe400018f0eff */
[----:B------:R-:W-:Y:S02]  /*27f10*/  LEA R14, P3, R0, R3, 0x1 ;  /* 0x00000003000e7211 */ /* 0x000fe400078608ff */
[----:B------:R-:W-:-:S02]  /*27f20*/  LEA R2, R29, R0, 0x1 ;  /* 0x000000001d027211 */ /* 0x000fc400078e08ff */
[----:B------:R-:W1:Y:S01]  /*27f30*/  LDC R29, c[0x0][0x278] ;  /* 0x00009e00ff1d7b82 */ /* 0x000e620000000800 */
[----:B------:R-:W-:Y:S02]  /*27f40*/  PRMT R10, R60, 0x7632, R10 ;  /* 0x000076323c0a7816 */ /* 0x000fe4000000000a */
[----:B------:R-:W-:Y:S01]  /*27f50*/  LEA.HI.X.SX32 R15, R0, R9, 0x1, P3 ;  /* 0x00000009000f7211 */ /* 0x000fe200018f0eff */
[----:B0-----:R-:W-:Y:S01]  /*27f60*/  IMAD R0, R17, 0x2, R2 ;  /* 0x0000000211007824 */ /* 0x001fe200078e0202 */
[C---:B------:R-:W-:Y:S01]  /*27f70*/  LEA R16, P3, R2.reuse, R3, 0x1 ;  /* 0x0000000302107211 */ /* 0x040fe200078608ff */
[----:B------:R-:W-:Y:S01]  /*27f80*/  STG.E.U16 desc[UR60][R12.64], R63 ;  /* 0x0000003f0c007986 */ /* 0x000fe2000c10153c */
[----:B------:R-:W-:Y:S02]  /*27f90*/  PRMT R18, R61, 0x7632, R18 ;  /* 0x000076323d127816 */ /* 0x000fe40000000012 */
[----:B------:R-:W-:Y:S01]  /*27fa0*/  LEA.HI.X.SX32 R17, R2, R9, 0x1, P3 ;  /* 0x0000000902117211 */ /* 0x000fe200018f0eff */
[----:B------:R0:W-:Y:S01]  /*27fb0*/  STG.E.U16 desc[UR60][R4.64], R10 ;  /* 0x0000000a04007986 */ /* 0x0001e2000c10153c */
[----:B---3--:R-:W-:-:S02]  /*27fc0*/  IMAD R2, R25, 0x2, R0 ;  /* 0x0000000219027824 */ /* 0x008fc400078e0200 */
[----:B------:R-:W3:Y:S01]  /*27fd0*/  LDC R25, c[0x0][0x278] ;  /* 0x00009e00ff197b82 */ /* 0x000ee20000000800 */
[----:B------:R4:W-:Y:S01]  /*27fe0*/  STG.E.U16 desc[UR60][R6.64], R18 ;  /* 0x0000001206007986 */ /* 0x0009e2000c10153c */
[----:B0-----:R-:W-:-:S04]  /*27ff0*/  LEA R4, P3, R0, R3, 0x1 ;  /* 0x0000000300047211 */ /* 0x001fc800078608ff */
[----:B------:R-:W-:Y:S02]  /*28000*/  LEA.HI.X.SX32 R5, R0, R9, 0x1, P3 ;  /* 0x0000000900057211 */ /* 0x000fe400018f0eff */
[----:B----4-:R-:W-:Y:S02]  /*28010*/  LEA R0, R19, R2, 0x1 ;  /* 0x0000000213007211 */ /* 0x010fe400078e08ff */
[----:B------:R-:W-:Y:S01]  /*28020*/  LEA R6, P3, R2, R3, 0x1 ;  /* 0x0000000302067211 */ /* 0x000fe200078608ff */
[----:B------:R-:W0:Y:S01]  /*28030*/  LDC R19, c[0x0][0x278] ;  /* 0x00009e00ff137b82 */ /* 0x000e220000000800 */
[----:B------:R-:W-:Y:S02]  /*28040*/  PRMT R24, R62, 0x7632, R24 ;  /* 0x000076323e187816 */ /* 0x000fe40000000018 */
[----:B------:R-:W-:Y:S01]  /*28050*/  LEA.HI.X.SX32 R7, R2, R9, 0x1, P3 ;  /* 0x0000000902077211 */ /* 0x000fe200018f0eff */
[----:B--2---:R-:W-:Y:S01]  /*28060*/  IMAD R2, R27, 0x2, R0 ;  /* 0x000000021b027824 */ /* 0x004fe200078e0200 */
[C---:B------:R-:W-:Y:S01]  /*28070*/  LEA R12, P4, R0.reuse, R3, 0x1 ;  /* 0x00000003000c7211 */ /* 0x040fe200078808ff */
[----:B------:R2:W-:Y:S03]  /*28080*/  STG.E.U16 desc[UR60][R14.64], R24 ;  /* 0x000000180e007986 */ /* 0x0005e6000c10153c */
[----:B------:R-:W-:Y:S01]  /*28090*/  LEA.HI.X.SX32 R13, R0, R9, 0x1, P4 ;  /* 0x00000009000d7211 */ /* 0x000fe200020f0eff */
[----:B-1----:R-:W-:Y:S01]  /*280a0*/  IMAD R0, R29, 0x2, R2 ;  /* 0x000000021d007824 */ /* 0x002fe200078e0202 */
[----:B------:R-:W-:-:S02]  /*280b0*/  PRMT R26, R63, 0x7632, R26 ;  /* 0x000076323f1a7816 */ /* 0x000fc4000000001a */
[----:B--2---:R-:W-:-:S03]  /*280c0*/  LEA R14, P3, R2, R3, 0x1 ;  /* 0x00000003020e7211 */ /* 0x004fc600078608ff */
[----:B------:R1:W-:Y:S01]  /*280d0*/  STG.E.U16 desc[UR60][R16.64], R26 ;  /* 0x0000001a10007986 */ /* 0x0003e2000c10153c */
[----:B------:R-:W-:Y:S02]  /*280e0*/  LEA.HI.X.SX32 R15, R2, R9, 0x1, P3 ;  /* 0x00000009020f7211 */ /* 0x000fe400018f0eff */
[----:B------:R-:W-:Y:S01]  /*280f0*/  LEA R2, R31, R0, 0x1 ;  /* 0x000000001f027211 */ /* 0x000fe200078e08ff */
[----:B------:R2:W-:Y:S04]  /*28100*/  STG.E.U16 desc[UR60][R4.64], R20 ;  /* 0x0000001404007986 */ /* 0x0005e8000c10153c */
[----:B---3--:R-:W-:Y:S01]  /*28110*/  IMAD R8, R25, 0x2, R2 ;  /* 0x0000000219087824 */ /* 0x008fe200078e0202 */
[----:B-1----:R-:W-:-:S03]  /*28120*/  LEA R16, P3, R0, R3, 0x1 ;  /* 0x0000000300107211 */ /* 0x002fc600078608ff */
[----:B0-----:R-:W-:Y:S01]  /*28130*/  IMAD R10, R19, 0x2, R8 ;  /* 0x00000002130a7824 */ /* 0x001fe200078e0208 */
[----:B------:R-:W-:Y:S02]  /*28140*/  LEA.HI.X.SX32 R17, R0, R9, 0x1, P3 ;  /* 0x0000000900117211 */ /* 0x000fe400018f0eff */
[C---:B--2---:R-:W-:Y:S01]  /*28150*/  LEA R4, P3, R2.reuse, R3, 0x1 ;  /* 0x0000000302047211 */ /* 0x044fe200078608ff */
[----:B------:R0:W-:Y:S03]  /*28160*/  STG.E.U16 desc[UR60][R6.64], R21 ;  /* 0x0000001506007986 */ /* 0x0001e6000c10153c */
[----:B------:R-:W-:Y:S02]  /*28170*/  LEA.HI.X.SX32 R5, R2, R9, 0x1, P3 ;  /* 0x0000000902057211 */ /* 0x000fe400018f0eff */
[----:B------:R-:W-:Y:S01]  /*28180*/  LEA R2, P3, R8, R3, 0x1 ;  /* 0x0000000308027211 */ /* 0x000fe200078608ff */
[----:B------:R1:W-:Y:S01]  /*28190*/  STG.E.U16 desc[UR60][R12.64], R22 ;  /* 0x000000160c007986 */ /* 0x0003e2000c10153c */
[----:B------:R-:W-:-:S02]  /*281a0*/  PRMT R18, R21, 0x7632, R18 ;  /* 0x0000763215127816 */ /* 0x000fc40000000012 */
[----:B0-----:R-:W-:Y:S02]  /*281b0*/  PRMT R7, R20, 0x7632, R7 ;  /* 0x0000763214077816 */ /* 0x001fe40000000007 */
[----:B------:R-:W-:Y:S01]  /*281c0*/  LEA R6, P4, R10, R3, 0x1 ;  /* 0x000000030a067211 */ /* 0x000fe200078808ff */
[----:B------:R-:W-:Y:S01]  /*281d0*/  STG.E.U16 desc[UR60][R14.64], R23 ;  /* 0x000000170e007986 */ /* 0x000fe2000c10153c */
[----:B------:R-:W-:Y:S02]  /*281e0*/  PRMT R24, R22, 0x7632, R24 ;  /* 0x0000763216187816 */ /* 0x000fe40000000018 */
[----:B------:R-:W-:Y:S01]  /*281f0*/  LEA.HI.X.SX32 R3, R8, R9, 0x1, P3 ;  /* 0x0000000908037211 */ /* 0x000fe200018f0eff */
[----:B------:R0:W-:Y:S01]  /*28200*/  STG.E.U16 desc[UR60][R16.64], R7 ;  /* 0x0000000710007986 */ /* 0x0001e2000c10153c */
[----:B-1----:R-:W-:-:S03]  /*28210*/  PRMT R12, R23, 0x7632, R12 ;  /* 0x00007632170c7816 */ /* 0x002fc6000000000c */
[----:B------:R1:W-:Y:S04]  /*28220*/  STG.E.U16 desc[UR60][R4.64], R18 ;  /* 0x0000001204007986 */ /* 0x0003e8000c10153c */
[----:B------:R1:W-:Y:S01]  /*28230*/  STG.E.U16 desc[UR60][R2.64], R24 ;  /* 0x0000001802007986 */ /* 0x0003e2000c10153c */
[----:B0-----:R-:W-:-:S05]  /*28240*/  LEA.HI.X.SX32 R7, R10, R9, 0x1, P4 ;  /* 0x000000090a077211 */ /* 0x001fca00020f0eff */
[----:B------:R1:W-:Y:S01]  /*28250*/  STG.E.U16 desc[UR60][R6.64], R12 ;  /* 0x0000000c06007986 */ /* 0x0003e2000c10153c */
[----:B------:R-:W-:Y:S02]  /*28260*/  FSEL R13, R176, -INF , P1 ;  /* 0xff800000b00d7808 */ /* 0x000fe40000800000 */
[----:B------:R-:W-:-:S03]  /*28270*/  FSEL R0, R155, -INF , P2 ;  /* 0xff8000009b007808 */ /* 0x000fc60001000000 */
[----:B------:R-:W-:Y:S02]  /*28280*/  FFMA R10, R13, 0.69314718246459960938, R152 ;  /* 0x3f3172180d0a7823 */ /* 0x000fe40000000098 */
[----:B------:R-:W-:Y:S01]  /*28290*/  FFMA R11, R0, 0.69314718246459960938, R11 ;  /* 0x3f317218000b7823 */ /* 0x000fe2000000000b */
[----:B------:R-:W-:Y:S08]  /*282a0*/  BAR.SYNC.DEFER_BLOCKING 0x0 ;  /* 0x0000000000007b1d */ /* 0x000ff00000010000 */
[----:B------:R-:W0:Y:S01]  /*282b0*/  LDC R0, c[0x0][0x27c] ;  /* 0x00009f00ff007b82 */ /* 0x000e220000000800 */
[----:B------:R1:W-:Y:S07]  /*282c0*/  STS.64 [R154], R10 ;  /* 0x0000000a9a007388 */ /* 0x0003ee0000000a00 */
[----:B------:R-:W-:Y:S06]  /*282d0*/  BAR.SYNC.DEFER_BLOCKING 0x0 ;  /* 0x0000000000007b1d */ /* 0x000fec0000010000 */
[----:B------:R-:W-:Y:S05]  /*282e0*/  @P0 EXIT ;  /* 0x000000000000094d */ /* 0x000fea0003800000 */
[----:B-1----:R-:W2:Y:S01]  /*282f0*/  LDL.LU R154, [R1+0x208] ;  /* 0x00020800019a7983 */ /* 0x002ea20000300800 */
[----:B------:R-:W1:Y:S01]  /*28300*/  LDC.64 R6, c[0x0][0x230] ;  /* 0x00008c00ff067b82 */ /* 0x000e620000000a00 */
[----:B0-----:R-:W-:Y:S02]  /*28310*/  IMAD R0, R153, R0, RZ ;  /* 0x0000000099007224 */ /* 0x001fe400078e02ff */
[C---:B------:R-:W-:Y:S02]  /*28320*/  IMAD.SHL.U32 R2, R82.reuse, 0x4, RZ ;  /* 0x0000000452027824 */ /* 0x040fe400078e00ff */
[----:B------:R-:W-:Y:S01]  /*28330*/  IMAD.HI R4, R82, 0x4, RZ ;  /* 0x0000000452047827 */ /* 0x000fe200078e02ff */
[----:B------:R-:W-:-:S03]  /*28340*/  SHF.L.U32 R3, R0, 0x2, RZ ;  /* 0x0000000200037819 */ /* 0x000fc600000006ff */
[----:B------:R-:W-:Y:S01]  /*28350*/  IMAD.HI R0, R0, 0x4, RZ ;  /* 0x0000000400007827 */ /* 0x000fe200078e02ff */
[----:B-1----:R-:W-:-:S04]  /*28360*/  IADD3 R2, P0, P1, R2, R6, R3 ;  /* 0x0000000602027210 */ /* 0x002fc8000791e003 */
[----:B------:R-:W-:Y:S01]  /*28370*/  IADD3.X R3, R4, R7, R0, P0, P1 ;  /* 0x0000000704037210 */ /* 0x000fe200007e2400 */
[----:B--2---:R-:W0:Y:S04]  /*28380*/  LDS R5, [R154] ;  /* 0x000000009a057984 */ /* 0x004e280000000800 */
[----:B0-----:R-:W-:Y:S01]  /*28390*/  STG.E desc[UR60][R2.64], R5 ;  /* 0x0000000502007986 */ /* 0x001fe2000c10193c */
[----:B------:R-:W-:Y:S05]  /*283a0*/  EXIT ;  /* 0x000000000000794d */ /* 0x000fea0003800000 */
.L_x_2:
[----:B------:R-:W-:-:S00]  /*283b0*/  BRA `(.L_x_2) ;  /* 0xfffffffc00fc7947 */ /* 0x000fc0000383ffff */
[----:B------:R-:W-:-:S00]  /*283c0*/  NOP ;  /* 0x0000000000007918 */ /* 0x000fc00000000000 */
        /* <DEDUP_REMOVED lines=11> */
.L_x_3:


//--------------------- .nv.global.init           --------------------------
	.section	.nv.global.init,"aw",@progbits
.nv.global.init:
	.type		_$_str,@object
	.size		_$_str,(.L_0 - _$_str)
_$_str:
        /*0000*/ 	.byte	0x5f, 0x5f, 0x43, 0x55, 0x44, 0x41, 0x5f, 0x46, 0x54, 0x5a, 0x00
.L_0:


//--------------------- .nv.shared.attn_fwd       --------------------------
	.section	.nv.shared.attn_fwd,"aw",@nobits
	.sectionflags	@""
	.align	16
	.zero		1024


//--------------------- .nv.shared.reserved.0     --------------------------
	.section	.nv.shared.reserved.0,"aw",@nobits
	.weak		__nv_reservedSMEM_offset_0_alias
	.size		__nv_reservedSMEM_offset_0_alias, 0, 0
	.other		__nv_reservedSMEM_offset_0_alias,@"STO_CUDA_RESERVED_SHARED STV_DEFAULT"
__nv_reservedSMEM_offset_0_alias:
	.zero		0


//--------------------- .nv.constant0.attn_fwd    --------------------------
	.section	.nv.constant0.attn_fwd,"a",@progbits
	.sectionflags	@""
	.align	4
.nv.constant0.attn_fwd:
	.zero		664


//--------------------- SYMBOLS --------------------------

	.type		.nv.reservedSmem.offset0,@object
	.size		.nv.reservedSmem.offset0,0x4
